def matmul_kernel(
    a_ptr,
    b_ptr,
    c_ptr,
    M,
    N,
    K,
    stride_am,
    stride_ak,
    stride_bk,
    stride_bn,
    stride_cm,
    stride_cn,
    BLOCK_M: tl.constexpr,
    BLOCK_N: tl.constexpr,
    BLOCK_K: tl.constexpr,
    GROUP_M: tl.constexpr,
):
    pid = tl.program_id(axis=0)
    num_pid_m = tl.cdiv(M, BLOCK_M)
    num_pid_n = tl.cdiv(N, BLOCK_N)
    num_pid_in_group = GROUP_M * num_pid_n
    group_id = pid // num_pid_in_group
    first_pid_m = group_id * GROUP_M
    group_size_m = min(num_pid_m - first_pid_m, GROUP_M)
    pid_m = first_pid_m + ((pid % num_pid_in_group) % group_size_m)
    pid_n = (pid % num_pid_in_group) // group_size_m

    offs_am = (pid_m * BLOCK_M + tl.arange(0, BLOCK_M)) % M
    offs_bn = (pid_n * BLOCK_N + tl.arange(0, BLOCK_N)) % N
    offs_k = tl.arange(0, BLOCK_K)
    a_ptrs = a_ptr + offs_am[:, None] * stride_am + offs_k[None, :] * stride_ak
    b_ptrs = b_ptr + offs_k[:, None] * stride_bk + offs_bn[None, :] * stride_bn

    acc = tl.zeros((BLOCK_M, BLOCK_N), dtype=tl.float32)
    for kk in range(0, tl.cdiv(K, BLOCK_K)):
        a = tl.load(a_ptrs, mask=offs_k[None, :] < K - kk * BLOCK_K, other=0.0)
        b = tl.load(b_ptrs, mask=offs_k[:, None] < K - kk * BLOCK_K, other=0.0)
        acc = tl.dot(a, b, acc)
        a_ptrs += BLOCK_K * stride_ak
        b_ptrs += BLOCK_K * stride_bk

    c = acc.to(c_ptr.dtype.element_ty)
    offs_cm = pid_m * BLOCK_M + tl.arange(0, BLOCK_M)
    offs_cn = pid_n * BLOCK_N + tl.arange(0, BLOCK_N)
    c_ptrs = c_ptr + offs_cm[:, None] * stride_cm + offs_cn[None, :] * stride_cn
    mask = (offs_cm[:, None] < M) & (offs_cn[None, :] < N)
    tl.store(c_ptrs, c, mask=mask)

# config = {"BLOCK_K": 128, "BLOCK_M": 256, "BLOCK_N": 256, "GROUP_M": 4, "arch": "sm_100", "dtype": "fp8e4m3", "num_ctas": 1, "num_stages": 3, "num_warps": 4}
# arch = sm_100


// ===== COMPILED SASS (sm_100a) =====

	.target	sm_100a

	.elftype	@"ET_EXEC"


//--------------------- .note.nv.tkinfo           --------------------------
	.section	.note.nv.tkinfo,"",@"SHT_NOTE"
	.sectionflags	@"SHF_NOTE_NV_TKINFO"
	.tkinfo
        /*0018*/ 	.word	0x00000081
        /*0030*/ 	.string	""
        /*0030*/ 	.string	"ptxas-blackwell"
        /*0030*/ 	.string	"Cuda compilation tools, release 12.9, V12.9.86"
        /*0030*/ 	.string	"Build cuda_12.9.r12.9/compiler.36037853_0"
        /*0030*/ 	.string	"-v  -suppress-debug-info  -lineinfo  -arch sm_100a "



//--------------------- .note.nv.cuver            --------------------------
	.section	.note.nv.cuver,"",@"SHT_NOTE"
	.sectionflags	@"SHF_NOTE_NV_CUVER"
        /*0018*/ 	.short	0x0001
        /*001a*/ 	.short	0x0064
        /*001c*/ 	.short	0x0001
        /*001e*/ 	.short	0x0000
        /*0020*/ 	.short	0x0001
        /*0022*/ 	.short	0x0000


//--------------------- .nv.info                  --------------------------
	.section	.nv.info,"",@"SHT_CUDA_INFO"
	.align	4


	//----- nvinfo : EIATTR_REGCOUNT
	.align		4
        /*0000*/ 	.byte	0x04, 0x2f
        /*0002*/ 	.short	(.L_4 - .L_3)
	.align		4
.L_3:
        /*0004*/ 	.word	index@(matmul_kernel)
        /*0008*/ 	.word	0x00000060


	//----- nvinfo : EIATTR_FRAME_SIZE
	.align		4
.L_4:
        /*000c*/ 	.byte	0x04, 0x11
        /*000e*/ 	.short	(.L_6 - .L_5)
	.align		4
.L_5:
        /*0010*/ 	.word	index@($__internal_2_$__cuda_sm10x_tcgen05_guardrail_trap_unallocated_columns_being_dealloced)
        /*0014*/ 	.word	0x00001cd8


	//----- nvinfo : EIATTR_FRAME_SIZE
	.align		4
.L_6:
        /*0018*/ 	.byte	0x04, 0x11
        /*001a*/ 	.short	(.L_8 - .L_7)
	.align		4
.L_7:
        /*001c*/ 	.word	index@($__internal_1_$__cuda_sm10x_tcgen05_guardrail_trap_phase_invalid_during_alloc)
        /*0020*/ 	.word	0x00001cd8


	//----- nvinfo : EIATTR_FRAME_SIZE
	.align		4
.L_8:
        /*0024*/ 	.byte	0x04, 0x11
        /*0026*/ 	.short	(.L_10 - .L_9)
	.align		4
.L_9:
        /*0028*/ 	.word	index@($__internal_0_$__cuda_sm10x_tcgen05_guardrail_trap_col_being_dealloced_not_returned_by_alloc)
        /*002c*/ 	.word	0x00001cd8


	//----- nvinfo : EIATTR_FRAME_SIZE
	.align		4
.L_10:
        /*0030*/ 	.byte	0x04, 0x11
        /*0032*/ 	.short	(.L_12 - .L_11)
	.align		4
.L_11:
        /*0034*/ 	.word	index@(matmul_kernel)
        /*0038*/ 	.word	0x00001cd8


	//----- nvinfo : EIATTR_MIN_STACK_SIZE
	.align		4
.L_12:
        /*003c*/ 	.byte	0x04, 0x12
        /*003e*/ 	.short	(.L_14 - .L_13)
	.align		4
.L_13:
        /*0040*/ 	.word	index@(matmul_kernel)
        /*0044*/ 	.word	0x00001cd8
.L_14:


//--------------------- .nv.info.matmul_kernel    --------------------------
	.section	.nv.info.matmul_kernel,"",@"SHT_CUDA_INFO"
	.sectionflags	@""
	.align	4


	//----- nvinfo : EIATTR_CUDA_API_VERSION
	.align		4
        /*0000*/ 	.byte	0x04, 0x37
        /*0002*/ 	.short	(.L_16 - .L_15)
.L_15:
        /*0004*/ 	.word	0x00000081


	//----- nvinfo : EIATTR_KPARAM_INFO
	.align		4
.L_16:
        /*0008*/ 	.byte	0x04, 0x17
        /*000a*/ 	.short	(.L_18 - .L_17)
.L_17:
        /*000c*/ 	.word	0x00000000
        /*0010*/ 	.short	0x000d
        /*0012*/ 	.short	0x0048
        /*0014*/ 	.byte	0x00, 0xf4, 0x21, 0x00


	//----- nvinfo : EIATTR_KPARAM_INFO
	.align		4
.L_18:
        /*0018*/ 	.byte	0x04, 0x17
        /*001a*/ 	.short	(.L_20 - .L_19)
.L_19:
        /*001c*/ 	.word	0x00000000
        /*0020*/ 	.short	0x000c
        /*0022*/ 	.short	0x0040
        /*0024*/ 	.byte	0x00, 0xf4, 0x21, 0x00


	//----- nvinfo : EIATTR_KPARAM_INFO
	.align		4
.L_20:
        /*0028*/ 	.byte	0x04, 0x17
        /*002a*/ 	.short	(.L_22 - .L_21)
.L_21:
        /*002c*/ 	.word	0x00000000
        /*0030*/ 	.short	0x000b
        /*0032*/ 	.short	0x0038
        /*0034*/ 	.byte	0x00, 0xf0, 0x11, 0x00


	//----- nvinfo : EIATTR_KPARAM_INFO
	.align		4
.L_22:
        /*0038*/ 	.byte	0x04, 0x17
        /*003a*/ 	.short	(.L_24 - .L_23)
.L_23:
        /*003c*/ 	.word	0x00000000
        /*0040*/ 	.short	0x000a
        /*0042*/ 	.short	0x0034
        /*0044*/ 	.byte	0x00, 0xf0, 0x11, 0x00


	//----- nvinfo : EIATTR_KPARAM_INFO
	.align		4
.L_24:
        /*0048*/ 	.byte	0x04, 0x17
        /*004a*/ 	.short	(.L_26 - .L_25)
.L_25:
        /*004c*/ 	.word	0x00000000
        /*0050*/ 	.short	0x0009
        /*0052*/ 	.short	0x0030
        /*0054*/ 	.byte	0x00, 0xf0, 0x11, 0x00


	//----- nvinfo : EIATTR_KPARAM_INFO
	.align		4
.L_26:
        /*0058*/ 	.byte	0x04, 0x17
        /*005a*/ 	.short	(.L_28 - .L_27)
.L_27:
        /*005c*/ 	.word	0x00000000
        /*0060*/ 	.short	0x0008
        /*0062*/ 	.short	0x002c
        /*0064*/ 	.byte	0x00, 0xf0, 0x11, 0x00


	//----- nvinfo : EIATTR_KPARAM_INFO
	.align		4
.L_28:
        /*0068*/ 	.byte	0x04, 0x17
        /*006a*/ 	.short	(.L_30 - .L_29)
.L_29:
        /*006c*/ 	.word	0x00000000
        /*0070*/ 	.short	0x0007
        /*0072*/ 	.short	0x0028
        /*0074*/ 	.byte	0x00, 0xf0, 0x11, 0x00


	//----- nvinfo : EIATTR_KPARAM_INFO
	.align		4
.L_30:
        /*0078*/ 	.byte	0x04, 0x17
        /*007a*/ 	.short	(.L_32 - .L_31)
.L_31:
        /*007c*/ 	.word	0x00000000
        /*0080*/ 	.short	0x0006
        /*0082*/ 	.short	0x0024
        /*0084*/ 	.byte	0x00, 0xf0, 0x11, 0x00


	//----- nvinfo : EIATTR_KPARAM_INFO
	.align		4
.L_32:
        /*0088*/ 	.byte	0x04, 0x17
        /*008a*/ 	.short	(.L_34 - .L_33)
.L_33:
        /*008c*/ 	.word	0x00000000
        /*0090*/ 	.short	0x0005
        /*0092*/ 	.short	0x0020
        /*0094*/ 	.byte	0x00, 0xf0, 0x11, 0x00


	//----- nvinfo : EIATTR_KPARAM_INFO
	.align		4
.L_34:
        /*0098*/ 	.byte	0x04, 0x17
        /*009a*/ 	.short	(.L_36 - .L_35)
.L_35:
        /*009c*/ 	.word	0x00000000
        /*00a0*/ 	.short	0x0004
        /*00a2*/ 	.short	0x001c
        /*00a4*/ 	.byte	0x00, 0xf0, 0x11, 0x00


	//----- nvinfo : EIATTR_KPARAM_INFO
	.align		4
.L_36:
        /*00a8*/ 	.byte	0x04, 0x17
        /*00aa*/ 	.short	(.L_38 - .L_37)
.L_37:
        /*00ac*/ 	.word	0x00000000
        /*00b0*/ 	.short	0x0003
        /*00b2*/ 	.short	0x0018
        /*00b4*/ 	.byte	0x00, 0xf0, 0x11, 0x00


	//----- nvinfo : EIATTR_KPARAM_INFO
	.align		4
.L_38:
        /*00b8*/ 	.byte	0x04, 0x17
        /*00ba*/ 	.short	(.L_40 - .L_39)
.L_39:
        /*00bc*/ 	.word	0x00000000
        /*00c0*/ 	.short	0x0002
        /*00c2*/ 	.short	0x0010
        /*00c4*/ 	.byte	0x00, 0xf4, 0x21, 0x00


	//----- nvinfo : EIATTR_KPARAM_INFO
	.align		4
.L_40:
        /*00c8*/ 	.byte	0x04, 0x17
        /*00ca*/ 	.short	(.L_42 - .L_41)
.L_41:
        /*00cc*/ 	.word	0x00000000
        /*00d0*/ 	.short	0x0001
        /*00d2*/ 	.short	0x0008
        /*00d4*/ 	.byte	0x00, 0xf4, 0x21, 0x00


	//----- nvinfo : EIATTR_KPARAM_INFO
	.align		4
.L_42:
        /*00d8*/ 	.byte	0x04, 0x17
        /*00da*/ 	.short	(.L_44 - .L_43)
.L_43:
        /*00dc*/ 	.word	0x00000000
        /*00e0*/ 	.short	0x0000
        /*00e2*/ 	.short	0x0000
        /*00e4*/ 	.byte	0x00, 0xf4, 0x21, 0x00


	//----- nvinfo : EIATTR_AT_ENTRY_FRAGMENTS
	.align		4
.L_44:
        /*00e8*/ 	.byte	0x04, 0x4f
        /*00ea*/ 	.short	(.L_46 - .L_45)


	//   ....[0]....
.L_45:
        /*00ec*/ 	.word	0x00000004


	//----- nvinfo : EIATTR_RESERVED_SMEM_USED
	.align		4
.L_46:
        /*00f0*/ 	.byte	0x01, 0x41
	.zero		2


	//----- nvinfo : EIATTR_SPARSE_MMA_MASK
	.align		4
        /*00f4*/ 	.byte	0x03, 0x50
        /*00f6*/ 	.short	0x0000


	//----- nvinfo : EIATTR_TCGEN05_1CTA_USED
	.align		4
        /*00f8*/ 	.byte	0x01, 0x51
	.zero		2


	//----- nvinfo : EIATTR_MAXREG_COUNT
	.align		4
        /*00fc*/ 	.byte	0x03, 0x1b
        /*00fe*/ 	.short	0x00ff


	//----- nvinfo : EIATTR_NUM_BARRIERS
	.align		4
        /*0100*/ 	.byte	0x02, 0x4c
        /*0102*/ 	.byte	0x01
	.zero		1


	//----- nvinfo : EIATTR_ANNOTATIONS
	.align		4
        /*0104*/ 	.byte	0x04, 0x55
        /*0106*/ 	.short	(.L_48 - .L_47)


	//   ....[0]....
.L_47:
        /*0108*/ 	.word	0x00000001
        /*010c*/ 	.byte	0xc0, 0x09, 0x00, 0x00, 0x01, 0x00, 0x00, 0x00, 0x00, 0x0a, 0x00, 0x00, 0x01, 0x00, 0x00, 0x00
        /* <DEDUP_REMOVED lines=120> */
        /*089c*/ 	.byte	0x90, 0x46, 0x00, 0x00, 0x01, 0x00, 0x00, 0x00, 0xc0, 0x46, 0x00, 0x00


	//----- nvinfo : EIATTR_INT_WARP_WIDE_INSTR_OFFSETS
	.align		4
.L_48:
        /*08a8*/ 	.byte	0x04, 0x31
        /*08aa*/ 	.short	(.L_50 - .L_49)


	//   ....[0]....
.L_49:
        /*08ac*/ 	.word	0x00006850


	//   ....[1]....
        /*08b0*/ 	.word	0x00006860


	//   ....[2]....
        /*08b4*/ 	.word	0x00010f50


	//   ....[3]....
        /*08b8*/ 	.word	0x00060ee0


	//   ....[4]....
        /*08bc*/ 	.word	0x00060f30


	//----- nvinfo : EIATTR_COOP_GROUP_MASK_REGIDS
	.align		4
.L_50:
        /*08c0*/ 	.byte	0x04, 0x29
        /*08c2*/ 	.short	(.L_52 - .L_51)


	//   ....[0]....
.L_51:
        /*08c4*/ 	.word	0xffffffff


	//   ....[1]....
        /*08c8*/ 	.word	0xffffffff


	//   ....[2]....
        /*08cc*/ 	.word	0xffffffff


	//   ....[3]....
        /*08d0*/ 	.word	0xffffffff


	//----- nvinfo : EIATTR_COOP_GROUP_INSTR_OFFSETS
	.align		4
.L_52:
        /*08d4*/ 	.byte	0x04, 0x28
        /*08d6*/ 	.short	(.L_54 - .L_53)


	//   ....[0]....
.L_53:
        /*08d8*/ 	.word	0x00000070


	//   ....[1]....
        /*08dc*/ 	.word	0x00000330


	//   ....[2]....
        /*08e0*/ 	.word	0x00060d70


	//   ....[3]....
        /*08e4*/ 	.word	0x00060fe0


	//----- nvinfo : EIATTR_VRC_CTA_INIT_COUNT
	.align		4
.L_54:
        /*08e8*/ 	.byte	0x02, 0x4a
        /*08ea*/ 	.byte	0x80
	.zero		1


	//----- nvinfo : EIATTR_MBARRIER_INSTR_OFFSETS
	.align		4
        /*08ec*/ 	.byte	0x04, 0x39
        /*08ee*/ 	.short	(.L_56 - .L_55)


	//   ....[0]....
.L_55:
        /*08f0*/ 	.word	0x00007eb0
        /*08f4*/ 	.word	0x000000ff
        /*08f8*/ 	.word	0x00000000
        /*08fc*/ 	.short	0x0100
        /*08fe*/ 	.byte	0x0b
	.zero		1


	//   ....[1]....
        /*0900*/ 	.word	0x00010f80
        /*0904*/ 	.word	0x000000ff
        /*0908*/ 	.word	0x00020008
        /*090c*/ 	.short	0x0100
        /*090e*/ 	.byte	0x09
	.zero		1


	//   ....[2]....
        /*0910*/ 	.word	0x00037630
        /*0914*/ 	.word	0x000000ff
        /*0918*/ 	.word	0x00000000
        /*091c*/ 	.short	0x010a
        /*091e*/ 	.byte	0x0b
	.zero		1


	//   ....[3]....
        /*0920*/ 	.word	0x00049fe0
        /*0924*/ 	.word	0x000000ff
        /*0928*/ 	.word	0x00000000
        /*092c*/ 	.short	0x010a
        /*092e*/ 	.byte	0x0b
	.zero		1


	//   ....[4]....
        /*0930*/ 	.word	0x0004a180
        /*0934*/ 	.word	0x000000ff
        /*0938*/ 	.word	0x00020000
        /*093c*/ 	.short	0x0108
        /*093e*/ 	.byte	0x09
	.zero		1


	//   ....[5]....
        /*0940*/ 	.word	0x0004a1c0
        /*0944*/ 	.word	0x000000ff
        /*0948*/ 	.word	0x00020008
        /*094c*/ 	.short	0x0108
        /*094e*/ 	.byte	0x09
	.zero		1


	//   ....[6]....
        /*0950*/ 	.word	0x00061000
        /*0954*/ 	.word	0x000000ff
        /*0958*/ 	.word	0x00000000
        /*095c*/ 	.short	0x010a
        /*095e*/ 	.byte	0x0b
	.zero		1


	//   ....[7]....
        /*0960*/ 	.word	0x00061030
        /*0964*/ 	.word	0x000000ff
        /*0968*/ 	.word	0x00000000
        /*096c*/ 	.short	0x010a
        /*096e*/ 	.byte	0x0b
	.zero		1


	//----- nvinfo : EIATTR_NUM_MBARRIERS
	.align		4
.L_56:
        /*0970*/ 	.byte	0x03, 0x38
        /*0972*/ 	.short	0x0002


	//----- nvinfo : EIATTR_EXIT_INSTR_OFFSETS
	.align		4
        /*0974*/ 	.byte	0x04, 0x1c
        /*0976*/ 	.short	(.L_58 - .L_57)


	//   ....[0]....
.L_57:
        /*0978*/ 	.word	0x00060ff0


	//----- nvinfo : EIATTR_REQNTID
	.align		4
.L_58:
        /*097c*/ 	.byte	0x04, 0x10
        /*097e*/ 	.short	(.L_60 - .L_59)
.L_59:
        /*0980*/ 	.word	0x00000080
        /*0984*/ 	.word	0x00000001
        /*0988*/ 	.word	0x00000001


	//----- nvinfo : EIATTR_CRS_STACK_SIZE
	.align		4
.L_60:
        /*098c*/ 	.byte	0x04, 0x1e
        /*098e*/ 	.short	(.L_62 - .L_61)
.L_61:
        /*0990*/ 	.word	0x00000000


	//----- nvinfo : EIATTR_CBANK_PARAM_SIZE
	.align		4
.L_62:
        /*0994*/ 	.byte	0x03, 0x19
        /*0996*/ 	.short	0x0050


	//----- nvinfo : EIATTR_PARAM_CBANK
	.align		4
        /*0998*/ 	.byte	0x04, 0x0a
        /*099a*/ 	.short	(.L_64 - .L_63)
	.align		4
.L_63:
        /*099c*/ 	.word	index@(.nv.constant0.matmul_kernel)
        /*09a0*/ 	.short	0x0380
        /*09a2*/ 	.short	0x0050


	//----- nvinfo : EIATTR_SW_WAR
	.align		4
.L_64:
        /*09a4*/ 	.byte	0x04, 0x36
        /*09a6*/ 	.short	(.L_66 - .L_65)
.L_65:
        /*09a8*/ 	.word	0x00000008
.L_66:


//--------------------- .nv.compat                --------------------------
	.section	.nv.compat,"",@"SHT_CUDA_COMPAT_INFO"
	.align	4
        /*0000*/ 	.byte	0x02, 0x02, 0x02, 0x00, 0x02, 0x05, 0x05, 0x00, 0x02, 0x03, 0x00, 0x00, 0x02, 0x06, 0x01, 0x00


//--------------------- .nv.callgraph             --------------------------
	.section	.nv.callgraph,"",@"SHT_CUDA_CALLGRAPH"
	.align	4
	.sectionentsize	8
	.align		4
        /*0000*/ 	.word	0x00000000
	.align		4
        /*0004*/ 	.word	0xffffffff
	.align		4
        /*0008*/ 	.word	0x00000000
	.align		4
        /*000c*/ 	.word	0xfffffffe
	.align		4
        /*0010*/ 	.word	0x00000000
	.align		4
        /*0014*/ 	.word	0xfffffffd
	.align		4
        /*0018*/ 	.word	0x00000000
	.align		4
        /*001c*/ 	.word	0xfffffffc


//--------------------- .text.matmul_kernel       --------------------------
	.section	.text.matmul_kernel,"ax",@progbits
	.align	128
        .global         matmul_kernel
        .type           matmul_kernel,@function
        .size           matmul_kernel,(.L_x_20 - matmul_kernel)
        .other          matmul_kernel,@"STO_CUDA_ENTRY STV_DEFAULT"
matmul_kernel:
.text.matmul_kernel:
[----:B------:R-:W0:Y:S01]  /*0000*/  LDC R1, c[0x0][0x37c] ;  /* 0x0000df00ff017b82 */ /* 0x000e220000000800 */
[----:B------:R-:W1:Y:S01]  /*0010*/  S2R R44, SR_TID.X ;  /* 0x00000000002c7919 */ /* 0x000e620000002100 */
[----:B0-----:R-:W-:Y:S01]  /*0020*/  VIADD R1, R1, 0xffffe328 ;  /* 0xffffe32801017836 */ /* 0x001fe20000000000 */
[----:B-1----:R-:W-:-:S13]  /*0030*/  ISETP.GE.U32.AND P0, PT, R44, 0x20, PT ;  /* 0x000000202c00780c */ /* 0x002fda0003f06070 */
[----:B------:R-:W-:Y:S02]  /*0040*/  VOTEU.ANY UP0, P0 ;  /* 0x0000000000ff7886 */ /* 0x000fe40000000100 */
[----:B------:R-:W-:Y:S05]  /*0050*/  BRA.U UP0, `(.L_x_0) ;  /* 0x0000000100b87547 */ /* 0x000fea000b800000 */
[----:B------:R-:W0:Y:S01]  /*0060*/  S2UR UR6, SR_CgaCtaId ;  /* 0x00000000000679c3 */ /* 0x000e220000008800 */
[----:B------:R-:W-:Y:S01]  /*0070*/  NOP ;  /* 0x0000000000007918 */ /* 0x000fe20000000000 */
[----:B------:R-:W-:Y:S02]  /*0080*/  UMOV UR4, 0x40 ;  /* 0x0000004000047882 */ /* 0x000fe40000000000 */
[----:B0-----:R-:W-:-:S09]  /*0090*/  ULEA UR4, UR6, UR4, 0x18 ;  /* 0x0000000406047291 */ /* 0x001fd2000f8ec0ff */
[----:B------:R-:W0:Y:S01]  /*00a0*/  LDS.U8 R0, [UR4] ;  /* 0x00000004ff007984 */ /* 0x000e220008000000 */
[----:B------:R-:W-:Y:S02]  /*00b0*/  UMOV UR4, 0x400 ;  /* 0x0000040000047882 */ /* 0x000fe40000000000 */
[----:B------:R-:W-:Y:S01]  /*00c0*/  ULEA UR4, UR6, UR4, 0x18 ;  /* 0x0000000406047291 */ /* 0x000fe2000f8ec0ff */
[----:B0-----:R-:W-:-:S13]  /*00d0*/  ISETP.NE.AND P0, PT, R0, RZ, PT ;  /* 0x000000ff0000720c */ /* 0x001fda0003f05270 */
[----:B------:R-:W-:Y:S05]  /*00e0*/  @P0 BRA `(.L_x_1) ;  /* 0x00000000007c0947 */ /* 0x000fea0003800000 */
[----:B------:R-:W-:-:S13]  /*00f0*/  ELECT P0, URZ, PT ;  /* 0x0000000000ff782f */ /* 0x000fda0003800000 */
[----:B------:R-:W-:Y:S05]  /*0100*/  @!P0 BRA `(.L_x_2) ;  /* 0x0000000000848947 */ /* 0x000fea0003800000 */
[----:B------:R-:W-:Y:S01]  /*0110*/  UMOV UR5, 0x10 ;  /* 0x0000001000057882 */ /* 0x000fe20000000000 */
[----:B------:R-:W-:Y:S02]  /*0120*/  IMAD.MOV.U32 R4, RZ, RZ, 0x1 ;  /* 0x00000001ff047424 */ /* 0x000fe400078e00ff */
[----:B------:R-:W-:Y:S02]  /*0130*/  IMAD.MOV.U32 R5, RZ, RZ, 0xffff ;  /* 0x0000ffffff057424 */ /* 0x000fe400078e00ff */
[----:B------:R-:W-:Y:S04]  /*0140*/  DEPBAR.LE SB0, 0x36 ;  /* 0x00008d800000791a */ /* 0x000fe80000000000 */
[----:B------:R-:W0:Y:S02]  /*0150*/  UTCATOMSWS.FIND_AND_SET.ALIGN UP1, UR5, UR5 ;  /* 0x00000005000575e3 */ /* 0x000e240008020800 */
[----:B0-----:R-:W-:-:S04]  /*0160*/  PLOP3.LUT P0, PT, PT, PT, UP1, 0x80, 0x8 ;  /* 0x000000000008781c */ /* 0x001fc80003f0f018 */
[----:B------:R-:W-:-:S04]  /*0170*/  SEL R0, RZ, 0xffffffff, !P0 ;  /* 0xffffffffff007807 */ /* 0x000fc80004000000 */
[----:B------:R-:W-:Y:S01]  /*0180*/  ISETP.NE.AND P0, PT, R0, RZ, PT ;  /* 0x000000ff0000720c */ /* 0x000fe20003f05270 */
[----:B------:R-:W-:-:S12]  /*0190*/  IMAD.U32 R0, RZ, RZ, UR5 ;  /* 0x00000005ff007e24 */ /* 0x000fd8000f8e00ff */
[----:B------:R-:W-:Y:S05]  /*01a0*/  @P0 BRA `(.L_x_3) ;  /* 0x0000000000240947 */ /* 0x000fea0003800000 */
.L_x_4:
[----:B------:R-:W-:Y:S05]  /*01b0*/  NANOSLEEP 0x64 ;  /* 0x000000640000795d */ /* 0x000fea0003800000 */
[----:B------:R-:W-:-:S05]  /*01c0*/  UMOV UR5, 0x10 ;  /* 0x0000001000057882 */ /* 0x000fca0000000000 */
[----:B------:R-:W-:Y:S04]  /*01d0*/  DEPBAR.LE SB0, 0x36 ;  /* 0x00008d800000791a */ /* 0x000fe80000000000 */
[----:B------:R-:W0:Y:S02]  /*01e0*/  UTCATOMSWS.FIND_AND_SET.ALIGN UP1, UR5, UR5 ;  /* 0x00000005000575e3 */ /* 0x000e240008020800 */
[----:B0-----:R-:W-:-:S04]  /*01f0*/  PLOP3.LUT P0, PT, PT, PT, UP1, 0x80, 0x8 ;  /* 0x000000000008781c */ /* 0x001fc80003f0f018 */
[----:B------:R-:W-:-:S04]  /*0200*/  SEL R0, RZ, 0xffffffff, !P0 ;  /* 0xffffffffff007807 */ /* 0x000fc80004000000 */
[----:B------:R-:W-:Y:S01]  /*0210*/  ISETP.NE.AND P0, PT, R0, RZ, PT ;  /* 0x000000ff0000720c */ /* 0x000fe20003f05270 */
[----:B------:R-:W-:-:S12]  /*0220*/  IMAD.U32 R0, RZ, RZ, UR5 ;  /* 0x00000005ff007e24 */ /* 0x000fd8000f8e00ff */
[----:B------:R-:W-:Y:S05]  /*0230*/  @!P0 BRA `(.L_x_4) ;  /* 0xfffffffc00dc8947 */ /* 0x000fea000383ffff */
.L_x_3:
[C---:B------:R-:W-:Y:S01]  /*0240*/  VIADD R3, R0.reuse, 0x10 ;  /* 0x0000001000037836 */ /* 0x040fe20000000000 */
[----:B------:R-:W-:Y:S01]  /*0250*/  UMOV UR5, 0x50 ;  /* 0x0000005000057882 */ /* 0x000fe20000000000 */
[----:B------:R-:W-:Y:S01]  /*0260*/  SHF.L.U32 R2, R5, R0, RZ ;  /* 0x0000000005027219 */ /* 0x000fe200000006ff */
[----:B------:R-:W-:Y:S01]  /*0270*/  ULEA UR5, UR6, UR5, 0x18 ;  /* 0x0000000506057291 */ /* 0x000fe2000f8ec0ff */
[----:B------:R-:W-:Y:S01]  /*0280*/  IMAD.SHL.U32 R0, R0, 0x20, RZ ;  /* 0x0000002000007824 */ /* 0x000fe200078e00ff */
[----:B------:R-:W-:-:S04]  /*0290*/  SHF.L.U32 R3, R4, R3, RZ ;  /* 0x0000000304037219 */ /* 0x000fc800000006ff */
[----:B------:R-:W-:-:S05]  /*02a0*/  LOP3.LUT R2, R3, R2, RZ, 0xfc, !PT ;  /* 0x0000000203027212 */ /* 0x000fca00078efcff */
[----:B------:R0:W-:Y:S04]  /*02b0*/  ATOMS.OR RZ, [UR5], R2 ;  /* 0x00000002ffff798c */ /* 0x0001e8000b000005 */
[----:B------:R0:W-:Y:S01]  /*02c0*/  STS [UR4], R0 ;  /* 0x00000000ff007988 */ /* 0x0001e20008000804 */
[----:B------:R-:W-:Y:S05]  /*02d0*/  BRA `(.L_x_2) ;  /* 0x0000000000107947 */ /* 0x000fea0003800000 */
.L_x_1:
[----:B------:R-:W-:Y:S01]  /*02e0*/  IMAD.MOV.U32 R0, RZ, RZ, -0x1 ;  /* 0xffffffffff007424 */ /* 0x000fe200078e00ff */
[----:B------:R-:W-:-:S04]  /*02f0*/  MOV R2, 0x320 ;  /* 0x0000032000027802 */ /* 0x000fc80000000f00 */
[----:B------:R0:W-:Y:S03]  /*0300*/  STS [UR4], R0 ;  /* 0x00000000ff007988 */ /* 0x0001e60008000804 */
[----:B0-----:R-:W-:Y:S05]  /*0310*/  CALL.REL.NOINC `($__internal_1_$__cuda_sm10x_tcgen05_guardrail_trap_phase_invalid_during_alloc) ;  /* 0x0000060c005c7944 */ /* 0x001fea0003c00000 */
.L_x_2:
[----:B------:R-:W-:Y:S05]  /*0320*/  WARPSYNC.ALL ;  /* 0x0000000000007948 */ /* 0x000fea0003800000 */
[----:B------:R-:W-:Y:S01]  /*0330*/  NOP ;  /* 0x0000000000007918 */ /* 0x000fe20000000000 */
.L_x_0:
[----:B------:R-:W1:Y:S01]  /*0340*/  LDC.64 R4, c[0x0][0x398] ;  /* 0x0000e600ff047b82 */ /* 0x000e620000000a00 */
[----:B------:R-:W2:Y:S01]  /*0350*/  S2R R7, SR_CTAID.X ;  /* 0x0000000000077919 */ /* 0x000ea20000002500 */
[----:B------:R-:W-:Y:S01]  /*0360*/  UMOV UR9, 0x400 ;  /* 0x0000040000097882 */ /* 0x000fe20000000000 */
[----:B------:R-:W-:Y:S01]  /*0370*/  LOP3.LUT R47, R44, 0x7f, RZ, 0xc0, !PT ;  /* 0x0000007f2c2f7812 */ /* 0x000fe200078ec0ff */
[----:B------:R-:W3:Y:S04]  /*0380*/  LDCU UR6, c[0x0][0x3a4] ;  /* 0x00007480ff0677ac */ /* 0x000ee80008000800 */
[----:B------:R-:W-:Y:S01]  /*0390*/  BAR.SYNC.DEFER_BLOCKING 0x0 ;  /* 0x0000000000007b1d */ /* 0x000fe20000010000 */
[----:B------:R-:W-:-:S07]  /*03a0*/  ISETP.NE.U32.AND P4, PT, R47, RZ, PT ;  /* 0x000000ff2f00720c */ /* 0x000fce0003f85070 */
[----:B------:R-:W4:Y:S01]  /*03b0*/  S2UR UR5, SR_CgaCtaId ;  /* 0x00000000000579c3 */ /* 0x000f220000008800 */
[----:B------:R-:W5:Y:S01]  /*03c0*/  LDCU.128 UR16, c[0x0][0x380] ;  /* 0x00007000ff1077ac */ /* 0x000f620008000c00 */
[----:B------:R-:W-:Y:S01]  /*03d0*/  UMOV UR7, 0x1 ;  /* 0x0000000100077882 */ /* 0x000fe20000000000 */
[----:B01----:R-:W-:-:S05]  /*03e0*/  VIADD R0, R5, 0xff ;  /* 0x000000ff05007836 */ /* 0x003fca0000000000 */
[----:B------:R-:W-:-:S04]  /*03f0*/  SHF.R.S32.HI R3, RZ, 0x1f, R0 ;  /* 0x0000001fff037819 */ /* 0x000fc80000011400 */
[----:B------:R-:W-:Y:S02]  /*0400*/  LEA.HI R3, R3, R0, RZ, 0x8 ;  /* 0x0000000003037211 */ /* 0x000fe400078f40ff */
[----:B--2---:R-:W-:Y:S01]  /*0410*/  IABS R10, R7 ;  /* 0x00000007000a7213 */ /* 0x004fe20000000000 */
[----:B----4-:R-:W-:Y:S01]  /*0420*/  ULEA UR9, UR5, UR9, 0x18 ;  /* 0x0000000905097291 */ /* 0x010fe2000f8ec0ff */
[----:B------:R-:W-:-:S03]  /*0430*/  SHF.R.S32.HI R3, RZ, 0x8, R3 ;  /* 0x00000008ff037819 */ /* 0x000fc60000011403 */
[----:B------:R-:W-:Y:S02]  /*0440*/  UIADD3 UR11, UPT, UPT, UR9, 0x20000, URZ ;  /* 0x00020000090b7890 */ /* 0x000fe4000fffe0ff */
[----:B------:R-:W-:-:S03]  /*0450*/  IMAD.SHL.U32 R6, R3, 0x4, RZ ;  /* 0x0000000403067824 */ /* 0x000fc600078e00ff */
[----:B------:R-:W0:Y:S02]  /*0460*/  LDS R14, [UR9] ;  /* 0x00000009ff0e7984 */ /* 0x000e240008000800 */
[-C--:B------:R-:W-:Y:S02]  /*0470*/  IABS R9, R6.reuse ;  /* 0x0000000600097213 */ /* 0x080fe40000000000 */
[----:B------:R-:W-:Y:S02]  /*0480*/  IABS R12, R6 ;  /* 0x00000006000c7213 */ /* 0x000fe40000000000 */
[----:B------:R-:W1:Y:S08]  /*0490*/  I2F.RP R0, R9 ;  /* 0x0000000900007306 */ /* 0x000e700000209400 */
[----:B-1----:R-:W1:Y:S02]  /*04a0*/  MUFU.RCP R0, R0 ;  /* 0x0000000000007308 */ /* 0x002e640000001000 */
[----:B-1----:R-:W-:-:S02]  /*04b0*/  VIADD R2, R0, 0xffffffe ;  /* 0x0ffffffe00027836 */ /* 0x002fc40000000000 */
[----:B------:R-:W-:Y:S01]  /*04c0*/  IMAD.MOV R0, RZ, RZ, -R12 ;  /* 0x000000ffff007224 */ /* 0x000fe200078e0a0c */
[----:B0-----:R-:W-:-:S03]  /*04d0*/  R2UR UR8, R14 ;  /* 0x000000000e0872ca */ /* 0x001fc600000e0000 */
[----:B------:R0:W1:Y:S02]  /*04e0*/  F2I.FTZ.U32.TRUNC.NTZ R3, R2 ;  /* 0x0000000200037305 */ /* 0x000064000021f000 */
[----:B0-----:R-:W-:Y:S02]  /*04f0*/  IMAD.MOV.U32 R2, RZ, RZ, RZ ;  /* 0x000000ffff027224 */ /* 0x001fe400078e00ff */
[----:B-1----:R-:W-:-:S04]  /*0500*/  IMAD.MOV R8, RZ, RZ, -R3 ;  /* 0x000000ffff087224 */ /* 0x002fc800078e0a03 */
[----:B------:R-:W-:Y:S02]  /*0510*/  IMAD R11, R8, R9, RZ ;  /* 0x00000009080b7224 */ /* 0x000fe400078e02ff */
[----:B------:R-:W-:Y:S02]  /*0520*/  IMAD.MOV.U32 R8, RZ, RZ, R10 ;  /* 0x000000ffff087224 */ /* 0x000fe400078e000a */
[----:B------:R-:W-:-:S06]  /*0530*/  IMAD.HI.U32 R3, R3, R11, R2 ;  /* 0x0000000b03037227 */ /* 0x000fcc00078e0002 */
[----:B------:R-:W-:-:S04]  /*0540*/  IMAD.HI.U32 R3, R3, R8, RZ ;  /* 0x0000000803037227 */ /* 0x000fc800078e00ff */
[----:B------:R-:W-:Y:S01]  /*0550*/  IMAD R0, R3, R0, R8 ;  /* 0x0000000003007224 */ /* 0x000fe200078e0208 */
[----:B------:R-:W-:Y:S04]  /*0560*/  BAR.SYNC.DEFER_BLOCKING 0x0 ;  /* 0x0000000000007b1d */ /* 0x000fe80000010000 */
[----:B------:R-:W-:-:S13]  /*0570*/  ISETP.GT.U32.AND P1, PT, R9, R0, PT ;  /* 0x000000000900720c */ /* 0x000fda0003f24070 */
[----:B------:R-:W-:Y:S02]  /*0580*/  @!P1 IMAD.IADD R0, R0, 0x1, -R9 ;  /* 0x0000000100009824 */ /* 0x000fe400078e0a09 */
[----:B------:R-:W-:Y:S01]  /*0590*/  @!P1 VIADD R3, R3, 0x1 ;  /* 0x0000000103039836 */ /* 0x000fe20000000000 */
[----:B------:R-:W-:Y:S02]  /*05a0*/  ISETP.NE.AND P1, PT, R6, RZ, PT ;  /* 0x000000ff0600720c */ /* 0x000fe40003f25270 */
[----:B------:R-:W-:Y:S02]  /*05b0*/  ISETP.GE.U32.AND P0, PT, R0, R9, PT ;  /* 0x000000090000720c */ /* 0x000fe40003f06070 */
[----:B------:R-:W-:Y:S02]  /*05c0*/  LOP3.LUT R0, R7, R6, RZ, 0x3c, !PT ;  /* 0x0000000607007212 */ /* 0x000fe400078e3cff */
[----:B------:R-:W-:Y:S02]  /*05d0*/  IABS R9, R5 ;  /* 0x0000000500097213 */ /* 0x000fe40000000000 */
[----:B------:R-:W-:Y:S01]  /*05e0*/  ISETP.GE.AND P2, PT, R0, RZ, PT ;  /* 0x000000ff0000720c */ /* 0x000fe20003f46270 */
[----:B------:R-:W-:-:S06]  /*05f0*/  VIADD R0, R4, 0xff ;  /* 0x000000ff04007836 */ /* 0x000fcc0000000000 */
[----:B------:R-:W-:-:S04]  /*0600*/  @P0 VIADD R3, R3, 0x1 ;  /* 0x0000000103030836 */ /* 0x000fc80000000000 */
[----:B------:R-:W-:Y:S01]  /*0610*/  IMAD.MOV.U32 R2, RZ, RZ, R3 ;  /* 0x000000ffff027224 */ /* 0x000fe200078e0003 */
[----:B------:R-:W-:-:S03]  /*0620*/  SHF.R.S32.HI R3, RZ, 0x1f, R0 ;  /* 0x0000001fff037819 */ /* 0x000fc60000011400 */
[----:B------:R-:W-:Y:S01]  /*0630*/  @!P2 IMAD.MOV R2, RZ, RZ, -R2 ;  /* 0x000000ffff02a224 */ /* 0x000fe200078e0a02 */
[----:B------:R-:W-:Y:S02]  /*0640*/  @!P1 LOP3.LUT R2, RZ, R6, RZ, 0x33, !PT ;  /* 0x00000006ff029212 */ /* 0x000fe400078e33ff */
[----:B------:R-:W-:-:S03]  /*0650*/  LEA.HI R3, R3, R0, RZ, 0x8 ;  /* 0x0000000003037211 */ /* 0x000fc600078f40ff */
[----:B------:R-:W-:Y:S02]  /*0660*/  IMAD.SHL.U32 R13, R2, 0x4, RZ ;  /* 0x00000004020d7824 */ /* 0x000fe400078e00ff */
[----:B------:R-:W-:-:S03]  /*0670*/  IMAD.MOV R2, RZ, RZ, -R2 ;  /* 0x000000ffff027224 */ /* 0x000fc600078e0a02 */
[----:B------:R-:W-:Y:S01]  /*0680*/  LEA.HI.SX32 R3, R3, -R13, 0x18 ;  /* 0x8000000d03037211 */ /* 0x000fe200078fc2ff */
[----:B------:R-:W-:Y:S02]  /*0690*/  IMAD R12, R6, R2, R7 ;  /* 0x00000002060c7224 */ /* 0x000fe400078e0207 */
[----:B------:R-:W-:Y:S01]  /*06a0*/  IMAD.MOV.U32 R2, RZ, RZ, RZ ;  /* 0x000000ffff027224 */ /* 0x000fe200078e00ff */
[----:B------:R-:W-:Y:S01]  /*06b0*/  VIMNMX R17, PT, PT, R3, 0x4, PT ;  /* 0x0000000403117848 */ /* 0x000fe20003fe0100 */
[----:B------:R-:W0:Y:S01]  /*06c0*/  I2F.RP R7, R9 ;  /* 0x0000000900077306 */ /* 0x000e220000209400 */
[----:B------:R-:W-:Y:S02]  /*06d0*/  IABS R6, R12 ;  /* 0x0000000c00067213 */ /* 0x000fe40000000000 */
[-C--:B------:R-:W-:Y:S02]  /*06e0*/  IABS R8, R17.reuse ;  /* 0x0000001100087213 */ /* 0x080fe40000000000 */
[----:B------:R-:W-:-:S03]  /*06f0*/  IABS R10, R17 ;  /* 0x00000011000a7213 */ /* 0x000fc60000000000 */
[----:B------:R-:W1:Y:S02]  /*0700*/  I2F.RP R0, R8 ;  /* 0x0000000800007306 */ /* 0x000e640000209400 */
[----:B------:R-:W-:-:S06]  /*0710*/  IMAD.MOV R10, RZ, RZ, -R10 ;  /* 0x000000ffff0a7224 */ /* 0x000fcc00078e0a0a */
[----:B0-----:R-:W-:Y:S08]  /*0720*/  MUFU.RCP R7, R7 ;  /* 0x0000000700077308 */ /* 0x001ff00000001000 */
[----:B-1----:R-:W0:Y:S02]  /*0730*/  MUFU.RCP R0, R0 ;  /* 0x0000000000007308 */ /* 0x002e240000001000 */
[----:B0-----:R-:W-:Y:S01]  /*0740*/  VIADD R3, R0, 0xffffffe ;  /* 0x0ffffffe00037836 */ /* 0x001fe20000000000 */
[----:B------:R-:W-:-:S05]  /*0750*/  IABS R0, R4 ;  /* 0x0000000400007213 */ /* 0x000fca0000000000 */
[----:B------:R-:W0:Y:S02]  /*0760*/  F2I.FTZ.U32.TRUNC.NTZ R3, R3 ;  /* 0x0000000300037305 */ /* 0x000e24000021f000 */
[----:B0-----:R-:W-:-:S04]  /*0770*/  IMAD.MOV R11, RZ, RZ, -R3 ;  /* 0x000000ffff0b7224 */ /* 0x001fc800078e0a03 */
[----:B------:R-:W-:-:S04]  /*0780*/  IMAD R11, R11, R8, RZ ;  /* 0x000000080b0b7224 */ /* 0x000fc800078e02ff */
[----:B------:R-:W-:-:S04]  /*0790*/  IMAD.HI.U32 R2, R3, R11, R2 ;  /* 0x0000000b03027227 */ /* 0x000fc800078e0002 */
[----:B------:R-:W-:Y:S02]  /*07a0*/  IMAD.MOV.U32 R3, RZ, RZ, R6 ;  /* 0x000000ffff037224 */ /* 0x000fe400078e0006 */
[----:B------:R-:W0:Y:S02]  /*07b0*/  I2F.RP R6, R0 ;  /* 0x0000000000067306 */ /* 0x000e240000209400 */
[----:B------:R-:W-:-:S04]  /*07c0*/  IMAD.HI.U32 R2, R2, R3, RZ ;  /* 0x0000000302027227 */ /* 0x000fc800078e00ff */
[----:B------:R-:W-:Y:S02]  /*07d0*/  IMAD R3, R2, R10, R3 ;  /* 0x0000000a02037224 */ /* 0x000fe400078e0203 */
[----:B------:R-:W-:Y:S01]  /*07e0*/  VIADD R10, R7, 0xffffffe ;  /* 0x0ffffffe070a7836 */ /* 0x000fe20000000000 */
[----:B------:R-:W-:Y:S02]  /*07f0*/  SHF.R.U32.HI R7, RZ, 0x5, R44 ;  /* 0x00000005ff077819 */ /* 0x000fe4000001162c */
[----:B------:R-:W-:Y:S01]  /*0800*/  ISETP.GT.U32.AND P1, PT, R8, R3, PT ;  /* 0x000000030800720c */ /* 0x000fe20003f24070 */
[----:B------:R1:W2:Y:S01]  /*0810*/  F2I.FTZ.U32.TRUNC.NTZ R11, R10 ;  /* 0x0000000a000b7305 */ /* 0x0002a2000021f000 */
[----:B------:R-:W-:-:S07]  /*0820*/  R2UR UR12, R7 ;  /* 0x00000000070c72ca */ /* 0x000fce00000e0000 */
[----:B0-----:R-:W0:Y:S01]  /*0830*/  MUFU.RCP R6, R6 ;  /* 0x0000000600067308 */ /* 0x001e220000001000 */
[----:B-1----:R-:W-:-:S03]  /*0840*/  IMAD.MOV.U32 R10, RZ, RZ, RZ ;  /* 0x000000ffff0a7224 */ /* 0x002fc600078e00ff */
[----:B------:R-:W-:Y:S02]  /*0850*/  @!P1 IMAD.IADD R3, R3, 0x1, -R8 ;  /* 0x0000000103039824 */ /* 0x000fe400078e0a08 */
[----:B------:R-:W-:Y:S01]  /*0860*/  @!P1 VIADD R2, R2, 0x1 ;  /* 0x0000000102029836 */ /* 0x000fe20000000000 */
[----:B------:R-:W-:Y:S01]  /*0870*/  ISETP.NE.AND P1, PT, R17, RZ, PT ;  /* 0x000000ff1100720c */ /* 0x000fe20003f25270 */
[----:B------:R-:W-:Y:S01]  /*0880*/  USHF.L.U32 UR4, UR12, 0x15, URZ ;  /* 0x000000150c047899 */ /* 0x000fe200080006ff */
[----:B------:R-:W-:Y:S01]  /*0890*/  ISETP.GE.U32.AND P0, PT, R3, R8, PT ;  /* 0x000000080300720c */ /* 0x000fe20003f06070 */
[----:B--2---:R-:W-:Y:S01]  /*08a0*/  IMAD.MOV R8, RZ, RZ, -R11 ;  /* 0x000000ffff087224 */ /* 0x004fe200078e0a0b */
[----:B------:R-:W-:-:S03]  /*08b0*/  LOP3.LUT R3, R12, R17, RZ, 0x3c, !PT ;  /* 0x000000110c037212 */ /* 0x000fc600078e3cff */
[----:B------:R-:W-:Y:S01]  /*08c0*/  IMAD R7, R8, R9, RZ ;  /* 0x0000000908077224 */ /* 0x000fe200078e02ff */
[----:B------:R-:W-:Y:S01]  /*08d0*/  ISETP.GE.AND P2, PT, R3, RZ, PT ;  /* 0x000000ff0300720c */ /* 0x000fe20003f46270 */
[----:B0-----:R-:W-:Y:S02]  /*08e0*/  VIADD R6, R6, 0xffffffe ;  /* 0x0ffffffe06067836 */ /* 0x001fe40000000000 */
[----:B------:R-:W-:Y:S02]  /*08f0*/  IMAD.HI.U32 R10, R11, R7, R10 ;  /* 0x000000070b0a7227 */ /* 0x000fe400078e000a */
[----:B------:R-:W0:Y:S02]  /*0900*/  F2I.FTZ.U32.TRUNC.NTZ R3, R6 ;  /* 0x0000000600037305 */ /* 0x000e24000021f000 */
[----:B------:R-:W-:-:S06]  /*0910*/  @P0 VIADD R2, R2, 0x1 ;  /* 0x0000000102020836 */ /* 0x000fcc0000000000 */
[----:B------:R-:W-:Y:S01]  /*0920*/  @!P2 IMAD.MOV R2, RZ, RZ, -R2 ;  /* 0x000000ffff02a224 */ /* 0x000fe200078e0a02 */
[----:B------:R-:W-:-:S05]  /*0930*/  @!P1 LOP3.LUT R2, RZ, R17, RZ, 0x33, !PT ;  /* 0x00000011ff029212 */ /* 0x000fca00078e33ff */
[----:B------:R-:W-:Y:S02]  /*0940*/  IMAD.SHL.U32 R64, R2, 0x100, RZ ;  /* 0x0000010002407824 */ /* 0x000fe400078e00ff */
[----:B------:R-:W-:Y:S02]  /*0950*/  IMAD.MOV R42, RZ, RZ, -R2 ;  /* 0x000000ffff2a7224 */ /* 0x000fe400078e0a02 */
[C---:B------:R-:W-:Y:S01]  /*0960*/  VIADD R18, R64.reuse, 0x1 ;  /* 0x0000000140127836 */ /* 0x040fe20000000000 */
[----:B------:R-:W-:Y:S01]  /*0970*/  IABS R15, R64 ;  /* 0x00000040000f7213 */ /* 0x000fe20000000000 */
[C---:B------:R-:W-:Y:S02]  /*0980*/  VIADD R16, R64.reuse, 0x2 ;  /* 0x0000000240107836 */ /* 0x040fe40000000000 */
[----:B------:R-:W-:Y:S01]  /*0990*/  IMAD R42, R17, R42, R12 ;  /* 0x0000002a112a7224 */ /* 0x000fe200078e020c */
[----:B------:R-:W-:Y:S01]  /*09a0*/  IABS R48, R18 ;  /* 0x0000001200307213 */ /* 0x000fe20000000000 */
[----:B------:R-:W-:Y:S01]  /*09b0*/  VIADD R20, R64, 0x3 ;  /* 0x0000000340147836 */ /* 0x000fe20000000000 */
[----:B------:R-:W-:Y:S01]  /*09c0*/  STL [R1+0x1334], R18 ;  /* 0x0013341201007387 */ /* 0x000fe20000100800 */
[----:B0-----:R-:W-:Y:S01]  /*09d0*/  IMAD.MOV R11, RZ, RZ, -R3 ;  /* 0x000000ffff0b7224 */ /* 0x001fe200078e0a03 */
[----:B------:R-:W-:Y:S01]  /*09e0*/  IABS R83, R16 ;  /* 0x0000001000537213 */ /* 0x000fe20000000000 */
[----:B------:R-:W-:Y:S01]  /*09f0*/  IMAD.HI.U32 R7, R10, R48, RZ ;  /* 0x000000300a077227 */ /* 0x000fe200078e00ff */
[----:B------:R0:W-:Y:S03]  /*0a00*/  STL [R1+0x133c], R16 ;  /* 0x00133c1001007387 */ /* 0x0001e60000100800 */
[----:B------:R-:W-:Y:S01]  /*0a10*/  IMAD.MOV R12, RZ, RZ, -R7 ;  /* 0x000000ffff0c7224 */ /* 0x000fe200078e0a07 */
[----:B------:R-:W-:Y:S01]  /*0a20*/  STL [R1+0x1338], R20 ;  /* 0x0013381401007387 */ /* 0x000fe20000100800 */
[----:B------:R-:W-:-:S02]  /*0a30*/  VIADD R19, R64, 0x4 ;  /* 0x0000000440137836 */ /* 0x000fc40000000000 */
[----:B------:R-:W-:Y:S01]  /*0a40*/  IMAD R48, R9, R12, R48 ;  /* 0x0000000c09307224 */ /* 0x000fe200078e0230 */
[----:B------:R-:W-:Y:S01]  /*0a50*/  IABS R12, R20 ;  /* 0x00000014000c7213 */ /* 0x000fe20000000000 */
[----:B------:R-:W-:Y:S01]  /*0a60*/  IMAD.MOV.U32 R2, RZ, RZ, RZ ;  /* 0x000000ffff027224 */ /* 0x000fe200078e00ff */
[----:B------:R-:W-:Y:S01]  /*0a70*/  STL [R1+0x1374], R19 ;  /* 0x0013741301007387 */ /* 0x000fe20000100800 */
[----:B0-----:R-:W-:Y:S02]  /*0a80*/  VIADD R16, R64, 0x5 ;  /* 0x0000000540107836 */ /* 0x001fe40000000000 */
[----:B------:R-:W-:Y:S02]  /*0a90*/  IMAD R11, R11, R0, RZ ;  /* 0x000000000b0b7224 */ /* 0x000fe400078e02ff */
[----:B------:R-:W-:Y:S01]  /*0aa0*/  IMAD.IADD R42, R13, 0x1, R42 ;  /* 0x000000010d2a7824 */ /* 0x000fe200078e022a */
[----:B------:R-:W-:Y:S01]  /*0ab0*/  IABS R13, R19 ;  /* 0x00000013000d7213 */ /* 0x000fe20000000000 */
[----:B------:R-:W-:Y:S01]  /*0ac0*/  IMAD.HI.U32 R6, R10, R15, RZ ;  /* 0x0000000f0a067227 */ /* 0x000fe200078e00ff */
[----:B------:R0:W-:Y:S03]  /*0ad0*/  STL [R1+0x1378], R16 ;  /* 0x0013781001007387 */ /* 0x0001e60000100800 */
[----:B------:R-:W-:-:S02]  /*0ae0*/  VIADD R18, R64, 0x6 ;  /* 0x0000000640127836 */ /* 0x000fc40000000000 */
[----:B------:R-:W-:-:S03]  /*0af0*/  IMAD.HI.U32 R8, R10, R83, RZ ;  /* 0x000000530a087227 */ /* 0x000fc600078e00ff */
[----:B------:R1:W-:Y:S01]  /*0b00*/  STL [R1+0x137c], R18 ;  /* 0x00137c1201007387 */ /* 0x0003e20000100800 */
[----:B------:R-:W-:Y:S01]  /*0b10*/  VIADD R14, R64, 0x7 ;  /* 0x00000007400e7836 */ /* 0x000fe20000000000 */
[----:B0-----:R-:W-:Y:S01]  /*0b20*/  IABS R16, R16 ;  /* 0x0000001000107213 */ /* 0x001fe20000000000 */
[----:B------:R-:W-:Y:S01]  /*0b30*/  IMAD.HI.U32 R7, R3, R11, R2 ;  /* 0x0000000b03077227 */ /* 0x000fe200078e0002 */
[----:B------:R-:W-:Y:S02]  /*0b40*/  IABS R17, R18 ;  /* 0x0000001200117213 */ /* 0x000fe40000000000 */
[----:B------:R0:W-:Y:S01]  /*0b50*/  STL [R1+0x1380], R14 ;  /* 0x0013800e01007387 */ /* 0x0001e20000100800 */
[----:B------:R-:W-:Y:S02]  /*0b60*/  IMAD.MOV R6, RZ, RZ, -R6 ;  /* 0x000000ffff067224 */ /* 0x000fe400078e0a06 */
[----:B------:R-:W-:Y:S01]  /*0b70*/  IMAD.HI.U32 R2, R10, R12, RZ ;  /* 0x0000000c0a027227 */ /* 0x000fe200078e00ff */
[----:B-1----:R-:W-:-:S03]  /*0b80*/  IABS R18, R14 ;  /* 0x0000000e00127213 */ /* 0x002fc60000000000 */
[----:B------:R-:W-:Y:S02]  /*0b90*/  IMAD.MOV R8, RZ, RZ, -R8 ;  /* 0x000000ffff087224 */ /* 0x000fe400078e0a08 */
[----:B------:R-:W-:-:S04]  /*0ba0*/  IMAD.HI.U32 R3, R10, R13, RZ ;  /* 0x0000000d0a037227 */ /* 0x000fc800078e00ff */
[C---:B------:R-:W-:Y:S02]  /*0bb0*/  IMAD R15, R9.reuse, R6, R15 ;  /* 0x00000006090f7224 */ /* 0x040fe400078e020f */
[----:B------:R-:W-:Y:S02]  /*0bc0*/  IMAD.MOV R2, RZ, RZ, -R2 ;  /* 0x000000ffff027224 */ /* 0x000fe400078e0a02 */
[----:B------:R-:W-:Y:S02]  /*0bd0*/  IMAD R83, R9, R8, R83 ;  /* 0x0000000809537224 */ /* 0x000fe400078e0253 */
[----:B------:R-:W-:-:S04]  /*0be0*/  IMAD.HI.U32 R6, R10, R16, RZ ;  /* 0x000000100a067227 */ /* 0x000fc800078e00ff */
[----:B0-----:R-:W-:Y:S02]  /*0bf0*/  IMAD.MOV R14, RZ, RZ, -R3 ;  /* 0x000000ffff0e7224 */ /* 0x001fe400078e0a03 */
[----:B------:R-:W-:-:S04]  /*0c00*/  IMAD.HI.U32 R8, R10, R17, RZ ;  /* 0x000000110a087227 */ /* 0x000fc800078e00ff */
[----:B------:R-:W-:-:S04]  /*0c10*/  IMAD.HI.U32 R11, R10, R18, RZ ;  /* 0x000000120a0b7227 */ /* 0x000fc800078e00ff */
[C---:B------:R-:W-:Y:S02]  /*0c20*/  IMAD R3, R9.reuse, R2, R12 ;  /* 0x0000000209037224 */ /* 0x040fe400078e020c */
[----:B------:R-:W-:Y:S02]  /*0c30*/  IMAD.MOV R6, RZ, RZ, -R6 ;  /* 0x000000ffff067224 */ /* 0x000fe400078e0a06 */
[C---:B------:R-:W-:Y:S01]  /*0c40*/  IMAD R2, R9.reuse, R14, R13 ;  /* 0x0000000e09027224 */ /* 0x040fe200078e020d */
[----:B------:R0:W-:Y:S01]  /*0c50*/  STL [R1+0x58], R3 ;  /* 0x0000580301007387 */ /* 0x0001e20000100800 */
[----:B------:R-:W-:Y:S02]  /*0c60*/  IMAD.MOV R8, RZ, RZ, -R8 ;  /* 0x000000ffff087224 */ /* 0x000fe400078e0a08 */
[----:B------:R-:W-:Y:S01]  /*0c70*/  IMAD.MOV R11, RZ, RZ, -R11 ;  /* 0x000000ffff0b7224 */ /* 0x000fe200078e0a0b */
[----:B------:R1:W-:Y:S01]  /*0c80*/  STL [R1+0x1b0], R2 ;  /* 0x0001b00201007387 */ /* 0x0003e20000100800 */
[----:B------:R-:W-:-:S02]  /*0c90*/  IMAD R6, R9, R6, R16 ;  /* 0x0000000609067224 */ /* 0x000fc400078e0210 */
[C---:B------:R-:W-:Y:S02]  /*0ca0*/  VIADD R12, R64.reuse, 0x8 ;  /* 0x00000008400c7836 */ /* 0x040fe40000000000 */
[C---:B------:R-:W-:Y:S01]  /*0cb0*/  VIADD R23, R64.reuse, 0x3a ;  /* 0x0000003a40177836 */ /* 0x040fe20000000000 */
[----:B------:R2:W-:Y:S01]  /*0cc0*/  STL [R1+0x248], R6 ;  /* 0x0002480601007387 */ /* 0x0005e20000100800 */
[C---:B0-----:R-:W-:Y:S01]  /*0cd0*/  IMAD R3, R9.reuse, R8, R17 ;  /* 0x0000000809037224 */ /* 0x041fe200078e0211 */
[----:B------:R-:W-:Y:S01]  /*0ce0*/  IABS R16, R12 ;  /* 0x0000000c00107213 */ /* 0x000fe20000000000 */
[C---:B------:R-:W-:Y:S01]  /*0cf0*/  VIADD R8, R64.reuse, 0x9 ;  /* 0x0000000940087836 */ /* 0x040fe20000000000 */
[----:B------:R-:W-:Y:S01]  /*0d00*/  IABS R92, R23 ;  /* 0x00000017005c7213 */ /* 0x000fe20000000000 */
[----:B-1----:R-:W-:Y:S01]  /*0d10*/  IMAD R2, R9, R11, R18 ;  /* 0x0000000b09027224 */ /* 0x002fe200078e0212 */
[----:B------:R0:W-:Y:S01]  /*0d20*/  STL [R1+0x25c], R3 ;  /* 0x00025c0301007387 */ /* 0x0001e20000100800 */
[C---:B------:R-:W-:Y:S01]  /*0d30*/  VIADD R27, R64.reuse, 0x55 ;  /* 0x00000055401b7836 */ /* 0x040fe20000000000 */
[----:B------:R-:W-:Y:S01]  /*0d40*/  IABS R49, R8 ;  /* 0x0000000800317213 */ /* 0x000fe20000000000 */
[C---:B------:R-:W-:Y:S01]  /*0d50*/  VIADD R28, R64.reuse, 0x62 ;  /* 0x00000062401c7836 */ /* 0x040fe20000000000 */
[----:B------:R1:W-:Y:S01]  /*0d60*/  STL [R1+0x260], R2 ;  /* 0x0002600201007387 */ /* 0x0003e20000100800 */
[----:B--2---:R-:W-:-:S02]  /*0d70*/  VIADD R6, R64, 0xa ;  /* 0x0000000a40067836 */ /* 0x004fc40000000000 */
[C---:B------:R-:W-:Y:S01]  /*0d80*/  VIADD R33, R64.reuse, 0x8a ;  /* 0x0000008a40217836 */ /* 0x040fe20000000000 */
[----:B------:R-:W-:Y:S01]  /*0d90*/  STL [R1+0x1384], R12 ;  /* 0x0013840c01007387 */ /* 0x000fe20000100800 */
[C---:B------:R-:W-:Y:S01]  /*0da0*/  VIADD R38, R64.reuse, 0xb2 ;  /* 0x000000b240267836 */ /* 0x040fe20000000000 */
[----:B------:R-:W-:Y:S01]  /*0db0*/  IABS R85, R6 ;  /* 0x0000000600557213 */ /* 0x000fe20000000000 */
[----:B0-----:R-:W-:Y:S01]  /*0dc0*/  VIADD R3, R64, 0xb ;  /* 0x0000000b40037836 */ /* 0x001fe20000000000 */
[----:B------:R0:W-:Y:S01]  /*0dd0*/  STL [R1+0x1388], R8 ;  /* 0x0013880801007387 */ /* 0x0001e20000100800 */
[----:B------:R-:W-:Y:S02]  /*0de0*/  IMAD R75, R42, 0x100, R47 ;  /* 0x000001002a4b7824 */ /* 0x000fe400078e022f */
[----:B-1----:R-:W-:Y:S01]  /*0df0*/  VIADD R2, R64, 0xc ;  /* 0x0000000c40027836 */ /* 0x002fe20000000000 */
[----:B------:R-:W-:Y:S01]  /*0e00*/  IABS R13, R3 ;  /* 0x00000003000d7213 */ /* 0x000fe20000000000 */
[----:B------:R1:W-:Y:S01]  /*0e10*/  STL [R1+0x138c], R6 ;  /* 0x00138c0601007387 */ /* 0x0003e20000100800 */
[----:B------:R-:W-:Y:S01]  /*0e20*/  VIADD R72, R75, 0x80 ;  /* 0x000000804b487836 */ /* 0x000fe20000000000 */
[----:B------:R-:W2:Y:S01]  /*0e30*/  LDC R42, c[0x0][0x3a0] ;  /* 0x0000e800ff2a7b82 */ /* 0x000ea20000000800 */
[----:B------:R-:W-:Y:S01]  /*0e40*/  IABS R14, R2 ;  /* 0x00000002000e7213 */ /* 0x000fe20000000000 */
[----:B------:R4:W-:Y:S01]  /*0e50*/  STL [R1+0x1390], R3 ;  /* 0x0013900301007387 */ /* 0x0009e20000100800 */
[----:B0-----:R-:W-:Y:S01]  /*0e60*/  IMAD.HI.U32 R8, R10, R13, RZ ;  /* 0x0000000d0a087227 */ /* 0x001fe200078e00ff */
[----:B------:R-:W-:-:S02]  /*0e70*/  ISETP.GE.AND P3, PT, R72, RZ, PT ;  /* 0x000000ff4800720c */ /* 0x000fc40003f66270 */
[----:B------:R0:W-:Y:S01]  /*0e80*/  STL [R1+0x1394], R2 ;  /* 0x0013940201007387 */ /* 0x0001e20000100800 */
[----:B------:R-:W-:-:S04]  /*0e90*/  IMAD.HI.U32 R11, R10, R14, RZ ;  /* 0x0000000e0a0b7227 */ /* 0x000fc800078e00ff */
[----:B-1----:R-:W-:-:S04]  /*0ea0*/  IMAD.HI.U32 R6, R10, R85, RZ ;  /* 0x000000550a067227 */ /* 0x002fc800078e00ff */
[----:B----4-:R-:W-:-:S04]  /*0eb0*/  IMAD.HI.U32 R3, R10, R49, RZ ;  /* 0x000000310a037227 */ /* 0x010fc800078e00ff */
[----:B0-----:R-:W-:-:S04]  /*0ec0*/  IMAD.HI.U32 R2, R10, R16, RZ ;  /* 0x000000100a027227 */ /* 0x001fc800078e00ff */
[----:B------:R-:W-:Y:S02]  /*0ed0*/  IMAD.MOV R2, RZ, RZ, -R2 ;  /* 0x000000ffff027224 */ /* 0x000fe400078e0a02 */
[----:B------:R-:W-:Y:S02]  /*0ee0*/  IMAD.MOV R8, RZ, RZ, -R8 ;  /* 0x000000ffff087224 */ /* 0x000fe400078e0a08 */
[----:B------:R-:W-:Y:S02]  /*0ef0*/  IMAD.MOV R12, RZ, RZ, -R3 ;  /* 0x000000ffff0c7224 */ /* 0x000fe400078e0a03 */
[----:B------:R-:W-:Y:S02]  /*0f00*/  IMAD.MOV R11, RZ, RZ, -R11 ;  /* 0x000000ffff0b7224 */ /* 0x000fe400078e0a0b */
[----:B------:R-:W-:Y:S02]  /*0f10*/  IMAD.MOV R6, RZ, RZ, -R6 ;  /* 0x000000ffff067224 */ /* 0x000fe400078e0a06 */
[----:B------:R-:W-:-:S02]  /*0f20*/  IMAD R16, R9, R2, R16 ;  /* 0x0000000209107224 */ /* 0x000fc400078e0210 */
[C---:B------:R-:W-:Y:S02]  /*0f30*/  IMAD R3, R9.reuse, R8, R13 ;  /* 0x0000000809037224 */ /* 0x040fe400078e020d */
[C---:B------:R-:W-:Y:S02]  /*0f40*/  IMAD R49, R9.reuse, R12, R49 ;  /* 0x0000000c09317224 */ /* 0x040fe400078e0231 */
[C---:B------:R-:W-:Y:S01]  /*0f50*/  IMAD R2, R9.reuse, R11, R14 ;  /* 0x0000000b09027224 */ /* 0x040fe200078e020e */
[----:B------:R0:W-:Y:S01]  /*0f60*/  STL [R1+0x60], R3 ;  /* 0x0000600301007387 */ /* 0x0001e20000100800 */
[C---:B------:R-:W-:Y:S02]  /*0f70*/  VIADD R12, R64.reuse, 0xd ;  /* 0x0000000d400c7836 */ /* 0x040fe40000000000 */
[----:B------:R-:W-:Y:S01]  /*0f80*/  IMAD R85, R9, R6, R85 ;  /* 0x0000000609557224 */ /* 0x000fe200078e0255 */
[----:B------:R1:W-:Y:S01]  /*0f90*/  STL [R1+0x1b8], R2 ;  /* 0x0001b80201007387 */ /* 0x0003e20000100800 */
[----:B------:R-:W-:-:S02]  /*0fa0*/  VIADD R8, R64, 0xe ;  /* 0x0000000e40087836 */ /* 0x000fc40000000000 */
[C---:B------:R-:W-:Y:S01]  /*0fb0*/  VIADD R6, R64.reuse, 0xf ;  /* 0x0000000f40067836 */ /* 0x040fe20000000000 */
[----:B------:R4:W-:Y:S01]  /*0fc0*/  STL [R1+0x1398], R12 ;  /* 0x0013980c01007387 */ /* 0x0009e20000100800 */
[C---:B------:R-:W-:Y:S01]  /*0fd0*/  VIADD R44, R64.reuse, 0xe9 ;  /* 0x000000e9402c7836 */ /* 0x040fe20000000000 */
[----:B------:R-:W-:Y:S01]  /*0fe0*/  IABS R13, R8 ;  /* 0x00000008000d7213 */ /* 0x000fe20000000000 */
[C---:B0-----:R-:W-:Y:S01]  /*0ff0*/  VIADD R3, R64.reuse, 0x10 ;  /* 0x0000001040037836 */ /* 0x041fe20000000000 */
[----:B------:R0:W-:Y:S01]  /*1000*/  STL [R1+0x139c], R8 ;  /* 0x00139c0801007387 */ /* 0x0001e20000100800 */
[----:B------:R-:W-:Y:S01]  /*1010*/  IABS R17, R6 ;  /* 0x0000000600117213 */ /* 0x000fe20000000000 */
[----:B-1----:R-:W-:Y:S01]  /*1020*/  VIADD R2, R64, 0x11 ;  /* 0x0000001140027836 */ /* 0x002fe20000000000 */
[----:B------:R-:W-:Y:S01]  /*1030*/  IABS R82, R44 ;  /* 0x0000002c00527213 */ /* 0x000fe20000000000 */
[----:B------:R1:W-:Y:S01]  /*1040*/  STL [R1+0x13a0], R6 ;  /* 0x0013a00601007387 */ /* 0x0003e20000100800 */
[----:B------:R-:W-:-:S02]  /*1050*/  IABS R18, R3 ;  /* 0x0000000300127213 */ /* 0x000fc40000000000 */
[----:B----4-:R-:W-:Y:S01]  /*1060*/  IABS R12, R12 ;  /* 0x0000000c000c7213 */ /* 0x010fe20000000000 */
[----:B------:R4:W-:Y:S01]  /*1070*/  STL [R1+0x13a4], R3 ;  /* 0x0013a40301007387 */ /* 0x0009e20000100800 */
[----:B------:R-:W-:Y:S01]  /*1080*/  IABS R50, R2 ;  /* 0x0000000200327213 */ /* 0x000fe20000000000 */
[C---:B0-----:R-:W-:Y:S02]  /*1090*/  IMAD.HI.U32 R8, R10.reuse, R18, RZ ;  /* 0x000000120a087227 */ /* 0x041fe400078e00ff */
[----:B------:R0:W-:Y:S02]  /*10a0*/  STL [R1+0x13a8], R2 ;  /* 0x0013a80201007387 */ /* 0x0001e40000100800 */
[----:B-1----:R-:W-:-:S04]  /*10b0*/  IMAD.HI.U32 R6, R10, R17, RZ ;  /* 0x000000110a067227 */ /* 0x002fc800078e00ff */
[----:B----4-:R-:W-:-:S04]  /*10c0*/  IMAD.HI.U32 R3, R10, R13, RZ ;  /* 0x0000000d0a037227 */ /* 0x010fc800078e00ff */
[----:B0-----:R-:W-:-:S04]  /*10d0*/  IMAD.HI.U32 R2, R10, R12, RZ ;  /* 0x0000000c0a027227 */ /* 0x001fc800078e00ff */
[----:B------:R-:W-:Y:S02]  /*10e0*/  IMAD.MOV R2, RZ, RZ, -R2 ;  /* 0x000000ffff027224 */ /* 0x000fe400078e0a02 */
[----:B------:R-:W-:Y:S02]  /*10f0*/  IMAD.MOV R14, RZ, RZ, -R3 ;  /* 0x000000ffff0e7224 */ /* 0x000fe400078e0a03 */
[----:B------:R-:W-:Y:S02]  /*1100*/  IMAD.MOV R6, RZ, RZ, -R6 ;  /* 0x000000ffff067224 */ /* 0x000fe400078e0a06 */
[C---:B------:R-:W-:Y:S02]  /*1110*/  IMAD R12, R9.reuse, R2, R12 ;  /* 0x00000002090c7224 */ /* 0x040fe400078e020c */
[C---:B------:R-:W-:Y:S02]  /*1120*/  IMAD R3, R9.reuse, R14, R13 ;  /* 0x0000000e09037224 */ /* 0x040fe400078e020d */
[----:B------:R-:W-:Y:S01]  /*1130*/  IMAD R2, R9, R6, R17 ;  /* 0x0000000609027224 */ /* 0x000fe200078e0211 */
[----:B------:R0:W-:Y:S01]  /*1140*/  STL [R1+0x27c], R12 ;  /* 0x00027c0c01007387 */ /* 0x0001e20000100800 */
[----:B------:R-:W-:-:S02]  /*1150*/  VIADD R14, R64, 0x12 ;  /* 0x00000012400e7836 */ /* 0x000fc40000000000 */
[----:B------:R-:W-:Y:S01]  /*1160*/  VIADD R13, R64, 0x14 ;  /* 0x00000014400d7836 */ /* 0x000fe20000000000 */
[----:B------:R1:W-:Y:S01]  /*1170*/  STL [R1+0x284], R3 ;  /* 0x0002840301007387 */ /* 0x0003e20000100800 */
[----:B------:R-:W-:Y:S01]  /*1180*/  IMAD.HI.U32 R11, R10, R50, RZ ;  /* 0x000000320a0b7227 */ /* 0x000fe200078e00ff */
[----:B------:R-:W-:Y:S02]  /*1190*/  IABS R86, R14 ;  /* 0x0000000e00567213 */ /* 0x000fe40000000000 */
[----:B------:R4:W-:Y:S01]  /*11a0*/  STL [R1+0x29c], R2 ;  /* 0x00029c0201007387 */ /* 0x0009e20000100800 */
[----:B------:R-:W-:Y:S02]  /*11b0*/  IMAD.MOV R8, RZ, RZ, -R8 ;  /* 0x000000ffff087224 */ /* 0x000fe400078e0a08 */
[----:B0-----:R-:W-:Y:S01]  /*11c0*/  VIADD R12, R64, 0x13 ;  /* 0x00000013400c7836 */ /* 0x001fe20000000000 */
[----:B------:R0:W-:Y:S01]  /*11d0*/  STL [R1+0x13ac], R14 ;  /* 0x0013ac0e01007387 */ /* 0x0001e20000100800 */
[----:B------:R-:W-:-:S02]  /*11e0*/  IMAD.MOV R11, RZ, RZ, -R11 ;  /* 0x000000ffff0b7224 */ /* 0x000fc400078e0a0b */
[C---:B-1----:R-:W-:Y:S01]  /*11f0*/  VIADD R3, R64.reuse, 0x15 ;  /* 0x0000001540037836 */ /* 0x042fe20000000000 */
[----:B------:R1:W-:Y:S01]  /*1200*/  STL [R1+0x13b0], R12 ;  /* 0x0013b00c01007387 */ /* 0x0003e20000100800 */
[C---:B------:R-:W-:Y:S02]  /*1210*/  IMAD R18, R9.reuse, R8, R18 ;  /* 0x0000000809127224 */ /* 0x040fe400078e0212 */
[----:B----4-:R-:W-:Y:S01]  /*1220*/  VIADD R2, R64, 0x16 ;  /* 0x0000001640027836 */ /* 0x010fe20000000000 */
[----:B------:R4:W-:Y:S01]  /*1230*/  STL [R1+0x13b4], R13 ;  /* 0x0013b40d01007387 */ /* 0x0009e20000100800 */
[----:B------:R-:W-:Y:S01]  /*1240*/  IMAD R50, R9, R11, R50 ;  /* 0x0000000b09327224 */ /* 0x000fe200078e0232 */
[----:B0-----:R-:W-:Y:S02]  /*1250*/  IABS R14, R3 ;  /* 0x00000003000e7213 */ /* 0x001fe40000000000 */
[----:B------:R0:W-:Y:S01]  /*1260*/  STL [R1+0x13b8], R3 ;  /* 0x0013b80301007387 */ /* 0x0001e20000100800 */
[----:B------:R-:W-:-:S02]  /*1270*/  IABS R17, R2 ;  /* 0x0000000200117213 */ /* 0x000fc40000000000 */
[----:B-1----:R-:W-:Y:S01]  /*1280*/  IABS R12, R12 ;  /* 0x0000000c000c7213 */ /* 0x002fe20000000000 */
[----:B------:R1:W-:Y:S01]  /*1290*/  STL [R1+0x13bc], R2 ;  /* 0x0013bc0201007387 */ /* 0x0003e20000100800 */
[----:B------:R-:W-:Y:S01]  /*12a0*/  IMAD.HI.U32 R8, R10, R14, RZ ;  /* 0x0000000e0a087227 */ /* 0x000fe200078e00ff */
[----:B----4-:R-:W-:-:S03]  /*12b0*/  IABS R13, R13 ;  /* 0x0000000d000d7213 */ /* 0x010fc60000000000 */
[----:B------:R-:W-:-:S04]  /*12c0*/  IMAD.HI.U32 R11, R10, R17, RZ ;  /* 0x000000110a0b7227 */ /* 0x000fc800078e00ff */
[----:B0-----:R-:W-:-:S04]  /*12d0*/  IMAD.HI.U32 R3, R10, R12, RZ ;  /* 0x0000000c0a037227 */ /* 0x001fc800078e00ff */
[----:B-1----:R-:W-:-:S04]  /*12e0*/  IMAD.HI.U32 R2, R10, R86, RZ ;  /* 0x000000560a027227 */ /* 0x002fc800078e00ff */
[----:B------:R-:W-:Y:S02]  /*12f0*/  IMAD.MOV R2, RZ, RZ, -R2 ;  /* 0x000000ffff027224 */ /* 0x000fe400078e0a02 */
[----:B------:R-:W-:-:S04]  /*1300*/  IMAD.HI.U32 R6, R10, R13, RZ ;  /* 0x0000000d0a067227 */ /* 0x000fc800078e00ff */
[----:B------:R-:W-:Y:S02]  /*1310*/  IMAD.MOV R3, RZ, RZ, -R3 ;  /* 0x000000ffff037224 */ /* 0x000fe400078e0a03 */
[C---:B------:R-:W-:Y:S02]  /*1320*/  IMAD R86, R9.reuse, R2, R86 ;  /* 0x0000000209567224 */ /* 0x040fe400078e0256 */
[----:B------:R-:W-:Y:S02]  /*1330*/  IMAD.MOV R6, RZ, RZ, -R6 ;  /* 0x000000ffff067224 */ /* 0x000fe400078e0a06 */
[C---:B------:R-:W-:Y:S02]  /*1340*/  IMAD R2, R9.reuse, R3, R12 ;  /* 0x0000000309027224 */ /* 0x040fe400078e020c */
[----:B------:R-:W-:Y:S02]  /*1350*/  IMAD.MOV R8, RZ, RZ, -R8 ;  /* 0x000000ffff087224 */ /* 0x000fe400078e0a08 */
[----:B------:R-:W-:Y:S01]  /*1360*/  IMAD.MOV R20, RZ, RZ, -R11 ;  /* 0x000000ffff147224 */ /* 0x000fe200078e0a0b */
[----:B------:R0:W-:Y:S01]  /*1370*/  STL [R1+0x6c], R2 ;  /* 0x00006c0201007387 */ /* 0x0001e20000100800 */
[----:B------:R-:W-:-:S02]  /*1380*/  IMAD R6, R9, R6, R13 ;  /* 0x0000000609067224 */ /* 0x000fc400078e020d */
[C---:B------:R-:W-:Y:S02]  /*1390*/  IMAD R3, R9.reuse, R8, R14 ;  /* 0x0000000809037224 */ /* 0x040fe400078e020e */
[C---:B------:R-:W-:Y:S01]  /*13a0*/  VIADD R11, R64.reuse, 0x17 ;  /* 0x00000017400b7836 */ /* 0x040fe20000000000 */
[----:B------:R1:W-:Y:S01]  /*13b0*/  STL [R1+0x1bc], R6 ;  /* 0x0001bc0601007387 */ /* 0x0003e20000100800 */
[C---:B------:R-:W-:Y:S02]  /*13c0*/  VIADD R8, R64.reuse, 0x18 ;  /* 0x0000001840087836 */ /* 0x040fe40000000000 */
[----:B0-----:R-:W-:Y:S01]  /*13d0*/  IMAD R2, R9, R20, R17 ;  /* 0x0000001409027224 */ /* 0x001fe200078e0211 */
[----:B------:R0:W-:Y:S01]  /*13e0*/  STL [R1+0x2a0], R3 ;  /* 0x0002a00301007387 */ /* 0x0001e20000100800 */
[----:B------:R-:W-:Y:S02]  /*13f0*/  IABS R12, R11 ;  /* 0x0000000b000c7213 */ /* 0x000fe40000000000 */
[----:B------:R-:W-:Y:S01]  /*1400*/  IABS R17, R8 ;  /* 0x0000000800117213 */ /* 0x000fe20000000000 */
[----:B------:R4:W-:Y:S01]  /*1410*/  STL [R1+0x2b8], R2 ;  /* 0x0002b80201007387 */ /* 0x0009e20000100800 */
[----:B-1----:R-:W-:-:S03]  /*1420*/  VIADD R6, R64, 0x19 ;  /* 0x0000001940067836 */ /* 0x002fc60000000000 */
[----:B------:R-:W-:Y:S01]  /*1430*/  STL [R1+0x13c0], R11 ;  /* 0x0013c00b01007387 */ /* 0x000fe20000100800 */
[C---:B0-----:R-:W-:Y:S01]  /*1440*/  VIADD R3, R64.reuse, 0x1a ;  /* 0x0000001a40037836 */ /* 0x041fe20000000000 */
[----:B------:R-:W-:Y:S02]  /*1450*/  IABS R51, R6 ;  /* 0x0000000600337213 */ /* 0x000fe40000000000 */
[----:B------:R0:W-:Y:S01]  /*1460*/  STL [R1+0x13c4], R8 ;  /* 0x0013c40801007387 */ /* 0x0001e20000100800 */
[----:B----4-:R-:W-:Y:S01]  /*1470*/  VIADD R2, R64, 0x1b ;  /* 0x0000001b40027836 */ /* 0x010fe20000000000 */
[----:B------:R-:W-:Y:S02]  /*1480*/  IABS R88, R3 ;  /* 0x0000000300587213 */ /* 0x000fe40000000000 */
[----:B------:R1:W-:Y:S02]  /*1490*/  STL [R1+0x13c8], R6 ;  /* 0x0013c80601007387 */ /* 0x0003e40000100800 */
[----:B------:R-:W-:-:S02]  /*14a0*/  IABS R13, R2 ;  /* 0x00000002000d7213 */ /* 0x000fc40000000000 */
[----:B------:R-:W-:Y:S01]  /*14b0*/  STL [R1+0x13cc], R3 ;  /* 0x0013cc0301007387 */ /* 0x000fe20000100800 */
[----:B0-----:R-:W-:-:S03]  /*14c0*/  IMAD.HI.U32 R8, R10, R88, RZ ;  /* 0x000000580a087227 */ /* 0x001fc600078e00ff */
[----:B------:R0:W-:Y:S01]  /*14d0*/  STL [R1+0x13d0], R2 ;  /* 0x0013d00201007387 */ /* 0x0001e20000100800 */
[----:B------:R-:W-:-:S04]  /*14e0*/  IMAD.HI.U32 R11, R10, R13, RZ ;  /* 0x0000000d0a0b7227 */ /* 0x000fc800078e00ff */
[----:B-1----:R-:W-:-:S04]  /*14f0*/  IMAD.HI.U32 R6, R10, R51, RZ ;  /* 0x000000330a067227 */ /* 0x002fc800078e00ff */
[----:B0-----:R-:W-:-:S04]  /*1500*/  IMAD.HI.U32 R2, R10, R12, RZ ;  /* 0x0000000c0a027227 */ /* 0x001fc800078e00ff */
[----:B------:R-:W-:Y:S02]  /*1510*/  IMAD.MOV R2, RZ, RZ, -R2 ;  /* 0x000000ffff027224 */ /* 0x000fe400078e0a02 */
[----:B------:R-:W-:Y:S02]  /*1520*/  IMAD.MOV R20, RZ, RZ, -R11 ;  /* 0x000000ffff147224 */ /* 0x000fe400078e0a0b */
[----:B------:R-:W-:Y:S02]  /*1530*/  IMAD R2, R9, R2, R12 ;  /* 0x0000000209027224 */ /* 0x000fe400078e020c */
[----:B------:R-:W-:Y:S02]  /*1540*/  IMAD.MOV R8, RZ, RZ, -R8 ;  /* 0x000000ffff087224 */ /* 0x000fe400078e0a08 */
[----:B------:R-:W-:Y:S01]  /*1550*/  IMAD.MOV R6, RZ, RZ, -R6 ;  /* 0x000000ffff067224 */ /* 0x000fe200078e0a06 */
[----:B------:R0:W-:Y:S01]  /*1560*/  STL [R1+0x2c0], R2 ;  /* 0x0002c00201007387 */ /* 0x0001e20000100800 */
[----:B------:R-:W-:-:S04]  /*1570*/  IMAD.HI.U32 R3, R10, R17, RZ ;  /* 0x000000110a037227 */ /* 0x000fc800078e00ff */
[C---:B------:R-:W-:Y:S02]  /*1580*/  IMAD R88, R9.reuse, R8, R88 ;  /* 0x0000000809587224 */ /* 0x040fe400078e0258 */
[C---:B------:R-:W-:Y:S02]  /*1590*/  VIADD R11, R64.reuse, 0x1c ;  /* 0x0000001c400b7836 */ /* 0x040fe40000000000 */
[C---:B------:R-:W-:Y:S02]  /*15a0*/  IMAD R51, R9.reuse, R6, R51 ;  /* 0x0000000609337224 */ /* 0x040fe400078e0233 */
[C---:B0-----:R-:W-:Y:S01]  /*15b0*/  IMAD R2, R9.reuse, R20, R13 ;  /* 0x0000001409027224 */ /* 0x041fe200078e020d */
[----:B------:R-:W-:Y:S01]  /*15c0*/  IABS R12, R11 ;  /* 0x0000000b000c7213 */ /* 0x000fe20000000000 */
[C---:B------:R-:W-:Y:S02]  /*15d0*/  VIADD R8, R64.reuse, 0x1d ;  /* 0x0000001d40087836 */ /* 0x040fe40000000000 */
[----:B------:R-:W-:Y:S01]  /*15e0*/  IMAD.MOV R14, RZ, RZ, -R3 ;  /* 0x000000ffff0e7224 */ /* 0x000fe200078e0a03 */
[----:B------:R0:W-:Y:S01]  /*15f0*/  STL [R1+0x64], R2 ;  /* 0x0000640201007387 */ /* 0x0001e20000100800 */
[C---:B------:R-:W-:Y:S01]  /*1600*/  VIADD R6, R64.reuse, 0x1e ;  /* 0x0000001e40067836 */ /* 0x040fe20000000000 */
[----:B------:R-:W-:Y:S01]  /*1610*/  IABS R13, R8 ;  /* 0x00000008000d7213 */ /* 0x000fe20000000000 */
[----:B------:R-:W-:Y:S01]  /*1620*/  VIADD R3, R64, 0x1f ;  /* 0x0000001f40037836 */ /* 0x000fe20000000000 */
[----:B------:R-:W-:Y:S01]  /*1630*/  STL [R1+0x13d4], R11 ;  /* 0x0013d40b01007387 */ /* 0x000fe20000100800 */
[----:B------:R-:W-:Y:S01]  /*1640*/  IMAD R17, R9, R14, R17 ;  /* 0x0000000e09117224 */ /* 0x000fe200078e0211 */
[----:B------:R-:W-:-:S02]  /*1650*/  IABS R19, R6 ;  /* 0x0000000600137213 */ /* 0x000fc40000000000 */
[----:B------:R1:W-:Y:S01]  /*1660*/  STL [R1+0x13d8], R8 ;  /* 0x0013d80801007387 */ /* 0x0003e20000100800 */
[----:B------:R-:W-:Y:S01]  /*1670*/  IABS R20, R3 ;  /* 0x0000000300147213 */ /* 0x000fe20000000000 */
[----:B0-----:R-:W-:Y:S02]  /*1680*/  VIADD R2, R64, 0x20 ;  /* 0x0000002040027836 */ /* 0x001fe40000000000 */
[----:B------:R0:W-:Y:S03]  /*1690*/  STL [R1+0x13dc], R6 ;  /* 0x0013dc0601007387 */ /* 0x0001e60000100800 */
[----:B------:R-:W-:Y:S01]  /*16a0*/  IABS R21, R2 ;  /* 0x0000000200157213 */ /* 0x000fe20000000000 */
[----:B------:R4:W-:Y:S01]  /*16b0*/  STL [R1+0x13e0], R3 ;  /* 0x0013e00301007387 */ /* 0x0009e20000100800 */
[----:B-1----:R-:W-:-:S03]  /*16c0*/  IMAD.HI.U32 R8, R10, R20, RZ ;  /* 0x000000140a087227 */ /* 0x002fc600078e00ff */
[----:B------:R1:W-:Y:S01]  /*16d0*/  STL [R1+0x13e4], R2 ;  /* 0x0013e40201007387 */ /* 0x0003e20000100800 */
[----:B0-----:R-:W-:-:S04]  /*16e0*/  IMAD.HI.U32 R6, R10, R19, RZ ;  /* 0x000000130a067227 */ /* 0x001fc800078e00ff */
[----:B----4-:R-:W-:-:S04]  /*16f0*/  IMAD.HI.U32 R3, R10, R13, RZ ;  /* 0x0000000d0a037227 */ /* 0x010fc800078e00ff */
[----:B-1----:R-:W-:-:S04]  /*1700*/  IMAD.HI.U32 R2, R10, R12, RZ ;  /* 0x0000000c0a027227 */ /* 0x002fc800078e00ff */
[----:B------:R-:W-:Y:S02]  /*1710*/  IMAD.MOV R2, RZ, RZ, -R2 ;  /* 0x000000ffff027224 */ /* 0x000fe400078e0a02 */
[----:B------:R-:W-:-:S04]  /*1720*/  IMAD.HI.U32 R11, R10, R21, RZ ;  /* 0x000000150a0b7227 */ /* 0x000fc800078e00ff */
[----:B------:R-:W-:Y:S02]  /*1730*/  IMAD.MOV R14, RZ, RZ, -R3 ;  /* 0x000000ffff0e7224 */ /* 0x000fe400078e0a03 */
[C---:B------:R-:W-:Y:S02]  /*1740*/  IMAD R2, R9.reuse, R2, R12 ;  /* 0x0000000209027224 */ /* 0x040fe400078e020c */
[----:B------:R-:W-:Y:S02]  /*1750*/  IMAD.MOV R6, RZ, RZ, -R6 ;  /* 0x000000ffff067224 */ /* 0x000fe400078e0a06 */
[----:B------:R-:W-:Y:S01]  /*1760*/  IMAD.MOV R8, RZ, RZ, -R8 ;  /* 0x000000ffff087224 */ /* 0x000fe200078e0a08 */
[----:B------:R0:W-:Y:S01]  /*1770*/  STL [R1+0x1c4], R2 ;  /* 0x0001c40201007387 */ /* 0x0001e20000100800 */
[----:B------:R-:W-:Y:S02]  /*1780*/  IMAD.MOV R22, RZ, RZ, -R11 ;  /* 0x000000ffff167224 */ /* 0x000fe400078e0a0b */
[----:B------:R-:W-:-:S02]  /*1790*/  IMAD R11, R9, R14, R13 ;  /* 0x0000000e090b7224 */ /* 0x000fc400078e020d */
[C---:B------:R-:W-:Y:S02]  /*17a0*/  IMAD R3, R9.reuse, R6, R19 ;  /* 0x0000000609037224 */ /* 0x040fe400078e0213 */
[C---:B------:R-:W-:Y:S01]  /*17b0*/  VIADD R12, R64.reuse, 0x21 ;  /* 0x00000021400c7836 */ /* 0x040fe20000000000 */
[----:B------:R1:W-:Y:S01]  /*17c0*/  STL [R1+0x2c4], R11 ;  /* 0x0002c40b01007387 */ /* 0x0003e20000100800 */
[C---:B------:R-:W-:Y:S02]  /*17d0*/  VIADD R6, R64.reuse, 0x23 ;  /* 0x0000002340067836 */ /* 0x040fe40000000000 */
[C---:B0-----:R-:W-:Y:S01]  /*17e0*/  IMAD R2, R9.reuse, R8, R20 ;  /* 0x0000000809027224 */ /* 0x041fe200078e0214 */
[----:B------:R0:W-:Y:S01]  /*17f0*/  STL [R1+0x2d4], R3 ;  /* 0x0002d40301007387 */ /* 0x0001e20000100800 */
[----:B------:R-:W-:Y:S01]  /*1800*/  IABS R52, R12 ;  /* 0x0000000c00347213 */ /* 0x000fe20000000000 */
[----:B------:R-:W-:Y:S02]  /*1810*/  IMAD R19, R9, R22, R21 ;  /* 0x0000001609137224 */ /* 0x000fe400078e0215 */
[----:B------:R4:W-:Y:S01]  /*1820*/  STL [R1+0x404], R2 ;  /* 0x0004040201007387 */ /* 0x0009e20000100800 */
[----:B------:R-:W-:-:S02]  /*1830*/  VIADD R21, R64, 0x2b ;  /* 0x0000002b40157836 */ /* 0x000fc40000000000 */
[----:B-1----:R-:W-:Y:S01]  /*1840*/  VIADD R11, R64, 0x22 ;  /* 0x00000022400b7836 */ /* 0x002fe20000000000 */
[----:B------:R-:W-:Y:S01]  /*1850*/  STL [R1+0x13e8], R12 ;  /* 0x0013e80c01007387 */ /* 0x000fe20000100800 */
[----:B------:R-:W-:-:S03]  /*1860*/  IMAD.HI.U32 R8, R10, R52, RZ ;  /* 0x000000340a087227 */ /* 0x000fc600078e00ff */
[----:B------:R1:W-:Y:S01]  /*1870*/  STL [R1+0x13ec], R11 ;  /* 0x0013ec0b01007387 */ /* 0x0003e20000100800 */
[C---:B0-----:R-:W-:Y:S01]  /*1880*/  VIADD R3, R64.reuse, 0x24 ;  /* 0x0000002440037836 */ /* 0x041fe20000000000 */
[----:B------:R-:W-:Y:S01]  /*1890*/  IABS R89, R11 ;  /* 0x0000000b00597213 */ /* 0x000fe20000000000 */
[----:B----4-:R-:W-:Y:S01]  /*18a0*/  VIADD R2, R64, 0x25 ;  /* 0x0000002540027836 */ /* 0x010fe20000000000 */
[----:B------:R0:W-:Y:S01]  /*18b0*/  STL [R1+0x13f0], R6 ;  /* 0x0013f00601007387 */ /* 0x0001e20000100800 */
[----:B------:R-:W-:-:S03]  /*18c0*/  IMAD.MOV R8, RZ, RZ, -R8 ;  /* 0x000000ffff087224 */ /* 0x000fc600078e0a08 */
[----:B------:R4:W-:Y:S01]  /*18d0*/  STL [R1+0x13f4], R3 ;  /* 0x0013f40301007387 */ /* 0x0009e20000100800 */
[----:B------:R-:W-:Y:S02]  /*18e0*/  IMAD R52, R9, R8, R52 ;  /* 0x0000000809347224 */ /* 0x000fe400078e0234 */
[----:B-1----:R-:W-:Y:S01]  /*18f0*/  IMAD.HI.U32 R11, R10, R89, RZ ;  /* 0x000000590a0b7227 */ /* 0x002fe200078e00ff */
[----:B------:R1:W-:Y:S01]  /*1900*/  STL [R1+0x13f8], R2 ;  /* 0x0013f80201007387 */ /* 0x0003e20000100800 */
[----:B0-----:R-:W-:Y:S02]  /*1910*/  IABS R6, R6 ;  /* 0x0000000600067213 */ /* 0x001fe40000000000 */
[----:B------:R-:W-:Y:S02]  /*1920*/  VIADD R8, R64, 0x27 ;  /* 0x0000002740087836 */ /* 0x000fe40000000000 */
[----:B------:R-:W-:Y:S01]  /*1930*/  IMAD.MOV R20, RZ, RZ, -R11 ;  /* 0x000000ffff147224 */ /* 0x000fe200078e0a0b */
[----:B----4-:R-:W-:Y:S01]  /*1940*/  IABS R3, R3 ;  /* 0x0000000300037213 */ /* 0x010fe20000000000 */
[----:B------:R-:W-:Y:S01]  /*1950*/  IMAD.HI.U32 R12, R10, R6, RZ ;  /* 0x000000060a0c7227 */ /* 0x000fe200078e00ff */
[----:B-1----:R-:W-:-:S03]  /*1960*/  IABS R2, R2 ;  /* 0x0000000200027213 */ /* 0x002fc60000000000 */
[----:B------:R-:W-:-:S04]  /*1970*/  IMAD.HI.U32 R13, R10, R3, RZ ;  /* 0x000000030a0d7227 */ /* 0x000fc800078e00ff */
[----:B------:R-:W-:-:S04]  /*1980*/  IMAD.HI.U32 R14, R10, R2, RZ ;  /* 0x000000020a0e7227 */ /* 0x000fc800078e00ff */
        /* <DEDUP_REMOVED lines=8> */
[C---:B------:R-:W-:Y:S01]  /*1a10*/  VIADD R11, R64.reuse, 0x28 ;  /* 0x00000028400b7836 */ /* 0x040fe20000000000 */
[----:B------:R1:W-:Y:S01]  /*1a20*/  STL [R1+0x1d0], R3 ;  /* 0x0001d00301007387 */ /* 0x0003e20000100800 */
[----:B------:R-:W-:Y:S02]  /*1a30*/  IMAD R89, R9, R20, R89 ;  /* 0x0000001409597224 */ /* 0x000fe400078e0259 */
[C---:B------:R-:W-:Y:S01]  /*1a40*/  VIADD R22, R64.reuse, 0x2d ;  /* 0x0000002d40167836 */ /* 0x040fe20000000000 */
[----:B------:R-:W-:Y:S01]  /*1a50*/  STL [R1+0x40c], R2 ;  /* 0x00040c0201007387 */ /* 0x000fe20000100800 */
[----:B------:R-:W-:Y:S01]  /*1a60*/  IABS R20, R11 ;  /* 0x0000000b00147213 */ /* 0x000fe20000000000 */
[C---:B0-----:R-:W-:Y:S02]  /*1a70*/  VIADD R6, R64.reuse, 0x29 ;  /* 0x0000002940067836 */ /* 0x041fe40000000000 */
[----:B------:R0:W-:Y:S01]  /*1a80*/  STL [R1+0x1400], R12 ;  /* 0x0014000c01007387 */ /* 0x0001e20000100800 */
[----:B------:R-:W-:-:S02]  /*1a90*/  VIADD R14, R64, 0x2e ;  /* 0x0000002e400e7836 */ /* 0x000fc40000000000 */
[----:B-1----:R-:W-:Y:S01]  /*1aa0*/  VIADD R3, R64, 0x2a ;  /* 0x0000002a40037836 */ /* 0x002fe20000000000 */
[----:B------:R1:W-:Y:S01]  /*1ab0*/  STL [R1+0x13fc], R8 ;  /* 0x0013fc0801007387 */ /* 0x0003e20000100800 */
[----:B------:R-:W-:-:S03]  /*1ac0*/  IABS R54, R6 ;  /* 0x0000000600367213 */ /* 0x000fc60000000000 */
[----:B------:R4:W-:Y:S01]  /*1ad0*/  STL [R1+0x1404], R11 ;  /* 0x0014040b01007387 */ /* 0x0009e20000100800 */
[----:B------:R-:W-:Y:S02]  /*1ae0*/  IABS R90, R3 ;  /* 0x00000003005a7213 */ /* 0x000fe40000000000 */
[----:B0-----:R-:W-:Y:S01]  /*1af0*/  IABS R12, R12 ;  /* 0x0000000c000c7213 */ /* 0x001fe20000000000 */
[----:B------:R0:W-:Y:S01]  /*1b00*/  STL [R1+0x1408], R6 ;  /* 0x0014080601007387 */ /* 0x0001e20000100800 */
[----:B-1----:R-:W-:Y:S01]  /*1b10*/  IABS R8, R8 ;  /* 0x0000000800087213 */ /* 0x002fe20000000000 */
[C---:B------:R-:W-:Y:S02]  /*1b20*/  IMAD.HI.U32 R2, R10.reuse, R90, RZ ;  /* 0x0000005a0a027227 */ /* 0x040fe400078e00ff */
[----:B------:R1:W-:Y:S02]  /*1b30*/  STL [R1+0x1410], R3 ;  /* 0x0014100301007387 */ /* 0x0003e40000100800 */
[----:B------:R-:W-:-:S04]  /*1b40*/  IMAD.HI.U32 R13, R10, R12, RZ ;  /* 0x0000000c0a0d7227 */ /* 0x000fc800078e00ff */
[----:B----4-:R-:W-:-:S04]  /*1b50*/  IMAD.HI.U32 R11, R10, R8, RZ ;  /* 0x000000080a0b7227 */ /* 0x010fc800078e00ff */
[----:B------:R-:W-:Y:S02]  /*1b60*/  IMAD.MOV R13, RZ, RZ, -R13 ;  /* 0x000000ffff0d7224 */ /* 0x000fe400078e0a0d */
[----:B------:R-:W-:Y:S02]  /*1b70*/  IMAD.MOV R11, RZ, RZ, -R11 ;  /* 0x000000ffff0b7224 */ /* 0x000fe400078e0a0b */
[C---:B------:R-:W-:Y:S02]  /*1b80*/  IMAD R12, R9.reuse, R13, R12 ;  /* 0x0000000d090c7224 */ /* 0x040fe400078e020c */
[----:B------:R-:W-:Y:S01]  /*1b90*/  IMAD R8, R9, R11, R8 ;  /* 0x0000000b09087224 */ /* 0x000fe200078e0208 */
[----:B------:R-:W-:Y:S01]  /*1ba0*/  IABS R11, R22 ;  /* 0x00000016000b7213 */ /* 0x000fe20000000000 */
[----:B0-----:R-:W-:Y:S01]  /*1bb0*/  IMAD.HI.U32 R6, R10, R20, RZ ;  /* 0x000000140a067227 */ /* 0x001fe200078e00ff */
[----:B------:R0:W-:Y:S03]  /*1bc0*/  STL [R1+0x410], R12 ;  /* 0x0004100c01007387 */ /* 0x0001e60000100800 */
[----:B------:R-:W-:Y:S01]  /*1bd0*/  VIADD R13, R64, 0x2c ;  /* 0x0000002c400d7836 */ /* 0x000fe20000000000 */
[----:B------:R-:W-:Y:S01]  /*1be0*/  STL [R1+0x49c], R8 ;  /* 0x00049c0801007387 */ /* 0x000fe20000100800 */
[----:B------:R-:W-:-:S02]  /*1bf0*/  IMAD.MOV R6, RZ, RZ, -R6 ;  /* 0x000000ffff067224 */ /* 0x000fc400078e0a06 */
[----:B------:R-:W-:Y:S01]  /*1c00*/  IMAD.MOV R2, RZ, RZ, -R2 ;  /* 0x000000ffff027224 */ /* 0x000fe200078e0a02 */
[----:B------:R4:W-:Y:S01]  /*1c10*/  STL [R1+0x140c], R21 ;  /* 0x00140c1501007387 */ /* 0x0009e20000100800 */
[----:B-1----:R-:W-:-:S03]  /*1c20*/  IMAD.HI.U32 R3, R10, R54, RZ ;  /* 0x000000360a037227 */ /* 0x002fc600078e00ff */
[----:B------:R1:W-:Y:S01]  /*1c30*/  STL [R1+0x1414], R13 ;  /* 0x0014140d01007387 */ /* 0x0003e20000100800 */
[----:B0-----:R-:W-:Y:S02]  /*1c40*/  VIADD R12, R64, 0x2f ;  /* 0x0000002f400c7836 */ /* 0x001fe40000000000 */
[C---:B------:R-:W-:Y:S01]  /*1c50*/  IMAD R20, R9.reuse, R6, R20 ;  /* 0x0000000609147224 */ /* 0x040fe200078e0214 */
[----:B------:R0:W-:Y:S01]  /*1c60*/  STL [R1+0x1418], R22 ;  /* 0x0014181601007387 */ /* 0x0001e20000100800 */
[----:B------:R-:W-:Y:S01]  /*1c70*/  IABS R6, R14 ;  /* 0x0000000e00067213 */ /* 0x000fe20000000000 */
[----:B------:R-:W-:Y:S01]  /*1c80*/  IMAD R90, R9, R2, R90 ;  /* 0x00000002095a7224 */ /* 0x000fe200078e025a */
[----:B----4-:R-:W-:Y:S01]  /*1c90*/  IABS R21, R21 ;  /* 0x0000001500157213 */ /* 0x010fe20000000000 */
[----:B------:R4:W-:Y:S01]  /*1ca0*/  STL [R1+0x1420], R14 ;  /* 0x0014200e01007387 */ /* 0x0009e20000100800 */
[----:B------:R-:W-:Y:S01]  /*1cb0*/  IMAD.MOV R3, RZ, RZ, -R3 ;  /* 0x000000ffff037224 */ /* 0x000fe200078e0a03 */
[----:B-1----:R-:W-:Y:S01]  /*1cc0*/  IABS R13, R13 ;  /* 0x0000000d000d7213 */ /* 0x002fe20000000000 */
[C---:B------:R-:W-:Y:S01]  /*1cd0*/  IMAD.HI.U32 R8, R10.reuse, R6, RZ ;  /* 0x000000060a087227 */ /* 0x040fe200078e00ff */
[----:B------:R-:W-:Y:S01]  /*1ce0*/  IABS R2, R12 ;  /* 0x0000000c00027213 */ /* 0x000fe20000000000 */
[----:B------:R1:W-:Y:S02]  /*1cf0*/  STL [R1+0x1428], R12 ;  /* 0x0014280c01007387 */ /* 0x0003e40000100800 */
[----:B0-----:R-:W-:-:S04]  /*1d00*/  IMAD.HI.U32 R22, R10, R21, RZ ;  /* 0x000000150a167227 */ /* 0x001fc800078e00ff */
[----:B----4-:R-:W-:-:S04]  /*1d10*/  IMAD.HI.U32 R14, R10, R13, RZ ;  /* 0x0000000d0a0e7227 */ /* 0x010fc800078e00ff */
[----:B-1----:R-:W-:-:S04]  /*1d20*/  IMAD.HI.U32 R12, R10, R11, RZ ;  /* 0x0000000b0a0c7227 */ /* 0x002fc800078e00ff */
[----:B------:R-:W-:Y:S02]  /*1d30*/  IMAD.MOV R22, RZ, RZ, -R22 ;  /* 0x000000ffff167224 */ /* 0x000fe400078e0a16 */
[----:B------:R-:W-:Y:S02]  /*1d40*/  IMAD R54, R9, R3, R54 ;  /* 0x0000000309367224 */ /* 0x000fe400078e0236 */
[----:B------:R-:W-:Y:S02]  /*1d50*/  IMAD.MOV R14, RZ, RZ, -R14 ;  /* 0x000000ffff0e7224 */ /* 0x000fe400078e0a0e */
[----:B------:R-:W-:-:S04]  /*1d60*/  IMAD.HI.U32 R3, R10, R2, RZ ;  /* 0x000000020a037227 */ /* 0x000fc800078e00ff */
[----:B------:R-:W-:Y:S02]  /*1d70*/  IMAD.MOV R12, RZ, RZ, -R12 ;  /* 0x000000ffff0c7224 */ /* 0x000fe400078e0a0c */
[----:B------:R-:W-:Y:S02]  /*1d80*/  IMAD.MOV R8, RZ, RZ, -R8 ;  /* 0x000000ffff087224 */ /* 0x000fe400078e0a08 */
[C---:B------:R-:W-:Y:S02]  /*1d90*/  IMAD R21, R9.reuse, R22, R21 ;  /* 0x0000001609157224 */ /* 0x040fe400078e0215 */
[C---:B------:R-:W-:Y:S02]  /*1da0*/  IMAD R13, R9.reuse, R14, R13 ;  /* 0x0000000e090d7224 */ /* 0x040fe400078e020d */
[----:B------:R-:W-:Y:S01]  /*1db0*/  IMAD.MOV R3, RZ, RZ, -R3 ;  /* 0x000000ffff037224 */ /* 0x000fe200078e0a03 */
[----:B------:R-:W-:Y:S01]  /*1dc0*/  STL [R1+0x78], R21 ;  /* 0x0000781501007387 */ /* 0x000fe20000100800 */
[----:B------:R-:W-:-:S02]  /*1dd0*/  IMAD R11, R9, R12, R11 ;  /* 0x0000000c090b7224 */ /* 0x000fc400078e020b */
[C---:B------:R-:W-:Y:S01]  /*1de0*/  IMAD R6, R9.reuse, R8, R6 ;  /* 0x0000000809067224 */ /* 0x040fe200078e0206 */
[----:B------:R0:W-:Y:S01]  /*1df0*/  STL [R1+0x1d8], R13 ;  /* 0x0001d80d01007387 */ /* 0x0001e20000100800 */
[----:B------:R-:W-:Y:S02]  /*1e00*/  IMAD R2, R9, R3, R2 ;  /* 0x0000000309027224 */ /* 0x000fe400078e0202 */
[C---:B------:R-:W-:Y:S01]  /*1e10*/  VIADD R12, R64.reuse, 0x31 ;  /* 0x00000031400c7836 */ /* 0x040fe20000000000 */
[----:B------:R1:W-:Y:S01]  /*1e20*/  STL [R1+0x4a4], R11 ;  /* 0x0004a40b01007387 */ /* 0x0003e20000100800 */
[----:B------:R-:W-:-:S03]  /*1e30*/  VIADD R8, R64, 0x34 ;  /* 0x0000003440087836 */ /* 0x000fc60000000000 */
[----:B------:R4:W-:Y:S01]  /*1e40*/  STL [R1+0x4d4], R6 ;  /* 0x0004d40601007387 */ /* 0x0009e20000100800 */
[----:B------:R-:W-:Y:S01]  /*1e50*/  IABS R53, R12 ;  /* 0x0000000c00357213 */ /* 0x000fe20000000000 */
[C---:B0-----:R-:W-:Y:S02]  /*1e60*/  VIADD R13, R64.reuse, 0x30 ;  /* 0x00000030400d7836 */ /* 0x041fe40000000000 */
[----:B------:R0:W-:Y:S01]  /*1e70*/  STL [R1+0x4d8], R2 ;  /* 0x0004d80201007387 */ /* 0x0001e20000100800 */
[C---:B-1----:R-:W-:Y:S02]  /*1e80*/  VIADD R11, R64.reuse, 0x32 ;  /* 0x00000032400b7836 */ /* 0x042fe40000000000 */
[----:B------:R-:W-:Y:S01]  /*1e90*/  IABS R21, R13 ;  /* 0x0000000d00157213 */ /* 0x000fe20000000000 */
[----:B------:R1:W-:Y:S01]  /*1ea0*/  STL [R1+0x141c], R13 ;  /* 0x00141c0d01007387 */ /* 0x0003e20000100800 */
[----:B----4-:R-:W-:Y:S01]  /*1eb0*/  VIADD R6, R64, 0x33 ;  /* 0x0000003340067836 */ /* 0x010fe20000000000 */
[----:B------:R-:W-:-:S02]  /*1ec0*/  IABS R91, R11 ;  /* 0x0000000b005b7213 */ /* 0x000fc40000000000 */
[----:B------:R-:W-:Y:S01]  /*1ed0*/  STL [R1+0x1424], R12 ;  /* 0x0014240c01007387 */ /* 0x000fe20000100800 */
[----:B0-----:R-:W-:-:S03]  /*1ee0*/  IABS R2, R8 ;  /* 0x0000000800027213 */ /* 0x001fc60000000000 */
[----:B------:R0:W-:Y:S01]  /*1ef0*/  STL [R1+0x142c], R11 ;  /* 0x00142c0b01007387 */ /* 0x0001e20000100800 */
[----:B-1----:R-:W-:-:S03]  /*1f00*/  IMAD.HI.U32 R13, R10, R21, RZ ;  /* 0x000000150a0d7227 */ /* 0x002fc600078e00ff */
[----:B------:R1:W-:Y:S01]  /*1f10*/  STL [R1+0x1434], R6 ;  /* 0x0014340601007387 */ /* 0x0003e20000100800 */
[----:B------:R-:W-:-:S03]  /*1f20*/  IMAD.HI.U32 R3, R10, R2, RZ ;  /* 0x000000020a037227 */ /* 0x000fc600078e00ff */
[----:B------:R4:W-:Y:S01]  /*1f30*/  STL [R1+0x143c], R8 ;  /* 0x00143c0801007387 */ /* 0x0009e20000100800 */
[----:B0-----:R-:W-:Y:S01]  /*1f40*/  IMAD.HI.U32 R11, R10, R91, RZ ;  /* 0x0000005b0a0b7227 */ /* 0x001fe200078e00ff */
[----:B-1----:R-:W-:-:S03]  /*1f50*/  IABS R6, R6 ;  /* 0x0000000600067213 */ /* 0x002fc60000000000 */
[----:B------:R-:W-:Y:S02]  /*1f60*/  IMAD.MOV R13, RZ, RZ, -R13 ;  /* 0x000000ffff0d7224 */ /* 0x000fe400078e0a0d */
[----:B------:R-:W-:Y:S02]  /*1f70*/  IMAD.MOV R3, RZ, RZ, -R3 ;  /* 0x000000ffff037224 */ /* 0x000fe400078e0a03 */
[----:B----4-:R-:W-:-:S04]  /*1f80*/  IMAD.HI.U32 R8, R10, R6, RZ ;  /* 0x000000060a087227 */ /* 0x010fc800078e00ff */
[----:B------:R-:W-:Y:S02]  /*1f90*/  IMAD.MOV R8, RZ, RZ, -R8 ;  /* 0x000000ffff087224 */ /* 0x000fe400078e0a08 */
[----:B------:R-:W-:Y:S02]  /*1fa0*/  IMAD.MOV R11, RZ, RZ, -R11 ;  /* 0x000000ffff0b7224 */ /* 0x000fe400078e0a0b */
[----:B------:R-:W-:Y:S02]  /*1fb0*/  IMAD R6, R9, R8, R6 ;  /* 0x0000000809067224 */ /* 0x000fe400078e0206 */
[----:B------:R-:W-:-:S03]  /*1fc0*/  IMAD.HI.U32 R12, R10, R53, RZ ;  /* 0x000000350a0c7227 */ /* 0x000fc600078e00ff */
[----:B------:R0:W-:Y:S01]  /*1fd0*/  STL [R1+0x7c], R6 ;  /* 0x00007c0601007387 */ /* 0x0001e20000100800 */
[C---:B------:R-:W-:Y:S02]  /*1fe0*/  IMAD R21, R9.reuse, R13, R21 ;  /* 0x0000000d09157224 */ /* 0x040fe400078e0215 */
[C---:B------:R-:W-:Y:S02]  /*1ff0*/  IMAD R2, R9.reuse, R3, R2 ;  /* 0x0000000309027224 */ /* 0x040fe400078e0202 */
[C---:B------:R-:W-:Y:S02]  /*2000*/  VIADD R13, R64.reuse, 0x35 ;  /* 0x00000035400d7836 */ /* 0x040fe40000000000 */
[----:B------:R-:W-:Y:S01]  /*2010*/  IMAD R91, R9, R11, R91 ;  /* 0x0000000b095b7224 */ /* 0x000fe200078e025b */
[----:B------:R-:W-:Y:S01]  /*2020*/  STL [R1+0x1e4], R2 ;  /* 0x0001e40201007387 */ /* 0x000fe20000100800 */
[----:B------:R-:W-:Y:S02]  /*2030*/  IMAD.MOV R12, RZ, RZ, -R12 ;  /* 0x000000ffff0c7224 */ /* 0x000fe400078e0a0c */
[C---:B------:R-:W-:Y:S01]  /*2040*/  VIADD R11, R64.reuse, 0x36 ;  /* 0x00000036400b7836 */ /* 0x040fe20000000000 */
[----:B------:R1:W-:Y:S01]  /*2050*/  STL [R1+0x1430], R13 ;  /* 0x0014300d01007387 */ /* 0x0003e20000100800 */
[----:B0-----:R-:W-:-:S02]  /*2060*/  VIADD R6, R64, 0x37 ;  /* 0x0000003740067836 */ /* 0x001fc40000000000 */
[----:B------:R-:W-:Y:S01]  /*2070*/  IMAD R53, R9, R12, R53 ;  /* 0x0000000c09357224 */ /* 0x000fe200078e0235 */
[----:B------:R0:W-:Y:S01]  /*2080*/  STL [R1+0x1438], R11 ;  /* 0x0014380b01007387 */ /* 0x0001e20000100800 */
[C---:B------:R-:W-:Y:S02]  /*2090*/  VIADD R12, R64.reuse, 0x38 ;  /* 0x00000038400c7836 */ /* 0x040fe40000000000 */
[----:B------:R-:W-:Y:S01]  /*20a0*/  VIADD R8, R64, 0x39 ;  /* 0x0000003940087836 */ /* 0x000fe20000000000 */
[----:B------:R4:W-:Y:S01]  /*20b0*/  STL [R1+0x1440], R6 ;  /* 0x0014400601007387 */ /* 0x0009e20000100800 */
[----:B-1----:R-:W-:-:S03]  /*20c0*/  IABS R13, R13 ;  /* 0x0000000d000d7213 */ /* 0x002fc60000000000 */
[----:B------:R1:W-:Y:S01]  /*20d0*/  STL [R1+0x1448], R12 ;  /* 0x0014480c01007387 */ /* 0x0003e20000100800 */
[----:B------:R-:W-:Y:S02]  /*20e0*/  IABS R22, R12 ;  /* 0x0000000c00167213 */ /* 0x000fe40000000000 */
[----:B0-----:R-:W-:Y:S01]  /*20f0*/  IABS R11, R11 ;  /* 0x0000000b000b7213 */ /* 0x001fe20000000000 */
[C---:B------:R-:W-:Y:S01]  /*2100*/  IMAD.HI.U32 R14, R10.reuse, R13, RZ ;  /* 0x0000000d0a0e7227 */ /* 0x040fe200078e00ff */
[----:B------:R0:W-:Y:S01]  /*2110*/  STL [R1+0x1450], R8 ;  /* 0x0014500801007387 */ /* 0x0001e20000100800 */
[----:B----4-:R-:W-:Y:S02]  /*2120*/  IABS R6, R6 ;  /* 0x0000000600067213 */ /* 0x010fe40000000000 */
[----:B------:R-:W-:Y:S01]  /*2130*/  IABS R55, R8 ;  /* 0x0000000800377213 */ /* 0x000fe20000000000 */
[----:B------:R-:W-:Y:S02]  /*2140*/  IMAD.MOV R14, RZ, RZ, -R14 ;  /* 0x000000ffff0e7224 */ /* 0x000fe400078e0a0e */
[----:B-1----:R-:W-:-:S04]  /*2150*/  IMAD.HI.U32 R12, R10, R11, RZ ;  /* 0x0000000b0a0c7227 */ /* 0x002fc800078e00ff */
[----:B0-----:R-:W-:-:S04]  /*2160*/  IMAD.HI.U32 R8, R10, R6, RZ ;  /* 0x000000060a087227 */ /* 0x001fc800078e00ff */
[----:B------:R-:W-:Y:S02]  /*2170*/  IMAD.MOV R12, RZ, RZ, -R12 ;  /* 0x000000ffff0c7224 */ /* 0x000fe400078e0a0c */
[----:B------:R-:W-:Y:S02]  /*2180*/  IMAD.MOV R8, RZ, RZ, -R8 ;  /* 0x000000ffff087224 */ /* 0x000fe400078e0a08 */
[C---:B------:R-:W-:Y:S02]  /*2190*/  IMAD R13, R9.reuse, R14, R13 ;  /* 0x0000000e090d7224 */ /* 0x040fe400078e020d */
[C---:B------:R-:W-:Y:S02]  /*21a0*/  IMAD R11, R9.reuse, R12, R11 ;  /* 0x0000000c090b7224 */ /* 0x040fe400078e020b */
[----:B------:R-:W-:Y:S01]  /*21b0*/  IMAD R6, R9, R8, R6 ;  /* 0x0000000809067224 */ /* 0x000fe200078e0206 */
[----:B------:R0:W-:Y:S01]  /*21c0*/  STL [R1+0x4e4], R13 ;  /* 0x0004e40d01007387 */ /* 0x0001e20000100800 */
[----:B------:R-:W-:-:S03]  /*21d0*/  IMAD.HI.U32 R2, R10, R55, RZ ;  /* 0x000000370a027227 */ /* 0x000fc600078e00ff */
[----:B------:R1:W-:Y:S01]  /*21e0*/  STL [R1+0x514], R11 ;  /* 0x0005140b01007387 */ /* 0x0003e20000100800 */
[C---:B------:R-:W-:Y:S02]  /*21f0*/  VIADD R14, R64.reuse, 0x3d ;  /* 0x0000003d400e7836 */ /* 0x040fe40000000000 */
[----:B------:R-:W-:Y:S01]  /*2200*/  IMAD.MOV R2, RZ, RZ, -R2 ;  /* 0x000000ffff027224 */ /* 0x000fe200078e0a02 */
[----:B------:R4:W-:Y:S01]  /*2210*/  STL [R1+0x51c], R6 ;  /* 0x00051c0601007387 */ /* 0x0009e20000100800 */
[C---:B------:R-:W-:Y:S02]  /*2220*/  VIADD R12, R64.reuse, 0x3e ;  /* 0x0000003e400c7836 */ /* 0x040fe40000000000 */
[----:B0-----:R-:W-:Y:S01]  /*2230*/  VIADD R13, R64, 0x3b ;  /* 0x0000003b400d7836 */ /* 0x001fe20000000000 */
[----:B------:R-:W-:Y:S01]  /*2240*/  STL [R1+0x1444], R23 ;  /* 0x0014441701007387 */ /* 0x000fe20000100800 */
[----:B------:R-:W-:-:S03]  /*2250*/  IMAD.HI.U32 R3, R10, R22, RZ ;  /* 0x000000160a037227 */ /* 0x000fc600078e00ff */
[----:B------:R0:W-:Y:S01]  /*2260*/  STL [R1+0x144c], R13 ;  /* 0x00144c0d01007387 */ /* 0x0001e20000100800 */
[----:B-1----:R-:W-:Y:S01]  /*2270*/  VIADD R11, R64, 0x3c ;  /* 0x0000003c400b7836 */ /* 0x002fe20000000000 */
[----:B----4-:R-:W-:Y:S01]  /*2280*/  IABS R6, R14 ;  /* 0x0000000e00067213 */ /* 0x010fe20000000000 */
[C---:B------:R-:W-:Y:S01]  /*2290*/  IMAD R55, R9.reuse, R2, R55 ;  /* 0x0000000209377224 */ /* 0x040fe200078e0237 */
[----:B------:R-:W-:Y:S01]  /*22a0*/  IABS R2, R12 ;  /* 0x0000000c00027213 */ /* 0x000fe20000000000 */
[----:B------:R-:W-:Y:S01]  /*22b0*/  IMAD.MOV R3, RZ, RZ, -R3 ;  /* 0x000000ffff037224 */ /* 0x000fe200078e0a03 */
[----:B------:R1:W-:Y:S01]  /*22c0*/  STL [R1+0x1454], R11 ;  /* 0x0014540b01007387 */ /* 0x0003e20000100800 */
[----:B------:R-:W-:Y:S01]  /*22d0*/  IMAD.HI.U32 R8, R10, R6, RZ ;  /* 0x000000060a087227 */ /* 0x000fe200078e00ff */
[----:B0-----:R-:W-:Y:S02]  /*22e0*/  IABS R13, R13 ;  /* 0x0000000d000d7213 */ /* 0x001fe40000000000 */
[----:B------:R0:W-:Y:S01]  /*22f0*/  STL [R1+0x145c], R14 ;  /* 0x00145c0e01007387 */ /* 0x0001e20000100800 */
[----:B------:R-:W-:-:S02]  /*2300*/  IMAD R22, R9, R3, R22 ;  /* 0x0000000309167224 */ /* 0x000fc400078e0216 */
[C---:B------:R-:W-:Y:S01]  /*2310*/  IMAD.HI.U32 R3, R10.reuse, R2, RZ ;  /* 0x000000020a037227 */ /* 0x040fe200078e00ff */
[----:B------:R4:W-:Y:S01]  /*2320*/  STL [R1+0x1464], R12 ;  /* 0x0014640c01007387 */ /* 0x0009e20000100800 */
[----:B-1----:R-:W-:Y:S02]  /*2330*/  IABS R11, R11 ;  /* 0x0000000b000b7213 */ /* 0x002fe40000000000 */
[----:B------:R-:W-:Y:S02]  /*2340*/  IMAD.MOV R8, RZ, RZ, -R8 ;  /* 0x000000ffff087224 */ /* 0x000fe400078e0a08 */
[----:B------:R-:W-:Y:S02]  /*2350*/  IMAD.MOV R3, RZ, RZ, -R3 ;  /* 0x000000ffff037224 */ /* 0x000fe400078e0a03 */
[----:B0-----:R-:W-:-:S04]  /*2360*/  IMAD.HI.U32 R14, R10, R13, RZ ;  /* 0x0000000d0a0e7227 */ /* 0x001fc800078e00ff */
[----:B----4-:R-:W-:-:S04]  /*2370*/  IMAD.HI.U32 R12, R10, R11, RZ ;  /* 0x0000000b0a0c7227 */ /* 0x010fc800078e00ff */
[----:B------:R-:W-:Y:S02]  /*2380*/  IMAD.MOV R14, RZ, RZ, -R14 ;  /* 0x000000ffff0e7224 */ /* 0x000fe400078e0a0e */
[----:B------:R-:W-:Y:S02]  /*2390*/  IMAD.MOV R12, RZ, RZ, -R12 ;  /* 0x000000ffff0c7224 */ /* 0x000fe400078e0a0c */
[C---:B------:R-:W-:Y:S02]  /*23a0*/  IMAD R13, R9.reuse, R14, R13 ;  /* 0x0000000e090d7224 */ /* 0x040fe400078e020d */
[C---:B------:R-:W-:Y:S02]  /*23b0*/  IMAD R11, R9.reuse, R12, R11 ;  /* 0x0000000c090b7224 */ /* 0x040fe400078e020b */
[C---:B------:R-:W-:Y:S01]  /*23c0*/  IMAD R6, R9.reuse, R8, R6 ;  /* 0x0000000809067224 */ /* 0x040fe200078e0206 */
[----:B------:R0:W-:Y:S01]  /*23d0*/  STL [R1+0x88], R13 ;  /* 0x0000880d01007387 */ /* 0x0001e20000100800 */
[----:B------:R-:W-:-:S02]  /*23e0*/  IMAD R2, R9, R3, R2 ;  /* 0x0000000309027224 */ /* 0x000fc400078e0202 */
[----:B------:R-:W-:Y:S01]  /*23f0*/  VIADD R12, R64, 0x40 ;  /* 0x00000040400c7836 */ /* 0x000fe20000000000 */
[----:B------:R1:W-:Y:S01]  /*2400*/  STL [R1+0x1ec], R11 ;  /* 0x0001ec0b01007387 */ /* 0x0003e20000100800 */
[----:B------:R-:W-:-:S03]  /*2410*/  IMAD.HI.U32 R23, R10, R92, RZ ;  /* 0x0000005c0a177227 */ /* 0x000fc600078e00ff */
[----:B------:R4:W-:Y:S01]  /*2420*/  STL [R1+0x524], R6 ;  /* 0x0005240601007387 */ /* 0x0009e20000100800 */
[C---:B------:R-:W-:Y:S02]  /*2430*/  VIADD R8, R64.reuse, 0x43 ;  /* 0x0000004340087836 */ /* 0x040fe40000000000 */
[C---:B0-----:R-:W-:Y:S01]  /*2440*/  VIADD R13, R64.reuse, 0x3f ;  /* 0x0000003f400d7836 */ /* 0x041fe20000000000 */
[----:B------:R0:W-:Y:S01]  /*2450*/  STL [R1+0x554], R2 ;  /* 0x0005540201007387 */ /* 0x0001e20000100800 */
[----:B------:R-:W-:Y:S02]  /*2460*/  IMAD.MOV R23, RZ, RZ, -R23 ;  /* 0x000000ffff177224 */ /* 0x000fe400078e0a17 */
[C---:B-1----:R-:W-:Y:S01]  /*2470*/  VIADD R11, R64.reuse, 0x41 ;  /* 0x00000041400b7836 */ /* 0x042fe20000000000 */
[----:B------:R1:W-:Y:S01]  /*2480*/  STL [R1+0x1458], R13 ;  /* 0x0014580d01007387 */ /* 0x0003e20000100800 */
[----:B------:R-:W-:Y:S01]  /*2490*/  IMAD R92, R9, R23, R92 ;  /* 0x00000017095c7224 */ /* 0x000fe200078e025c */
[----:B------:R-:W-:Y:S01]  /*24a0*/  IABS R23, R12 ;  /* 0x0000000c00177213 */ /* 0x000fe20000000000 */
[----:B----4-:R-:W-:Y:S01]  /*24b0*/  VIADD R6, R64, 0x42 ;  /* 0x0000004240067836 */ /* 0x010fe20000000000 */
[----:B------:R-:W-:Y:S01]  /*24c0*/  STL [R1+0x1460], R12 ;  /* 0x0014600c01007387 */ /* 0x000fe20000100800 */
[----:B------:R-:W-:-:S02]  /*24d0*/  IABS R56, R11 ;  /* 0x0000000b00387213 */ /* 0x000fc40000000000 */
[----:B0-----:R-:W-:Y:S01]  /*24e0*/  IABS R2, R8 ;  /* 0x0000000800027213 */ /* 0x001fe20000000000 */
[----:B------:R-:W-:Y:S01]  /*24f0*/  STL [R1+0x1468], R11 ;  /* 0x0014680b01007387 */ /* 0x000fe20000100800 */
[----:B-1----:R-:W-:-:S03]  /*2500*/  IABS R13, R13 ;  /* 0x0000000d000d7213 */ /* 0x002fc60000000000 */
[----:B------:R0:W-:Y:S01]  /*2510*/  STL [R1+0x1470], R6 ;  /* 0x0014700601007387 */ /* 0x0001e20000100800 */
[----:B------:R-:W-:-:S03]  /*2520*/  IMAD.HI.U32 R3, R10, R2, RZ ;  /* 0x000000020a037227 */ /* 0x000fc600078e00ff */
[----:B------:R1:W-:Y:S01]  /*2530*/  STL [R1+0x1478], R8 ;  /* 0x0014780801007387 */ /* 0x0003e20000100800 */
[----:B------:R-:W-:-:S04]  /*2540*/  IMAD.HI.U32 R14, R10, R13, RZ ;  /* 0x0000000d0a0e7227 */ /* 0x000fc800078e00ff */
[----:B------:R-:W-:Y:S01]  /*2550*/  IMAD.MOV R14, RZ, RZ, -R14 ;  /* 0x000000ffff0e7224 */ /* 0x000fe200078e0a0e */
[----:B0-----:R-:W-:Y:S01]  /*2560*/  IABS R6, R6 ;  /* 0x0000000600067213 */ /* 0x001fe20000000000 */
[----:B------:R-:W-:-:S04]  /*2570*/  IMAD.HI.U32 R12, R10, R23, RZ ;  /* 0x000000170a0c7227 */ /* 0x000fc800078e00ff */
[----:B-1----:R-:W-:-:S04]  /*2580*/  IMAD.HI.U32 R8, R10, R6, RZ ;  /* 0x000000060a087227 */ /* 0x002fc800078e00ff */
[----:B------:R-:W-:Y:S02]  /*2590*/  IMAD R13, R9, R14, R13 ;  /* 0x0000000e090d7224 */ /* 0x000fe400078e020d */
[----:B------:R-:W-:Y:S02]  /*25a0*/  IMAD.MOV R8, RZ, RZ, -R8 ;  /* 0x000000ffff087224 */ /* 0x000fe400078e0a08 */
[----:B------:R-:W-:Y:S01]  /*25b0*/  IMAD.HI.U32 R11, R10, R56, RZ ;  /* 0x000000380a0b7227 */ /* 0x000fe200078e00ff */
[----:B------:R0:W-:Y:S03]  /*25c0*/  STL [R1+0x55c], R13 ;  /* 0x00055c0d01007387 */ /* 0x0001e60000100800 */
[----:B------:R-:W-:Y:S02]  /*25d0*/  IMAD.MOV R3, RZ, RZ, -R3 ;  /* 0x000000ffff037224 */ /* 0x000fe400078e0a03 */
[----:B------:R-:W-:-:S02]  /*25e0*/  IMAD.MOV R12, RZ, RZ, -R12 ;  /* 0x000000ffff0c7224 */ /* 0x000fc400078e0a0c */
[C---:B------:R-:W-:Y:S02]  /*25f0*/  IMAD R6, R9.reuse, R8, R6 ;  /* 0x0000000809067224 */ /* 0x040fe400078e0206 */
[----:B------:R-:W-:Y:S02]  /*2600*/  IMAD.MOV R11, RZ, RZ, -R11 ;  /* 0x000000ffff0b7224 */ /* 0x000fe400078e0a0b */
[C---:B------:R-:W-:Y:S01]  /*2610*/  IMAD R2, R9.reuse, R3, R2 ;  /* 0x0000000309027224 */ /* 0x040fe200078e0202 */
[----:B------:R1:W-:Y:S01]  /*2620*/  STL [R1+0x4], R6 ;  /* 0x0000040601007387 */ /* 0x0003e20000100800 */
[C---:B0-----:R-:W-:Y:S02]  /*2630*/  VIADD R13, R64.reuse, 0x44 ;  /* 0x00000044400d7836 */ /* 0x041fe40000000000 */
[C---:B------:R-:W-:Y:S01]  /*2640*/  IMAD R23, R9.reuse, R12, R23 ;  /* 0x0000000c09177224 */ /* 0x040fe200078e0217 */
[----:B------:R-:W-:Y:S01]  /*2650*/  STL [R1+0x8c], R2 ;  /* 0x00008c0201007387 */ /* 0x000fe20000100800 */
[C---:B------:R-:W-:Y:S01]  /*2660*/  VIADD R12, R64.reuse, 0x45 ;  /* 0x00000045400c7836 */ /* 0x040fe20000000000 */
[----:B------:R-:W-:Y:S01]  /*2670*/  IABS R14, R13 ;  /* 0x0000000d000e7213 */ /* 0x000fe20000000000 */
[----:B------:R-:W-:Y:S01]  /*2680*/  VIADD R8, R64, 0x46 ;  /* 0x0000004640087836 */ /* 0x000fe20000000000 */
[----:B------:R-:W-:Y:S01]  /*2690*/  STL [R1+0x146c], R13 ;  /* 0x00146c0d01007387 */ /* 0x000fe20000100800 */
[----:B------:R-:W-:-:S02]  /*26a0*/  IMAD R56, R9, R11, R56 ;  /* 0x0000000b09387224 */ /* 0x000fc400078e0238 */
[C---:B------:R-:W-:Y:S01]  /*26b0*/  VIADD R11, R64.reuse, 0x47 ;  /* 0x00000047400b7836 */ /* 0x040fe20000000000 */
[----:B------:R0:W-:Y:S01]  /*26c0*/  STL [R1+0x1474], R12 ;  /* 0x0014740c01007387 */ /* 0x0001e20000100800 */
[----:B-1----:R-:W-:Y:S02]  /*26d0*/  VIADD R6, R64, 0x48 ;  /* 0x0000004840067836 */ /* 0x002fe40000000000 */
[----:B------:R-:W-:Y:S01]  /*26e0*/  IMAD.HI.U32 R25, R10, R14, RZ ;  /* 0x0000000e0a197227 */ /* 0x000fe200078e00ff */
[----:B------:R1:W-:Y:S01]  /*26f0*/  STL [R1+0x147c], R8 ;  /* 0x00147c0801007387 */ /* 0x0003e20000100800 */
[----:B------:R-:W-:Y:S02]  /*2700*/  IABS R3, R11 ;  /* 0x0000000b00037213 */ /* 0x000fe40000000000 */
[----:B------:R-:W-:Y:S01]  /*2710*/  IABS R24, R6 ;  /* 0x0000000600187213 */ /* 0x000fe20000000000 */
[----:B------:R4:W-:Y:S01]  /*2720*/  STL [R1+0x1484], R11 ;  /* 0x0014840b01007387 */ /* 0x0009e20000100800 */
[----:B------:R-:W-:Y:S01]  /*2730*/  IMAD.MOV R25, RZ, RZ, -R25 ;  /* 0x000000ffff197224 */ /* 0x000fe200078e0a19 */
[----:B0-----:R-:W-:-:S02]  /*2740*/  IABS R12, R12 ;  /* 0x0000000c000c7213 */ /* 0x001fc40000000000 */
[----:B------:R0:W-:Y:S01]  /*2750*/  STL [R1+0x148c], R6 ;  /* 0x00148c0601007387 */ /* 0x0001e20000100800 */
[----:B------:R-:W-:Y:S01]  /*2760*/  IMAD R14, R9, R25, R14 ;  /* 0x00000019090e7224 */ /* 0x000fe200078e020e */
[----:B-1----:R-:W-:Y:S01]  /*2770*/  IABS R8, R8 ;  /* 0x0000000800087213 */ /* 0x002fe20000000000 */
[----:B------:R-:W-:-:S03]  /*2780*/  IMAD.HI.U32 R13, R10, R12, RZ ;  /* 0x0000000c0a0d7227 */ /* 0x000fc600078e00ff */
[----:B------:R1:W-:Y:S01]  /*2790*/  STL [R1+0x1f4], R14 ;  /* 0x0001f40e01007387 */ /* 0x0003e20000100800 */
        /* <DEDUP_REMOVED lines=9> */
[----:B-1----:R-:W-:-:S02]  /*2830*/  VIADD R14, R64, 0x49 ;  /* 0x00000049400e7836 */ /* 0x002fc40000000000 */
[C---:B------:R-:W-:Y:S01]  /*2840*/  VIADD R13, R64.reuse, 0x4a ;  /* 0x0000004a400d7836 */ /* 0x040fe20000000000 */
[----:B------:R1:W-:Y:S01]  /*2850*/  STL [R1+0x568], R8 ;  /* 0x0005680801007387 */ /* 0x0003e20000100800 */
[----:B------:R-:W-:Y:S01]  /*2860*/  VIADD R11, R64, 0x4b ;  /* 0x0000004b400b7836 */ /* 0x000fe20000000000 */
[----:B------:R-:W-:Y:S01]  /*2870*/  IABS R57, R14 ;  /* 0x0000000e00397213 */ /* 0x000fe20000000000 */
[----:B------:R-:W-:Y:S01]  /*2880*/  IMAD.HI.U32 R2, R10, R24, RZ ;  /* 0x000000180a027227 */ /* 0x000fe200078e00ff */
[----:B------:R-:W-:Y:S03]  /*2890*/  STL [R1+0x59c], R3 ;  /* 0x00059c0301007387 */ /* 0x000fe60000100800 */
[----:B0-----:R-:W-:Y:S01]  /*28a0*/  VIADD R12, R64, 0x4c ;  /* 0x0000004c400c7836 */ /* 0x001fe20000000000 */
[----:B------:R-:W-:Y:S01]  /*28b0*/  STL [R1+0x1480], R14 ;  /* 0x0014800e01007387 */ /* 0x000fe20000100800 */
[----:B------:R-:W-:-:S02]  /*28c0*/  IMAD.MOV R2, RZ, RZ, -R2 ;  /* 0x000000ffff027224 */ /* 0x000fc400078e0a02 */
[----:B-1----:R-:W-:Y:S01]  /*28d0*/  VIADD R8, R64, 0x4d ;  /* 0x0000004d40087836 */ /* 0x002fe20000000000 */
[----:B------:R0:W-:Y:S01]  /*28e0*/  STL [R1+0x1488], R13 ;  /* 0x0014880d01007387 */ /* 0x0001e20000100800 */
[----:B------:R-:W-:Y:S01]  /*28f0*/  IABS R6, R12 ;  /* 0x0000000c00067213 */ /* 0x000fe20000000000 */
[----:B------:R-:W-:Y:S02]  /*2900*/  IMAD R24, R9, R2, R24 ;  /* 0x0000000209187224 */ /* 0x000fe400078e0218 */
[----:B------:R1:W-:Y:S01]  /*2910*/  STL [R1+0x1490], R11 ;  /* 0x0014900b01007387 */ /* 0x0003e20000100800 */
[----:B------:R-:W-:Y:S01]  /*2920*/  IABS R2, R8 ;  /* 0x0000000800027213 */ /* 0x000fe20000000000 */
[C---:B------:R-:W-:Y:S02]  /*2930*/  IMAD.HI.U32 R25, R10.reuse, R57, RZ ;  /* 0x000000390a197227 */ /* 0x040fe400078e00ff */
[----:B------:R4:W-:Y:S01]  /*2940*/  STL [R1+0x1498], R12 ;  /* 0x0014980c01007387 */ /* 0x0009e20000100800 */
[----:B0-----:R-:W-:Y:S01]  /*2950*/  IABS R13, R13 ;  /* 0x0000000d000d7213 */ /* 0x001fe20000000000 */
[----:B------:R-:W-:-:S02]  /*2960*/  IMAD.HI.U32 R3, R10, R2, RZ ;  /* 0x000000020a037227 */ /* 0x000fc400078e00ff */
[----:B------:R0:W-:Y:S01]  /*2970*/  STL [R1+0x14a0], R8 ;  /* 0x0014a00801007387 */ /* 0x0001e20000100800 */
[----:B-1----:R-:W-:Y:S01]  /*2980*/  IABS R11, R11 ;  /* 0x0000000b000b7213 */ /* 0x002fe20000000000 */
[----:B------:R-:W-:-:S04]  /*2990*/  IMAD.HI.U32 R14, R10, R13, RZ ;  /* 0x0000000d0a0e7227 */ /* 0x000fc800078e00ff */
[----:B----4-:R-:W-:-:S04]  /*29a0*/  IMAD.HI.U32 R12, R10, R11, RZ ;  /* 0x0000000b0a0c7227 */ /* 0x010fc800078e00ff */
[----:B0-----:R-:W-:-:S04]  /*29b0*/  IMAD.HI.U32 R8, R10, R6, RZ ;  /* 0x000000060a087227 */ /* 0x001fc800078e00ff */
[----:B------:R-:W-:Y:S02]  /*29c0*/  IMAD.MOV R14, RZ, RZ, -R14 ;  /* 0x000000ffff0e7224 */ /* 0x000fe400078e0a0e */
[----:B------:R-:W-:Y:S02]  /*29d0*/  IMAD.MOV R12, RZ, RZ, -R12 ;  /* 0x000000ffff0c7224 */ /* 0x000fe400078e0a0c */
[----:B------:R-:W-:Y:S02]  /*29e0*/  IMAD.MOV R8, RZ, RZ, -R8 ;  /* 0x000000ffff087224 */ /* 0x000fe400078e0a08 */
[C---:B------:R-:W-:Y:S02]  /*29f0*/  IMAD R13, R9.reuse, R14, R13 ;  /* 0x0000000e090d7224 */ /* 0x040fe400078e020d */
[C---:B------:R-:W-:Y:S02]  /*2a00*/  IMAD R11, R9.reuse, R12, R11 ;  /* 0x0000000c090b7224 */ /* 0x040fe400078e020b */
[----:B------:R-:W-:Y:S01]  /*2a10*/  IMAD.MOV R3, RZ, RZ, -R3 ;  /* 0x000000ffff037224 */ /* 0x000fe200078e0a03 */
[----:B------:R0:W-:Y:S01]  /*2a20*/  STL [R1], R13 ;  /* 0x0000000d01007387 */ /* 0x0001e20000100800 */
[----:B------:R-:W-:-:S02]  /*2a30*/  IMAD R6, R9, R8, R6 ;  /* 0x0000000809067224 */ /* 0x000fc400078e0206 */
[----:B------:R-:W-:Y:S01]  /*2a40*/  IMAD R2, R9, R3, R2 ;  /* 0x0000000309027224 */ /* 0x000fe200078e0202 */
[----:B------:R1:W-:Y:S01]  /*2a50*/  STL [R1+0x94], R11 ;  /* 0x0000940b01007387 */ /* 0x0003e20000100800 */
[C---:B------:R-:W-:Y:S02]  /*2a60*/  VIADD R12, R64.reuse, 0x4e ;  /* 0x0000004e400c7836 */ /* 0x040fe40000000000 */
[C---:B------:R-:W-:Y:S01]  /*2a70*/  VIADD R8, R64.reuse, 0x52 ;  /* 0x0000005240087836 */ /* 0x040fe20000000000 */
[----:B------:R4:W-:Y:S01]  /*2a80*/  STL [R1+0x1fc], R6 ;  /* 0x0001fc0601007387 */ /* 0x0009e20000100800 */
[----:B------:R-:W-:Y:S02]  /*2a90*/  IMAD.MOV R25, RZ, RZ, -R25 ;  /* 0x000000ffff197224 */ /* 0x000fe400078e0a19 */
[C---:B0-----:R-:W-:Y:S01]  /*2aa0*/  VIADD R13, R64.reuse, 0x50 ;  /* 0x00000050400d7836 */ /* 0x041fe20000000000 */
[----:B------:R0:W-:Y:S01]  /*2ab0*/  STL [R1+0x5a4], R2 ;  /* 0x0005a40201007387 */ /* 0x0001e20000100800 */
[----:B------:R-:W-:Y:S01]  /*2ac0*/  IABS R93, R8 ;  /* 0x00000008005d7213 */ /* 0x000fe20000000000 */
[----:B-1----:R-:W-:-:S02]  /*2ad0*/  VIADD R11, R64, 0x51 ;  /* 0x00000051400b7836 */ /* 0x002fc40000000000 */
[----:B------:R1:W-:Y:S01]  /*2ae0*/  STL [R1+0x1494], R12 ;  /* 0x0014940c01007387 */ /* 0x0003e20000100800 */
[----:B------:R-:W-:Y:S01]  /*2af0*/  IABS R26, R13 ;  /* 0x0000000d001a7213 */ /* 0x000fe20000000000 */
[----:B----4-:R-:W-:Y:S01]  /*2b00*/  VIADD R6, R64, 0x4f ;  /* 0x0000004f40067836 */ /* 0x010fe20000000000 */
[----:B------:R-:W-:Y:S01]  /*2b10*/  IABS R58, R11 ;  /* 0x0000000b003a7213 */ /* 0x000fe20000000000 */
[----:B------:R-:W-:Y:S02]  /*2b20*/  IMAD R57, R9, R25, R57 ;  /* 0x0000001909397224 */ /* 0x000fe400078e0239 */
[----:B0-----:R-:W-:Y:S01]  /*2b30*/  IMAD.HI.U32 R2, R10, R93, RZ ;  /* 0x0000005d0a027227 */ /* 0x001fe200078e00ff */
[----:B------:R0:W-:Y:S01]  /*2b40*/  STL [R1+0x149c], R6 ;  /* 0x00149c0601007387 */ /* 0x0001e20000100800 */
[----:B-1----:R-:W-:-:S03]  /*2b50*/  IABS R12, R12 ;  /* 0x0000000c000c7213 */ /* 0x002fc60000000000 */
[----:B------:R1:W-:Y:S01]  /*2b60*/  STL [R1+0x14a4], R13 ;  /* 0x0014a40d01007387 */ /* 0x0003e20000100800 */
[----:B------:R-:W-:Y:S02]  /*2b70*/  VIADD R25, R64, 0x53 ;  /* 0x0000005340197836 */ /* 0x000fe40000000000 */
[C---:B------:R-:W-:Y:S01]  /*2b80*/  IMAD.HI.U32 R3, R10.reuse, R58, RZ ;  /* 0x0000003a0a037227 */ /* 0x040fe200078e00ff */
[----:B------:R-:W-:Y:S01]  /*2b90*/  STL [R1+0x14ac], R11 ;  /* 0x0014ac0b01007387 */ /* 0x000fe20000100800 */
[----:B0-----:R-:W-:Y:S02]  /*2ba0*/  IABS R6, R6 ;  /* 0x0000000600067213 */ /* 0x001fe40000000000 */
[----:B------:R-:W-:Y:S01]  /*2bb0*/  IMAD.MOV R2, RZ, RZ, -R2 ;  /* 0x000000ffff027224 */ /* 0x000fe200078e0a02 */
[----:B------:R0:W-:Y:S01]  /*2bc0*/  STL [R1+0x14b4], R8 ;  /* 0x0014b40801007387 */ /* 0x0001e20000100800 */
[----:B------:R-:W-:Y:S02]  /*2bd0*/  IMAD.MOV R3, RZ, RZ, -R3 ;  /* 0x000000ffff037224 */ /* 0x000fe400078e0a03 */
[----:B-1----:R-:W-:-:S04]  /*2be0*/  IMAD.HI.U32 R13, R10, R12, RZ ;  /* 0x0000000c0a0d7227 */ /* 0x002fc800078e00ff */
[----:B------:R-:W-:Y:S02]  /*2bf0*/  IMAD.MOV R13, RZ, RZ, -R13 ;  /* 0x000000ffff0d7224 */ /* 0x000fe400078e0a0d */
[----:B------:R-:W-:Y:S02]  /*2c00*/  VIADD R14, R64, 0x56 ;  /* 0x00000056400e7836 */ /* 0x000fe40000000000 */
[----:B0-----:R-:W-:-:S04]  /*2c10*/  IMAD.HI.U32 R8, R10, R6, RZ ;  /* 0x000000060a087227 */ /* 0x001fc800078e00ff */
[----:B------:R-:W-:Y:S02]  /*2c20*/  IMAD.MOV R8, RZ, RZ, -R8 ;  /* 0x000000ffff087224 */ /* 0x000fe400078e0a08 */
[C---:B------:R-:W-:Y:S02]  /*2c30*/  IMAD R12, R9.reuse, R13, R12 ;  /* 0x0000000d090c7224 */ /* 0x040fe400078e020c */
[----:B------:R-:W-:Y:S02]  /*2c40*/  IMAD R6, R9, R8, R6 ;  /* 0x0000000809067224 */ /* 0x000fe400078e0206 */
[----:B------:R-:W-:Y:S01]  /*2c50*/  VIADD R13, R64, 0x54 ;  /* 0x00000054400d7836 */ /* 0x000fe20000000000 */
[----:B------:R0:W-:Y:S01]  /*2c60*/  STL [R1+0x5d4], R12 ;  /* 0x0005d40c01007387 */ /* 0x0001e20000100800 */
[----:B------:R-:W-:-:S03]  /*2c70*/  IMAD.HI.U32 R11, R10, R26, RZ ;  /* 0x0000001a0a0b7227 */ /* 0x000fc600078e00ff */
[----:B------:R1:W-:Y:S01]  /*2c80*/  STL [R1+0x5dc], R6 ;  /* 0x0005dc0601007387 */ /* 0x0003e20000100800 */
[C---:B------:R-:W-:Y:S01]  /*2c90*/  IMAD R93, R9.reuse, R2, R93 ;  /* 0x00000002095d7224 */ /* 0x040fe200078e025d */
[----:B------:R-:W-:Y:S01]  /*2ca0*/  IABS R2, R27 ;  /* 0x0000001b00027213 */ /* 0x000fe20000000000 */
[C---:B------:R-:W-:Y:S01]  /*2cb0*/  IMAD R58, R9.reuse, R3, R58 ;  /* 0x00000003093a7224 */ /* 0x040fe200078e023a */
[----:B------:R4:W-:Y:S01]  /*2cc0*/  STL [R1+0x14a8], R25 ;  /* 0x0014a81901007387 */ /* 0x0009e20000100800 */
[----:B------:R-:W-:Y:S01]  /*2cd0*/  IMAD.MOV R11, RZ, RZ, -R11 ;  /* 0x000000ffff0b7224 */ /* 0x000fe200078e0a0b */
[----:B------:R-:W-:Y:S01]  /*2ce0*/  IABS R3, R14 ;  /* 0x0000000e00037213 */ /* 0x000fe20000000000 */
[----:B0-----:R-:W-:Y:S01]  /*2cf0*/  VIADD R12, R64, 0x57 ;  /* 0x00000057400c7836 */ /* 0x001fe20000000000 */
[----:B------:R0:W-:Y:S01]  /*2d00*/  STL [R1+0x14b0], R13 ;  /* 0x0014b00d01007387 */ /* 0x0001e20000100800 */
[----:B------:R-:W-:Y:S02]  /*2d10*/  IMAD R26, R9, R11, R26 ;  /* 0x0000000b091a7224 */ /* 0x000fe400078e021a */
[----:B------:R-:W-:Y:S01]  /*2d20*/  IMAD.HI.U32 R8, R10, R2, RZ ;  /* 0x000000020a087227 */ /* 0x000fe200078e00ff */
[----:B------:R2:W-:Y:S01]  /*2d30*/  STL [R1+0x14b8], R27 ;  /* 0x0014b81b01007387 */ /* 0x0005e20000100800 */
[----:B-1----:R-:W-:-:S02]  /*2d40*/  IABS R6, R12 ;  /* 0x0000000c00067213 */ /* 0x002fc40000000000 */
[----:B----4-:R-:W-:Y:S01]  /*2d50*/  IABS R25, R25 ;  /* 0x0000001900197213 */ /* 0x010fe20000000000 */
[----:B------:R1:W-:Y:S01]  /*2d60*/  STL [R1+0x14c0], R14 ;  /* 0x0014c00e01007387 */ /* 0x0003e20000100800 */
[C---:B------:R-:W-:Y:S01]  /*2d70*/  IMAD.HI.U32 R11, R10.reuse, R3, RZ ;  /* 0x000000030a0b7227 */ /* 0x040fe200078e00ff */
[----:B0-----:R-:W-:Y:S02]  /*2d80*/  IABS R13, R13 ;  /* 0x0000000d000d7213 */ /* 0x001fe40000000000 */
[----:B------:R0:W-:Y:S01]  /*2d90*/  STL [R1+0x14c8], R12 ;  /* 0x0014c80c01007387 */ /* 0x0001e20000100800 */
[----:B------:R-:W-:Y:S02]  /*2da0*/  IMAD.MOV R8, RZ, RZ, -R8 ;  /* 0x000000ffff087224 */ /* 0x000fe400078e0a08 */
[----:B--2---:R-:W-:-:S04]  /*2db0*/  IMAD.HI.U32 R27, R10, R25, RZ ;  /* 0x000000190a1b7227 */ /* 0x004fc800078e00ff */
[----:B-1----:R-:W-:-:S04]  /*2dc0*/  IMAD.HI.U32 R14, R10, R13, RZ ;  /* 0x0000000d0a0e7227 */ /* 0x002fc800078e00ff */
[----:B------:R-:W-:Y:S02]  /*2dd0*/  IMAD.MOV R27, RZ, RZ, -R27 ;  /* 0x000000ffff1b7224 */ /* 0x000fe400078e0a1b */
[----:B0-----:R-:W-:-:S04]  /*2de0*/  IMAD.HI.U32 R12, R10, R6, RZ ;  /* 0x000000060a0c7227 */ /* 0x001fc800078e00ff */
[----:B------:R-:W-:Y:S02]  /*2df0*/  IMAD.MOV R14, RZ, RZ, -R14 ;  /* 0x000000ffff0e7224 */ /* 0x000fe400078e0a0e */
[----:B------:R-:W-:Y:S02]  /*2e00*/  IMAD.MOV R11, RZ, RZ, -R11 ;  /* 0x000000ffff0b7224 */ /* 0x000fe400078e0a0b */
[C---:B------:R-:W-:Y:S02]  /*2e10*/  IMAD R25, R9.reuse, R27, R25 ;  /* 0x0000001b09197224 */ /* 0x040fe400078e0219 */
[----:B------:R-:W-:Y:S02]  /*2e20*/  IMAD.MOV R12, RZ, RZ, -R12 ;  /* 0x000000ffff0c7224 */ /* 0x000fe400078e0a0c */
[C---:B------:R-:W-:Y:S01]  /*2e30*/  IMAD R13, R9.reuse, R14, R13 ;  /* 0x0000000e090d7224 */ /* 0x040fe200078e020d */
[----:B------:R-:W-:Y:S01]  /*2e40*/  STL [R1+0xa4], R25 ;  /* 0x0000a41901007387 */ /* 0x000fe20000100800 */
[----:B------:R-:W-:-:S02]  /*2e50*/  IMAD R8, R9, R8, R2 ;  /* 0x0000000809087224 */ /* 0x000fc400078e0202 */
[C---:B------:R-:W-:Y:S01]  /*2e60*/  IMAD R3, R9.reuse, R11, R3 ;  /* 0x0000000b09037224 */ /* 0x040fe200078e0203 */
[----:B------:R0:W-:Y:S01]  /*2e70*/  STL [R1+0x204], R13 ;  /* 0x0002040d01007387 */ /* 0x0001e20000100800 */
[----:B------:R-:W-:Y:S02]  /*2e80*/  IMAD R2, R9, R12, R6 ;  /* 0x0000000c09027224 */ /* 0x000fe400078e0206 */
[C---:B------:R-:W-:Y:S01]  /*2e90*/  VIADD R11, R64.reuse, 0x59 ;  /* 0x00000059400b7836 */ /* 0x040fe20000000000 */
[----:B------:R1:W-:Y:S04]  /*2ea0*/  STL [R1+0x5e8], R8 ;  /* 0x0005e80801007387 */ /* 0x0003e80000100800 */
[----:B------:R2:W-:Y:S01]  /*2eb0*/  STL [R1+0x5e4], R3 ;  /* 0x0005e40301007387 */ /* 0x0005e20000100800 */
[----:B------:R-:W-:Y:S01]  /*2ec0*/  IABS R59, R11 ;  /* 0x0000000b003b7213 */ /* 0x000fe20000000000 */
[----:B0-----:R-:W-:-:S02]  /*2ed0*/  VIADD R13, R64, 0x58 ;  /* 0x00000058400d7836 */ /* 0x001fc40000000000 */
[----:B------:R0:W-:Y:S01]  /*2ee0*/  STL [R1+0x620], R2 ;  /* 0x0006200201007387 */ /* 0x0001e20000100800 */
[C---:B-1----:R-:W-:Y:S02]  /*2ef0*/  VIADD R8, R64.reuse, 0x5a ;  /* 0x0000005a40087836 */ /* 0x042fe40000000000 */
[----:B------:R-:W-:Y:S01]  /*2f00*/  IABS R25, R13 ;  /* 0x0000000d00197213 */ /* 0x000fe20000000000 */
[----:B------:R1:W-:Y:S01]  /*2f10*/  STL [R1+0x14bc], R13 ;  /* 0x0014bc0d01007387 */ /* 0x0003e20000100800 */
[----:B--2---:R-:W-:-:S03]  /*2f20*/  VIADD R3, R64, 0x5b ;  /* 0x0000005b40037836 */ /* 0x004fc60000000000 */
[----:B------:R2:W-:Y:S01]  /*2f30*/  STL [R1+0x14c4], R11 ;  /* 0x0014c40b01007387 */ /* 0x0005e20000100800 */
[----:B------:R-:W-:Y:S01]  /*2f40*/  IMAD.HI.U32 R14, R10, R25, RZ ;  /* 0x000000190a0e7227 */ /* 0x000fe200078e00ff */
[----:B------:R-:W-:Y:S02]  /*2f50*/  IABS R6, R3 ;  /* 0x0000000300067213 */ /* 0x000fe40000000000 */
[----:B------:R4:W-:Y:S01]  /*2f60*/  STL [R1+0x14cc], R8 ;  /* 0x0014cc0801007387 */ /* 0x0009e20000100800 */
[----:B0-----:R-:W-:Y:S02]  /*2f70*/  VIADD R2, R64, 0x5c ;  /* 0x0000005c40027836 */ /* 0x001fe40000000000 */
[----:B-1----:R-:W-:Y:S01]  /*2f80*/  IMAD.HI.U32 R13, R10, R59, RZ ;  /* 0x0000003b0a0d7227 */ /* 0x002fe200078e00ff */
[----:B------:R-:W-:Y:S01]  /*2f90*/  STL [R1+0x14d4], R3 ;  /* 0x0014d40301007387 */ /* 0x000fe20000100800 */
[----:B--2---:R-:W-:Y:S02]  /*2fa0*/  IABS R11, R8 ;  /* 0x00000008000b7213 */ /* 0x004fe40000000000 */
[----:B------:R-:W-:Y:S01]  /*2fb0*/  IMAD.MOV R13, RZ, RZ, -R13 ;  /* 0x000000ffff0d7224 */ /* 0x000fe200078e0a0d */
[----:B------:R0:W-:Y:S01]  /*2fc0*/  STL [R1+0x14dc], R2 ;  /* 0x0014dc0201007387 */ /* 0x0001e20000100800 */
[----:B------:R-:W-:-:S02]  /*2fd0*/  IMAD.MOV R14, RZ, RZ, -R14 ;  /* 0x000000ffff0e7224 */ /* 0x000fc400078e0a0e */
[----:B------:R-:W-:-:S04]  /*2fe0*/  IMAD.HI.U32 R12, R10, R11, RZ ;  /* 0x0000000b0a0c7227 */ /* 0x000fc800078e00ff */
[----:B----4-:R-:W-:Y:S01]  /*2ff0*/  IMAD.HI.U32 R8, R10, R6, RZ ;  /* 0x000000060a087227 */ /* 0x010fe200078e00ff */
[----:B0-----:R-:W-:-:S03]  /*3000*/  IABS R2, R2 ;  /* 0x0000000200027213 */ /* 0x001fc60000000000 */
[----:B------:R-:W-:Y:S02]  /*3010*/  IMAD.MOV R12, RZ, RZ, -R12 ;  /* 0x000000ffff0c7224 */ /* 0x000fe400078e0a0c */
[----:B------:R-:W-:Y:S02]  /*3020*/  IMAD.MOV R8, RZ, RZ, -R8 ;  /* 0x000000ffff087224 */ /* 0x000fe400078e0a08 */
[----:B------:R-:W-:-:S04]  /*3030*/  IMAD.HI.U32 R3, R10, R2, RZ ;  /* 0x000000020a037227 */ /* 0x000fc800078e00ff */
[----:B------:R-:W-:Y:S02]  /*3040*/  IMAD.MOV R3, RZ, RZ, -R3 ;  /* 0x000000ffff037224 */ /* 0x000fe400078e0a03 */
        /* <DEDUP_REMOVED lines=9> */
[----:B------:R-:W-:Y:S01]  /*30e0*/  STL [R1+0x208], R2 ;  /* 0x0002080201007387 */ /* 0x000fe20000100800 */
[----:B------:R-:W-:Y:S01]  /*30f0*/  IMAD R25, R9, R14, R25 ;  /* 0x0000000e09197224 */ /* 0x000fe200078e0219 */
[----:B------:R-:W-:Y:S01]  /*3100*/  IABS R3, R13 ;  /* 0x0000000d00037213 */ /* 0x000fe20000000000 */
[C---:B0-----:R-:W-:Y:S01]  /*3110*/  VIADD R11, R64.reuse, 0x61 ;  /* 0x00000061400b7836 */ /* 0x041fe20000000000 */
[----:B------:R0:W-:Y:S01]  /*3120*/  STL [R1+0x14d0], R8 ;  /* 0x0014d00801007387 */ /* 0x0001e20000100800 */
[----:B------:R-:W-:Y:S01]  /*3130*/  IABS R27, R12 ;  /* 0x0000000c001b7213 */ /* 0x000fe20000000000 */
[----:B-1----:R-:W-:Y:S02]  /*3140*/  VIADD R6, R64, 0x5f ;  /* 0x0000005f40067836 */ /* 0x002fe40000000000 */
[----:B------:R-:W-:Y:S01]  /*3150*/  STL [R1+0x14d8], R13 ;  /* 0x0014d80d01007387 */ /* 0x000fe20000100800 */
[----:B------:R-:W-:Y:S01]  /*3160*/  IABS R60, R11 ;  /* 0x0000000b003c7213 */ /* 0x000fe20000000000 */
[----:B------:R-:W-:-:S02]  /*3170*/  IMAD.HI.U32 R14, R10, R27, RZ ;  /* 0x0000001b0a0e7227 */ /* 0x000fc400078e00ff */
[----:B------:R1:W-:Y:S01]  /*3180*/  STL [R1+0x14e0], R6 ;  /* 0x0014e00601007387 */ /* 0x0003e20000100800 */
[----:B0-----:R-:W-:Y:S01]  /*3190*/  IABS R8, R8 ;  /* 0x0000000800087213 */ /* 0x001fe20000000000 */
[----:B------:R-:W-:Y:S02]  /*31a0*/  IMAD.HI.U32 R2, R10, R60, RZ ;  /* 0x0000003c0a027227 */ /* 0x000fe400078e00ff */
[----:B------:R0:W-:Y:S02]  /*31b0*/  STL [R1+0x14e8], R12 ;  /* 0x0014e80c01007387 */ /* 0x0001e40000100800 */
[----:B------:R-:W-:Y:S02]  /*31c0*/  IMAD.MOV R2, RZ, RZ, -R2 ;  /* 0x000000ffff027224 */ /* 0x000fe400078e0a02 */
[----:B------:R2:W-:Y:S01]  /*31d0*/  STL [R1+0x14f0], R11 ;  /* 0x0014f00b01007387 */ /* 0x0005e20000100800 */
[----:B------:R-:W-:Y:S01]  /*31e0*/  IMAD.MOV R14, RZ, RZ, -R14 ;  /* 0x000000ffff0e7224 */ /* 0x000fe200078e0a0e */
[----:B-1----:R-:W-:Y:S01]  /*31f0*/  IABS R6, R6 ;  /* 0x0000000600067213 */ /* 0x002fe20000000000 */
[----:B------:R-:W-:-:S02]  /*3200*/  IMAD R60, R9, R2, R60 ;  /* 0x00000002093c7224 */ /* 0x000fc400078e023c */
[----:B------:R-:W-:Y:S02]  /*3210*/  IMAD R27, R9, R14, R27 ;  /* 0x0000000e091b7224 */ /* 0x000fe400078e021b */
[----:B0-----:R-:W-:-:S04]  /*3220*/  IMAD.HI.U32 R12, R10, R3, RZ ;  /* 0x000000030a0c7227 */ /* 0x001fc800078e00ff */
[----:B--2---:R-:W-:-:S04]  /*3230*/  IMAD.HI.U32 R11, R10, R8, RZ ;  /* 0x000000080a0b7227 */ /* 0x004fc800078e00ff */
        /* <DEDUP_REMOVED lines=8> */
[----:B------:R-:W-:-:S03]  /*32c0*/  VIADD R12, R64, 0x63 ;  /* 0x00000063400c7836 */ /* 0x000fc60000000000 */
[----:B------:R1:W-:Y:S02]  /*32d0*/  STL [R1+0x654], R8 ;  /* 0x0006540801007387 */ /* 0x0003e40000100800 */
[----:B------:R-:W-:Y:S02]  /*32e0*/  IABS R13, R12 ;  /* 0x0000000c000d7213 */ /* 0x000fe40000000000 */
[----:B------:R2:W-:Y:S01]  /*32f0*/  STL [R1+0x65c], R3 ;  /* 0x00065c0301007387 */ /* 0x0005e20000100800 */
[----:B0-----:R-:W-:-:S03]  /*3300*/  VIADD R11, R64, 0x64 ;  /* 0x00000064400b7836 */ /* 0x001fc60000000000 */
[----:B------:R0:W-:Y:S01]  /*3310*/  STL [R1+0x14e4], R28 ;  /* 0x0014e41c01007387 */ /* 0x0001e20000100800 */
[----:B------:R-:W-:-:S03]  /*3320*/  IMAD.HI.U32 R14, R10, R13, RZ ;  /* 0x0000000d0a0e7227 */ /* 0x000fc600078e00ff */
[----:B------:R-:W-:Y:S01]  /*3330*/  STL [R1+0x14ec], R12 ;  /* 0x0014ec0c01007387 */ /* 0x000fe20000100800 */
[C---:B-1----:R-:W-:Y:S02]  /*3340*/  VIADD R8, R64.reuse, 0x65 ;  /* 0x0000006540087836 */ /* 0x042fe40000000000 */
[----:B--2---:R-:W-:Y:S01]  /*3350*/  VIADD R3, R64, 0x66 ;  /* 0x0000006640037836 */ /* 0x004fe20000000000 */
[----:B------:R1:W-:Y:S01]  /*3360*/  STL [R1+0x14f4], R11 ;  /* 0x0014f40b01007387 */ /* 0x0003e20000100800 */
[----:B------:R-:W-:Y:S01]  /*3370*/  IMAD.MOV R14, RZ, RZ, -R14 ;  /* 0x000000ffff0e7224 */ /* 0x000fe200078e0a0e */
[----:B0-----:R-:W-:Y:S02]  /*3380*/  IABS R28, R28 ;  /* 0x0000001c001c7213 */ /* 0x001fe40000000000 */
[----:B------:R-:W-:Y:S01]  /*3390*/  STL [R1+0x14fc], R8 ;  /* 0x0014fc0801007387 */ /* 0x000fe20000100800 */
[----:B------:R-:W-:Y:S01]  /*33a0*/  IABS R2, R8 ;  /* 0x0000000800027213 */ /* 0x000fe20000000000 */
[----:B------:R-:W-:-:S02]  /*33b0*/  IMAD R13, R9, R14, R13 ;  /* 0x0000000e090d7224 */ /* 0x000fc400078e020d */
[----:B------:R0:W-:Y:S01]  /*33c0*/  STL [R1+0x1504], R3 ;  /* 0x0015040301007387 */ /* 0x0001e20000100800 */
[----:B------:R-:W-:Y:S01]  /*33d0*/  IMAD.HI.U32 R29, R10, R28, RZ ;  /* 0x0000001c0a1d7227 */ /* 0x000fe200078e00ff */
[----:B-1----:R-:W-:-:S03]  /*33e0*/  IABS R11, R11 ;  /* 0x0000000b000b7213 */ /* 0x002fc60000000000 */
[----:B------:R-:W-:-:S04]  /*33f0*/  IMAD.HI.U32 R6, R10, R2, RZ ;  /* 0x000000020a067227 */ /* 0x000fc800078e00ff */
[----:B------:R-:W-:Y:S01]  /*3400*/  IMAD.HI.U32 R12, R10, R11, RZ ;  /* 0x0000000b0a0c7227 */ /* 0x000fe200078e00ff */
[----:B0-----:R-:W-:-:S03]  /*3410*/  IABS R3, R3 ;  /* 0x0000000300037213 */ /* 0x001fc60000000000 */
[----:B------:R-:W-:Y:S02]  /*3420*/  IMAD.MOV R29, RZ, RZ, -R29 ;  /* 0x000000ffff1d7224 */ /* 0x000fe400078e0a1d */
[----:B------:R-:W-:-:S04]  /*3430*/  IMAD.HI.U32 R8, R10, R3, RZ ;  /* 0x000000030a087227 */ /* 0x000fc800078e00ff */
[----:B------:R-:W-:Y:S02]  /*3440*/  IMAD.MOV R12, RZ, RZ, -R12 ;  /* 0x000000ffff0c7224 */ /* 0x000fe400078e0a0c */
[----:B------:R-:W-:Y:S02]  /*3450*/  IMAD.MOV R6, RZ, RZ, -R6 ;  /* 0x000000ffff067224 */ /* 0x000fe400078e0a06 */
[C---:B------:R-:W-:Y:S02]  /*3460*/  IMAD R28, R9.reuse, R29, R28 ;  /* 0x0000001d091c7224 */ /* 0x040fe400078e021c */
[----:B------:R-:W-:Y:S02]  /*3470*/  IMAD.MOV R8, RZ, RZ, -R8 ;  /* 0x000000ffff087224 */ /* 0x000fe400078e0a08 */
[C---:B------:R-:W-:Y:S01]  /*3480*/  IMAD R11, R9.reuse, R12, R11 ;  /* 0x0000000c090b7224 */ /* 0x040fe200078e020b */
[----:B------:R-:W-:Y:S01]  /*3490*/  STL [R1+0xc], R28 ;  /* 0x00000c1c01007387 */ /* 0x000fe20000100800 */
[----:B------:R-:W-:-:S02]  /*34a0*/  IMAD R6, R9, R6, R2 ;  /* 0x0000000609067224 */ /* 0x000fc400078e0202 */
[----:B------:R-:W-:Y:S01]  /*34b0*/  IMAD R2, R9, R8, R3 ;  /* 0x0000000809027224 */ /* 0x000fe200078e0203 */
[----:B------:R0:W-:Y:S01]  /*34c0*/  STL [R1+0xa8], R13 ;  /* 0x0000a80d01007387 */ /* 0x0001e20000100800 */
[----:B------:R-:W-:-:S03]  /*34d0*/  VIADD R12, R64, 0x67 ;  /* 0x00000067400c7836 */ /* 0x000fc60000000000 */
[----:B------:R1:W-:Y:S04]  /*34e0*/  STL [R1+0x218], R11 ;  /* 0x0002180b01007387 */ /* 0x0003e80000100800 */
[----:B------:R2:W-:Y:S01]  /*34f0*/  STL [R1+0x664], R6 ;  /* 0x0006640601007387 */ /* 0x0005e20000100800 */
[----:B0-----:R-:W-:-:S03]  /*3500*/  VIADD R13, R64, 0x68 ;  /* 0x00000068400d7836 */ /* 0x001fc60000000000 */
[----:B------:R0:W-:Y:S01]  /*3510*/  STL [R1+0x694], R2 ;  /* 0x0006940201007387 */ /* 0x0001e20000100800 */
[C---:B-1----:R-:W-:Y:S01]  /*3520*/  VIADD R11, R64.reuse, 0x69 ;  /* 0x00000069400b7836 */ /* 0x042fe20000000000 */
[----:B------:R-:W-:Y:S02]  /*3530*/  IABS R28, R13 ;  /* 0x0000000d001c7213 */ /* 0x000fe40000000000 */
[----:B------:R1:W-:Y:S01]  /*3540*/  STL [R1+0x14f8], R12 ;  /* 0x0014f80c01007387 */ /* 0x0003e20000100800 */
[----:B--2---:R-:W-:Y:S01]  /*3550*/  VIADD R6, R64, 0x6a ;  /* 0x0000006a40067836 */ /* 0x004fe20000000000 */
[----:B------:R-:W-:Y:S02]  /*3560*/  IABS R62, R11 ;  /* 0x0000000b003e7213 */ /* 0x000fe40000000000 */
[----:B------:R2:W-:Y:S01]  /*3570*/  STL [R1+0x1500], R13 ;  /* 0x0015000d01007387 */ /* 0x0005e20000100800 */
[----:B------:R-:W-:-:S03]  /*3580*/  IMAD.HI.U32 R14, R10, R28, RZ ;  /* 0x0000001c0a0e7227 */ /* 0x000fc600078e00ff */
[----:B------:R4:W-:Y:S01]  /*3590*/  STL [R1+0x1508], R11 ;  /* 0x0015080b01007387 */ /* 0x0009e20000100800 */
[----:B0-----:R-:W-:Y:S01]  /*35a0*/  VIADD R2, R64, 0x6b ;  /* 0x0000006b40027836 */ /* 0x001fe20000000000 */
[----:B-1----:R-:W-:Y:S01]  /*35b0*/  IABS R12, R12 ;  /* 0x0000000c000c7213 */ /* 0x002fe20000000000 */
[----:B------:R-:W-:Y:S01]  /*35c0*/  IMAD.MOV R14, RZ, RZ, -R14 ;  /* 0x000000ffff0e7224 */ /* 0x000fe200078e0a0e */
[----:B------:R0:W-:Y:S03]  /*35d0*/  STL [R1+0x1510], R6 ;  /* 0x0015100601007387 */ /* 0x0001e60000100800 */
[----:B--2---:R-:W-:Y:S01]  /*35e0*/  IMAD.HI.U32 R13, R10, R12, RZ ;  /* 0x0000000c0a0d7227 */ /* 0x004fe200078e00ff */
[----:B------:R1:W-:Y:S03]  /*35f0*/  STL [R1+0x151c], R2 ;  /* 0x00151c0201007387 */ /* 0x0003e60000100800 */
[----:B------:R-:W-:-:S02]  /*3600*/  IMAD.MOV R13, RZ, RZ, -R13 ;  /* 0x000000ffff0d7224 */ /* 0x000fc400078e0a0d */
[----:B----4-:R-:W-:Y:S01]  /*3610*/  IMAD.HI.U32 R11, R10, R62, RZ ;  /* 0x0000003e0a0b7227 */ /* 0x010fe200078e00ff */
[----:B0-----:R-:W-:-:S03]  /*3620*/  IABS R6, R6 ;  /* 0x0000000600067213 */ /* 0x001fc60000000000 */
[----:B------:R-:W-:Y:S01]  /*3630*/  IMAD R12, R9, R13, R12 ;  /* 0x0000000d090c7224 */ /* 0x000fe200078e020c */
[----:B-1----:R-:W-:Y:S01]  /*3640*/  IABS R2, R2 ;  /* 0x0000000200027213 */ /* 0x002fe20000000000 */
[----:B------:R-:W-:-:S03]  /*3650*/  IMAD.HI.U32 R8, R10, R6, RZ ;  /* 0x000000060a087227 */ /* 0x000fc600078e00ff */
[----:B------:R0:W-:Y:S01]  /*3660*/  STL [R1+0x6a0], R12 ;  /* 0x0006a00c01007387 */ /* 0x0001e20000100800 */
[----:B------:R-:W-:-:S04]  /*3670*/  IMAD.HI.U32 R3, R10, R2, RZ ;  /* 0x000000020a037227 */ /* 0x000fc800078e00ff */
[----:B------:R-:W-:Y:S02]  /*3680*/  IMAD.MOV R8, RZ, RZ, -R8 ;  /* 0x000000ffff087224 */ /* 0x000fe400078e0a08 */
[----:B------:R-:W-:Y:S02]  /*3690*/  IMAD.MOV R3, RZ, RZ, -R3 ;  /* 0x000000ffff037224 */ /* 0x000fe400078e0a03 */
[----:B------:R-:W-:Y:S02]  /*36a0*/  IMAD.MOV R11, RZ, RZ, -R11 ;  /* 0x000000ffff0b7224 */ /* 0x000fe400078e0a0b */
[C---:B------:R-:W-:Y:S02]  /*36b0*/  IMAD R6, R9.reuse, R8, R6 ;  /* 0x0000000809067224 */ /* 0x040fe400078e0206 */
[C---:B------:R-:W-:Y:S02]  /*36c0*/  IMAD R2, R9.reuse, R3, R2 ;  /* 0x0000000309027224 */ /* 0x040fe400078e0202 */
[----:B------:R-:W-:Y:S01]  /*36d0*/  VIADD R13, R64, 0x6c ;  /* 0x0000006c400d7836 */ /* 0x000fe20000000000 */
[----:B------:R1:W-:Y:S01]  /*36e0*/  STL [R1+0x10], R6 ;  /* 0x0000100601007387 */ /* 0x0003e20000100800 */
[----:B------:R-:W-:-:S02]  /*36f0*/  IMAD R62, R9, R11, R62 ;  /* 0x0000000b093e7224 */ /* 0x000fc400078e023e */
[C---:B0-----:R-:W-:Y:S01]  /*3700*/  VIADD R12, R64.reuse, 0x6d ;  /* 0x0000006d400c7836 */ /* 0x041fe20000000000 */
[----:B------:R0:W-:Y:S01]  /*3710*/  STL [R1+0xb0], R2 ;  /* 0x0000b00201007387 */ /* 0x0001e20000100800 */
[C---:B------:R-:W-:Y:S02]  /*3720*/  VIADD R11, R64.reuse, 0x6e ;  /* 0x0000006e400b7836 */ /* 0x040fe40000000000 */
[----:B------:R-:W-:Y:S01]  /*3730*/  IMAD R28, R9, R14, R28 ;  /* 0x0000000e091c7224 */ /* 0x000fe200078e021c */
[----:B------:R-:W-:Y:S01]  /*3740*/  IABS R14, R13 ;  /* 0x0000000d000e7213 */ /* 0x000fe20000000000 */
[----:B------:R2:W-:Y:S01]  /*3750*/  STL [R1+0x150c], R13 ;  /* 0x00150c0d01007387 */ /* 0x0005e20000100800 */
[C---:B-1----:R-:W-:Y:S01]  /*3760*/  VIADD R6, R64.reuse, 0x6f ;  /* 0x0000006f40067836 */ /* 0x042fe20000000000 */
[----:B------:R-:W-:Y:S01]  /*3770*/  IABS R3, R11 ;  /* 0x0000000b00037213 */ /* 0x000fe20000000000 */
[----:B------:R-:W-:Y:S01]  /*3780*/  VIADD R8, R64, 0x70 ;  /* 0x0000007040087836 */ /* 0x000fe20000000000 */
[----:B------:R-:W-:Y:S01]  /*3790*/  STL [R1+0x1518], R12 ;  /* 0x0015180c01007387 */ /* 0x000fe20000100800 */
[----:B0-----:R-:W-:Y:S01]  /*37a0*/  IABS R2, R12 ;  /* 0x0000000c00027213 */ /* 0x001fe20000000000 */
[----:B------:R-:W-:-:S02]  /*37b0*/  IMAD.HI.U32 R30, R10, R14, RZ ;  /* 0x0000000e0a1e7227 */ /* 0x000fc400078e00ff */
[----:B------:R0:W-:Y:S01]  /*37c0*/  STL [R1+0x1520], R11 ;  /* 0x0015200b01007387 */ /* 0x0001e20000100800 */
[----:B------:R-:W-:Y:S01]  /*37d0*/  IABS R29, R8 ;  /* 0x00000008001d7213 */ /* 0x000fe20000000000 */
[----:B------:R-:W-:Y:S02]  /*37e0*/  IMAD.MOV R30, RZ, RZ, -R30 ;  /* 0x000000ffff1e7224 */ /* 0x000fe400078e0a1e */
[----:B------:R1:W-:Y:S02]  /*37f0*/  STL [R1+0x1528], R6 ;  /* 0x0015280601007387 */ /* 0x0003e40000100800 */
[----:B------:R-:W-:Y:S02]  /*3800*/  IMAD R14, R9, R30, R14 ;  /* 0x0000001e090e7224 */ /* 0x000fe400078e020e */
[----:B------:R4:W-:Y:S01]  /*3810*/  STL [R1+0x1530], R8 ;  /* 0x0015300801007387 */ /* 0x0009e20000100800 */
[----:B--2---:R-:W-:-:S03]  /*3820*/  IMAD.HI.U32 R13, R10, R29, RZ ;  /* 0x0000001d0a0d7227 */ /* 0x004fc600078e00ff */
[----:B------:R2:W-:Y:S01]  /*3830*/  STL [R1+0x22c], R14 ;  /* 0x00022c0e01007387 */ /* 0x0005e20000100800 */
[----:B0-----:R-:W-:Y:S01]  /*3840*/  IMAD.HI.U32 R11, R10, R3, RZ ;  /* 0x000000030a0b7227 */ /* 0x001fe200078e00ff */
[----:B-1----:R-:W-:-:S03]  /*3850*/  IABS R6, R6 ;  /* 0x0000000600067213 */ /* 0x002fc60000000000 */
[----:B------:R-:W-:Y:S02]  /*3860*/  IMAD.MOV R11, RZ, RZ, -R11 ;  /* 0x000000ffff0b7224 */ /* 0x000fe400078e0a0b */
[----:B----4-:R-:W-:-:S04]  /*3870*/  IMAD.HI.U32 R8, R10, R2, RZ ;  /* 0x000000020a087227 */ /* 0x010fc800078e00ff */
[----:B------:R-:W-:-:S04]  /*3880*/  IMAD.HI.U32 R12, R10, R6, RZ ;  /* 0x000000060a0c7227 */ /* 0x000fc800078e00ff */
[----:B------:R-:W-:Y:S02]  /*3890*/  IMAD.MOV R8, RZ, RZ, -R8 ;  /* 0x000000ffff087224 */ /* 0x000fe400078e0a08 */
[----:B------:R-:W-:Y:S02]  /*38a0*/  IMAD.MOV R12, RZ, RZ, -R12 ;  /* 0x000000ffff0c7224 */ /* 0x000fe400078e0a0c */
[C---:B------:R-:W-:Y:S02]  /*38b0*/  IMAD R8, R9.reuse, R8, R2 ;  /* 0x0000000809087224 */ /* 0x040fe400078e0202 */
[C---:B------:R-:W-:Y:S02]  /*38c0*/  IMAD R3, R9.reuse, R11, R3 ;  /* 0x0000000b09037224 */ /* 0x040fe400078e0203 */
[----:B------:R-:W-:Y:S01]  /*38d0*/  IMAD R2, R9, R12, R6 ;  /* 0x0000000c09027224 */ /* 0x000fe200078e0206 */
[----:B------:R0:W-:Y:S01]  /*38e0*/  STL [R1+0x69c], R8 ;  /* 0x00069c0801007387 */ /* 0x0001e20000100800 */
[----:B--2---:R-:W-:-:S02]  /*38f0*/  VIADD R14, R64, 0x71 ;  /* 0x00000071400e7836 */ /* 0x004fc40000000000 */
[----:B------:R-:W-:Y:S01]  /*3900*/  IMAD.MOV R13, RZ, RZ, -R13 ;  /* 0x000000ffff0d7224 */ /* 0x000fe200078e0a0d */
[----:B------:R1:W-:Y:S01]  /*3910*/  STL [R1+0x6d8], R3 ;  /* 0x0006d80301007387 */ /* 0x0003e20000100800 */
[C---:B------:R-:W-:Y:S01]  /*3920*/  VIADD R11, R64.reuse, 0x72 ;  /* 0x00000072400b7836 */ /* 0x040fe20000000000 */
[----:B------:R-:W-:Y:S01]  /*3930*/  IABS R61, R14 ;  /* 0x0000000e003d7213 */ /* 0x000fe20000000000 */
[----:B------:R-:W-:Y:S01]  /*3940*/  IMAD R29, R9, R13, R29 ;  /* 0x0000000d091d7224 */ /* 0x000fe200078e021d */
[----:B------:R2:W-:Y:S01]  /*3950*/  STL [R1+0x6d4], R2 ;  /* 0x0006d40201007387 */ /* 0x0005e20000100800 */
[----:B0-----:R-:W-:Y:S01]  /*3960*/  VIADD R8, R64, 0x73 ;  /* 0x0000007340087836 */ /* 0x001fe20000000000 */
[----:B------:R-:W-:Y:S02]  /*3970*/  IABS R13, R11 ;  /* 0x0000000b000d7213 */ /* 0x000fe40000000000 */
[----:B------:R0:W-:Y:S01]  /*3980*/  STL [R1+0x1524], R14 ;  /* 0x0015240e01007387 */ /* 0x0001e20000100800 */
[----:B------:R-:W-:-:S03]  /*3990*/  IMAD.HI.U32 R30, R10, R61, RZ ;  /* 0x0000003d0a1e7227 */ /* 0x000fc600078e00ff */
[----:B------:R4:W-:Y:S01]  /*39a0*/  STL [R1+0x152c], R11 ;  /* 0x00152c0b01007387 */ /* 0x0009e20000100800 */
[C---:B-1----:R-:W-:Y:S02]  /*39b0*/  VIADD R3, R64.reuse, 0x74 ;  /* 0x0000007440037836 */ /* 0x042fe40000000000 */
[----:B--2---:R-:W-:Y:S01]  /*39c0*/  VIADD R2, R64, 0x75 ;  /* 0x0000007540027836 */ /* 0x004fe20000000000 */
[----:B------:R1:W-:Y:S01]  /*39d0*/  STL [R1+0x1534], R8 ;  /* 0x0015340801007387 */ /* 0x0003e20000100800 */
[----:B------:R-:W-:Y:S01]  /*39e0*/  IMAD.MOV R30, RZ, RZ, -R30 ;  /* 0x000000ffff1e7224 */ /* 0x000fe200078e0a1e */
[----:B------:R-:W-:Y:S01]  /*39f0*/  IABS R6, R3 ;  /* 0x0000000300067213 */ /* 0x000fe20000000000 */
[----:B0-----:R-:W-:Y:S01]  /*3a00*/  IMAD.HI.U32 R14, R10, R13, RZ ;  /* 0x0000000d0a0e7227 */ /* 0x001fe200078e00ff */
[----:B------:R-:W-:Y:S01]  /*3a10*/  STL [R1+0x153c], R3 ;  /* 0x00153c0301007387 */ /* 0x000fe20000100800 */
[----:B----4-:R-:W-:Y:S02]  /*3a20*/  IABS R11, R8 ;  /* 0x00000008000b7213 */ /* 0x010fe40000000000 */
[----:B------:R-:W-:Y:S01]  /*3a30*/  IMAD.MOV R14, RZ, RZ, -R14 ;  /* 0x000000ffff0e7224 */ /* 0x000fe200078e0a0e */
[----:B------:R0:W-:Y:S01]  /*3a40*/  STL [R1+0x1544], R2 ;  /* 0x0015440201007387 */ /* 0x0001e20000100800 */
[----:B------:R-:W-:-:S02]  /*3a50*/  IMAD R61, R9, R30, R61 ;  /* 0x0000001e093d7224 */ /* 0x000fc400078e023d */
[----:B------:R-:W-:-:S04]  /*3a60*/  IMAD.HI.U32 R12, R10, R11, RZ ;  /* 0x0000000b0a0c7227 */ /* 0x000fc800078e00ff */
[----:B-1----:R-:W-:Y:S01]  /*3a70*/  IMAD.HI.U32 R8, R10, R6, RZ ;  /* 0x000000060a087227 */ /* 0x002fe200078e00ff */
[----:B0-----:R-:W-:-:S03]  /*3a80*/  IABS R2, R2 ;  /* 0x0000000200027213 */ /* 0x001fc60000000000 */
[----:B------:R-:W-:Y:S02]  /*3a90*/  IMAD.MOV R12, RZ, RZ, -R12 ;  /* 0x000000ffff0c7224 */ /* 0x000fe400078e0a0c */
[----:B------:R-:W-:Y:S02]  /*3aa0*/  IMAD.MOV R8, RZ, RZ, -R8 ;  /* 0x000000ffff087224 */ /* 0x000fe400078e0a08 */
[----:B------:R-:W-:-:S04]  /*3ab0*/  IMAD.HI.U32 R3, R10, R2, RZ ;  /* 0x000000020a037227 */ /* 0x000fc800078e00ff */
[C---:B------:R-:W-:Y:S02]  /*3ac0*/  IMAD R13, R9.reuse, R14, R13 ;  /* 0x0000000e090d7224 */ /* 0x040fe400078e020d */
[C---:B------:R-:W-:Y:S02]  /*3ad0*/  IMAD R11, R9.reuse, R12, R11 ;  /* 0x0000000c090b7224 */ /* 0x040fe400078e020b */
[----:B------:R-:W-:Y:S01]  /*3ae0*/  IMAD.MOV R3, RZ, RZ, -R3 ;  /* 0x000000ffff037224 */ /* 0x000fe200078e0a03 */
[----:B------:R0:W-:Y:S01]  /*3af0*/  STL [R1+0x1c], R13 ;  /* 0x00001c0d01007387 */ /* 0x0001e20000100800 */
[C---:B------:R-:W-:Y:S02]  /*3b00*/  IMAD R6, R9.reuse, R8, R6 ;  /* 0x0000000809067224 */ /* 0x040fe400078e0206 */
[----:B------:R-:W-:Y:S01]  /*3b10*/  IMAD R2, R9, R3, R2 ;  /* 0x0000000309027224 */ /* 0x000fe200078e0202 */
[----:B------:R1:W-:Y:S01]  /*3b20*/  STL [R1+0xb4], R11 ;  /* 0x0000b40b01007387 */ /* 0x0003e20000100800 */
[----:B------:R-:W-:-:S02]  /*3b30*/  VIADD R8, R64, 0x77 ;  /* 0x0000007740087836 */ /* 0x000fc40000000000 */
[C---:B------:R-:W-:Y:S01]  /*3b40*/  VIADD R12, R64.reuse, 0x79 ;  /* 0x00000079400c7836 */ /* 0x040fe20000000000 */
[----:B------:R2:W-:Y:S01]  /*3b50*/  STL [R1+0x230], R6 ;  /* 0x0002300601007387 */ /* 0x0005e20000100800 */
[----:B0-----:R-:W-:-:S03]  /*3b60*/  VIADD R13, R64, 0x78 ;  /* 0x00000078400d7836 */ /* 0x001fc60000000000 */
[----:B------:R0:W-:Y:S01]  /*3b70*/  STL [R1+0x6e4], R2 ;  /* 0x0006e40201007387 */ /* 0x0001e20000100800 */
[----:B------:R-:W-:Y:S01]  /*3b80*/  IABS R63, R12 ;  /* 0x0000000c003f7213 */ /* 0x000fe20000000000 */
[C---:B-1----:R-:W-:Y:S01]  /*3b90*/  VIADD R11, R64.reuse, 0x76 ;  /* 0x00000076400b7836 */ /* 0x042fe20000000000 */
[----:B------:R-:W-:Y:S01]  /*3ba0*/  IABS R30, R13 ;  /* 0x0000000d001e7213 */ /* 0x000fe20000000000 */
[----:B--2---:R-:W-:-:S03]  /*3bb0*/  VIADD R6, R64, 0x7a ;  /* 0x0000007a40067836 */ /* 0x004fc60000000000 */
[----:B------:R1:W-:Y:S01]  /*3bc0*/  STL [R1+0x1538], R11 ;  /* 0x0015380b01007387 */ /* 0x0003e20000100800 */
[----:B------:R-:W-:-:S03]  /*3bd0*/  IMAD.HI.U32 R14, R10, R30, RZ ;  /* 0x0000001e0a0e7227 */ /* 0x000fc600078e00ff */
[----:B------:R2:W-:Y:S01]  /*3be0*/  STL [R1+0x1540], R8 ;  /* 0x0015400801007387 */ /* 0x0005e20000100800 */
[----:B0-----:R-:W-:Y:S01]  /*3bf0*/  IABS R2, R6 ;  /* 0x0000000600027213 */ /* 0x001fe20000000000 */
[----:B------:R-:W-:Y:S02]  /*3c00*/  IMAD.MOV R14, RZ, RZ, -R14 ;  /* 0x000000ffff0e7224 */ /* 0x000fe400078e0a0e */
[----:B------:R0:W-:Y:S01]  /*3c10*/  STL [R1+0x1548], R13 ;  /* 0x0015480d01007387 */ /* 0x0001e20000100800 */
[----:B-1----:R-:W-:Y:S01]  /*3c20*/  IABS R11, R11 ;  /* 0x0000000b000b7213 */ /* 0x002fe20000000000 */
[----:B------:R-:W-:Y:S02]  /*3c30*/  IMAD.HI.U32 R3, R10, R2, RZ ;  /* 0x000000020a037227 */ /* 0x000fe400078e00ff */
[----:B------:R1:W-:Y:S01]  /*3c40*/  STL [R1+0x1550], R12 ;  /* 0x0015500c01007387 */ /* 0x0003e20000100800 */
[----:B--2---:R-:W-:Y:S01]  /*3c50*/  IABS R8, R8 ;  /* 0x0000000800087213 */ /* 0x004fe20000000000 */
[----:B------:R-:W-:-:S02]  /*3c60*/  IMAD.MOV R3, RZ, RZ, -R3 ;  /* 0x000000ffff037224 */ /* 0x000fc400078e0a03 */
[----:B------:R2:W-:Y:S01]  /*3c70*/  STL [R1+0x1558], R6 ;  /* 0x0015580601007387 */ /* 0x0005e20000100800 */
[----:B------:R-:W-:Y:S02]  /*3c80*/  IMAD R30, R9, R14, R30 ;  /* 0x0000000e091e7224 */ /* 0x000fe400078e021e */
[----:B0-----:R-:W-:-:S04]  /*3c90*/  IMAD.HI.U32 R13, R10, R8, RZ ;  /* 0x000000080a0d7227 */ /* 0x001fc800078e00ff */
[----:B-1----:R-:W-:-:S04]  /*3ca0*/  IMAD.HI.U32 R12, R10, R11, RZ ;  /* 0x0000000b0a0c7227 */ /* 0x002fc800078e00ff */
[----:B------:R-:W-:Y:S02]  /*3cb0*/  IMAD.MOV R12, RZ, RZ, -R12 ;  /* 0x000000ffff0c7224 */ /* 0x000fe400078e0a0c */
[----:B------:R-:W-:Y:S02]  /*3cc0*/  IMAD.MOV R13, RZ, RZ, -R13 ;  /* 0x000000ffff0d7224 */ /* 0x000fe400078e0a0d */
[----:B--2---:R-:W-:-:S04]  /*3cd0*/  IMAD.HI.U32 R6, R10, R63, RZ ;  /* 0x0000003f0a067227 */ /* 0x004fc800078e00ff */
[C---:B------:R-:W-:Y:S02]  /*3ce0*/  IMAD R11, R9.reuse, R12, R11 ;  /* 0x0000000c090b7224 */ /* 0x040fe400078e020b */
[C---:B------:R-:W-:Y:S02]  /*3cf0*/  IMAD R8, R9.reuse, R13, R8 ;  /* 0x0000000d09087224 */ /* 0x040fe400078e0208 */
[----:B------:R-:W-:Y:S01]  /*3d00*/  IMAD R2, R9, R3, R2 ;  /* 0x0000000309027224 */ /* 0x000fe200078e0202 */
[----:B------:R0:W-:Y:S01]  /*3d10*/  STL [R1+0x71c], R11 ;  /* 0x00071c0b01007387 */ /* 0x0001e20000100800 */
[----:B------:R-:W-:Y:S02]  /*3d20*/  IMAD.MOV R6, RZ, RZ, -R6 ;  /* 0x000000ffff067224 */ /* 0x000fe400078e0a06 */
[C---:B------:R-:W-:Y:S01]  /*3d30*/  VIADD R13, R64.reuse, 0x7b ;  /* 0x0000007b400d7836 */ /* 0x040fe20000000000 */
[----:B------:R1:W-:Y:S01]  /*3d40*/  STL [R1+0x724], R8 ;  /* 0x0007240801007387 */ /* 0x0003e20000100800 */
[----:B------:R-:W-:-:S02]  /*3d50*/  VIADD R12, R64, 0x7c ;  /* 0x0000007c400c7836 */ /* 0x000fc40000000000 */
[----:B------:R-:W-:Y:S01]  /*3d60*/  IMAD R63, R9, R6, R63 ;  /* 0x00000006093f7224 */ /* 0x000fe200078e023f */
[----:B------:R2:W-:Y:S01]  /*3d70*/  STL [R1+0x18], R2 ;  /* 0x0000180201007387 */ /* 0x0005e20000100800 */
[C---:B------:R-:W-:Y:S01]  /*3d80*/  VIADD R6, R64.reuse, 0x7f ;  /* 0x0000007f40067836 */ /* 0x040fe20000000000 */
[----:B------:R-:W-:Y:S01]  /*3d90*/  IABS R31, R13 ;  /* 0x0000000d001f7213 */ /* 0x000fe20000000000 */
[C---:B0-----:R-:W-:Y:S01]  /*3da0*/  VIADD R11, R64.reuse, 0x7d ;  /* 0x0000007d400b7836 */ /* 0x041fe20000000000 */
[----:B------:R0:W-:Y:S01]  /*3db0*/  STL [R1+0x154c], R13 ;  /* 0x00154c0d01007387 */ /* 0x0001e20000100800 */
[----:B-1----:R-:W-:-:S03]  /*3dc0*/  VIADD R8, R64, 0x7e ;  /* 0x0000007e40087836 */ /* 0x002fc60000000000 */
[----:B------:R-:W-:Y:S01]  /*3dd0*/  STL [R1+0x1554], R12 ;  /* 0x0015540c01007387 */ /* 0x000fe20000100800 */
[----:B------:R-:W-:Y:S01]  /*3de0*/  IMAD.HI.U32 R32, R10, R31, RZ ;  /* 0x0000001f0a207227 */ /* 0x000fe200078e00ff */
[----:B--2---:R-:W-:Y:S02]  /*3df0*/  IABS R2, R11 ;  /* 0x0000000b00027213 */ /* 0x004fe40000000000 */
[----:B------:R1:W-:Y:S01]  /*3e00*/  STL [R1+0x155c], R11 ;  /* 0x00155c0b01007387 */ /* 0x0003e20000100800 */
[----:B------:R-:W-:Y:S01]  /*3e10*/  IABS R3, R8 ;  /* 0x0000000800037213 */ /* 0x000fe20000000000 */
[----:B------:R-:W-:Y:S01]  /*3e20*/  IMAD.MOV R32, RZ, RZ, -R32 ;  /* 0x000000ffff207224 */ /* 0x000fe200078e0a20 */
[----:B0-----:R-:W-:Y:S01]  /*3e30*/  IABS R13, R12 ;  /* 0x0000000c000d7213 */ /* 0x001fe20000000000 */
[----:B------:R0:W-:Y:S02]  /*3e40*/  STL [R1+0x1564], R8 ;  /* 0x0015640801007387 */ /* 0x0001e40000100800 */
[----:B------:R-:W-:-:S02]  /*3e50*/  IMAD R31, R9, R32, R31 ;  /* 0x00000020091f7224 */ /* 0x000fc400078e021f */
[----:B------:R2:W-:Y:S01]  /*3e60*/  STL [R1+0x1568], R6 ;  /* 0x0015680601007387 */ /* 0x0005e20000100800 */
[----:B------:R-:W-:-:S03]  /*3e70*/  IMAD.HI.U32 R14, R10, R13, RZ ;  /* 0x0000000d0a0e7227 */ /* 0x000fc600078e00ff */
[----:B------:R-:W-:Y:S01]  /*3e80*/  STL [R1+0xb8], R31 ;  /* 0x0000b81f01007387 */ /* 0x000fe20000100800 */
[----:B-1----:R-:W-:-:S04]  /*3e90*/  IMAD.HI.U32 R11, R10, R3, RZ ;  /* 0x000000030a0b7227 */ /* 0x002fc800078e00ff */
[----:B0-----:R-:W-:Y:S01]  /*3ea0*/  IMAD.HI.U32 R8, R10, R2, RZ ;  /* 0x000000020a087227 */ /* 0x001fe200078e00ff */
[----:B--2---:R-:W-:-:S03]  /*3eb0*/  IABS R6, R6 ;  /* 0x0000000600067213 */ /* 0x004fc60000000000 */
[----:B------:R-:W-:Y:S02]  /*3ec0*/  IMAD.MOV R14, RZ, RZ, -R14 ;  /* 0x000000ffff0e7224 */ /* 0x000fe400078e0a0e */
[----:B------:R-:W-:-:S04]  /*3ed0*/  IMAD.HI.U32 R12, R10, R6, RZ ;  /* 0x000000060a0c7227 */ /* 0x000fc800078e00ff */
[----:B------:R-:W-:Y:S02]  /*3ee0*/  IMAD.MOV R8, RZ, RZ, -R8 ;  /* 0x000000ffff087224 */ /* 0x000fe400078e0a08 */
[----:B------:R-:W-:Y:S02]  /*3ef0*/  IMAD.MOV R11, RZ, RZ, -R11 ;  /* 0x000000ffff0b7224 */ /* 0x000fe400078e0a0b */
[C---:B------:R-:W-:Y:S02]  /*3f00*/  IMAD R13, R9.reuse, R14, R13 ;  /* 0x0000000e090d7224 */ /* 0x040fe400078e020d */
[----:B------:R-:W-:Y:S02]  /*3f10*/  IMAD.MOV R12, RZ, RZ, -R12 ;  /* 0x000000ffff0c7224 */ /* 0x000fe400078e0a0c */
[C---:B------:R-:W-:Y:S01]  /*3f20*/  IMAD R8, R9.reuse, R8, R2 ;  /* 0x0000000809087224 */ /* 0x040fe200078e0202 */
[----:B------:R0:W-:Y:S01]  /*3f30*/  STL [R1+0x220], R13 ;  /* 0x0002200d01007387 */ /* 0x0001e20000100800 */
[----:B------:R-:W-:-:S02]  /*3f40*/  IMAD R3, R9, R11, R3 ;  /* 0x0000000b09037224 */ /* 0x000fc400078e0203 */
[----:B------:R-:W-:Y:S01]  /*3f50*/  IMAD R2, R9, R12, R6 ;  /* 0x0000000c09027224 */ /* 0x000fe200078e0206 */
[----:B------:R1:W-:Y:S01]  /*3f60*/  STL [R1+0x72c], R8 ;  /* 0x00072c0801007387 */ /* 0x0003e20000100800 */
[----:B------:R-:W-:-:S03]  /*3f70*/  VIADD R11, R64, 0x81 ;  /* 0x00000081400b7836 */ /* 0x000fc60000000000 */
[----:B------:R2:W-:Y:S01]  /*3f80*/  STL [R1+0x418], R3 ;  /* 0x0004180301007387 */ /* 0x0005e20000100800 */
[C---:B0-----:R-:W-:Y:S01]  /*3f90*/  VIADD R13, R64.reuse, 0x80 ;  /* 0x00000080400d7836 */ /* 0x041fe20000000000 */
[----:B------:R-:W-:Y:S02]  /*3fa0*/  IABS R65, R11 ;  /* 0x0000000b00417213 */ /* 0x000fe40000000000 */
[----:B------:R0:W-:Y:S01]  /*3fb0*/  STL [R1+0x414], R2 ;  /* 0x0004140201007387 */ /* 0x0001e20000100800 */
[C---:B-1----:R-:W-:Y:S01]  /*3fc0*/  VIADD R8, R64.reuse, 0x82 ;  /* 0x0000008240087836 */ /* 0x042fe20000000000 */
[----:B------:R-:W-:Y:S02]  /*3fd0*/  IABS R31, R13 ;  /* 0x0000000d001f7213 */ /* 0x000fe40000000000 */
        /* <DEDUP_REMOVED lines=24> */
[----:B------:R-:W-:Y:S02]  /*4160*/  IMAD R65, R9, R13, R65 ;  /* 0x0000000d09417224 */ /* 0x000fe400078e0241 */
[C---:B------:R-:W-:Y:S01]  /*4170*/  VIADD R8, R64.reuse, 0x85 ;  /* 0x0000008540087836 */ /* 0x040fe20000000000 */
        /* <DEDUP_REMOVED lines=39> */
[----:B------:R-:W-:Y:S01]  /*43f0*/  IMAD.HI.U32 R14, R10, R13, RZ ;  /* 0x0000000d0a0e7227 */ /* 0x000fe200078e00ff */
[----:B------:R-:W-:Y:S02]  /*4400*/  IABS R2, R11 ;  /* 0x0000000b00027213 */ /* 0x000fe40000000000 */
[----:B------:R-:W-:Y:S01]  /*4410*/  STL [R1+0x15e8], R12 ;  /* 0x0015e80c01007387 */ /* 0x000fe20000100800 */
[C---:B-1----:R-:W-:Y:S02]  /*4420*/  VIADD R8, R64.reuse, 0x8e ;  /* 0x0000008e40087836 */ /* 0x042fe40000000000 */
[----:B--2---:R-:W-:Y:S01]  /*4430*/  VIADD R3, R64, 0x8d ;  /* 0x0000008d40037836 */ /* 0x004fe20000000000 */
[----:B------:R-:W-:Y:S01]  /*4440*/  STL [R1+0x15fc], R11 ;  /* 0x0015fc0b01007387 */ /* 0x000fe20000100800 */
[----:B------:R-:W-:Y:S01]  /*4450*/  IMAD.MOV R14, RZ, RZ, -R14 ;  /* 0x000000ffff0e7224 */ /* 0x000fe200078e0a0e */
[----:B0-----:R-:W-:-:S02]  /*4460*/  IABS R33, R33 ;  /* 0x0000002100217213 */ /* 0x001fc40000000000 */
[----:B------:R0:W-:Y:S01]  /*4470*/  STL [R1+0x1648], R3 ;  /* 0x0016480301007387 */ /* 0x0001e20000100800 */
[----:B------:R-:W-:Y:S01]  /*4480*/  IABS R6, R8 ;  /* 0x0000000800067213 */ /* 0x000fe20000000000 */
[----:B------:R-:W-:Y:S02]  /*4490*/  IMAD R13, R9, R14, R13 ;  /* 0x0000000e090d7224 */ /* 0x000fe400078e020d */
[C---:B------:R-:W-:Y:S01]  /*44a0*/  IMAD.HI.U32 R34, R10.reuse, R33, RZ ;  /* 0x000000210a227227 */ /* 0x040fe200078e00ff */
[----:B------:R1:W-:Y:S03]  /*44b0*/  STL [R1+0x1660], R8 ;  /* 0x0016600801007387 */ /* 0x0003e60000100800 */
[----:B------:R-:W-:Y:S01]  /*44c0*/  IMAD.MOV R34, RZ, RZ, -R34 ;  /* 0x000000ffff227224 */ /* 0x000fe200078e0a22 */
[----:B0-----:R-:W-:Y:S01]  /*44d0*/  IABS R3, R3 ;  /* 0x0000000300037213 */ /* 0x001fe20000000000 */
[----:B------:R-:W-:-:S04]  /*44e0*/  IMAD.HI.U32 R12, R10, R6, RZ ;  /* 0x000000060a0c7227 */ /* 0x000fc800078e00ff */
[----:B-1----:R-:W-:-:S04]  /*44f0*/  IMAD.HI.U32 R8, R10, R2, RZ ;  /* 0x000000020a087227 */ /* 0x002fc800078e00ff */
        /* <DEDUP_REMOVED lines=18> */
[----:B------:R4:W-:Y:S01]  /*4620*/  STL [R1+0x15bc], R13 ;  /* 0x0015bc0d01007387 */ /* 0x0009e20000100800 */
[C---:B-1----:R-:W-:Y:S02]  /*4630*/  VIADD R8, R64.reuse, 0x91 ;  /* 0x0000009140087836 */ /* 0x042fe40000000000 */
[C---:B--2---:R-:W-:Y:S01]  /*4640*/  VIADD R3, R64.reuse, 0x92 ;  /* 0x0000009240037836 */ /* 0x044fe20000000000 */
[----:B------:R1:W-:Y:S01]  /*4650*/  STL [R1+0x15d0], R11 ;  /* 0x0015d00b01007387 */ /* 0x0003e20000100800 */
[----:B------:R-:W-:Y:S01]  /*4660*/  IMAD.MOV R14, RZ, RZ, -R14 ;  /* 0x000000ffff0e7224 */ /* 0x000fe200078e0a0e */
[----:B------:R-:W-:Y:S01]  /*4670*/  IABS R67, R8 ;  /* 0x0000000800437213 */ /* 0x000fe20000000000 */
[----:B0-----:R-:W-:Y:S01]  /*4680*/  VIADD R2, R64, 0x93 ;  /* 0x0000009340027836 */ /* 0x001fe20000000000 */
[----:B------:R0:W-:Y:S01]  /*4690*/  STL [R1+0x161c], R8 ;  /* 0x00161c0801007387 */ /* 0x0001e20000100800 */
[----:B------:R-:W-:Y:S01]  /*46a0*/  IABS R6, R3 ;  /* 0x0000000300067213 */ /* 0x000fe20000000000 */
[----:B----4-:R-:W-:-:S02]  /*46b0*/  IMAD.HI.U32 R13, R10, R12, RZ ;  /* 0x0000000c0a0d7227 */ /* 0x010fc400078e00ff */
[----:B------:R-:W-:Y:S02]  /*46c0*/  STL [R1+0x1630], R3 ;  /* 0x0016300301007387 */ /* 0x000fe40000100800 */
[----:B------:R-:W-:Y:S02]  /*46d0*/  IMAD.MOV R13, RZ, RZ, -R13 ;  /* 0x000000ffff0d7224 */ /* 0x000fe400078e0a0d */
[----:B------:R2:W-:Y:S01]  /*46e0*/  STL [R1+0x1674], R2 ;  /* 0x0016740201007387 */ /* 0x0005e20000100800 */
[----:B-1----:R-:W-:-:S04]  /*46f0*/  IMAD.HI.U32 R11, R10, R67, RZ ;  /* 0x000000430a0b7227 */ /* 0x002fc800078e00ff */
[----:B0-----:R-:W-:-:S04]  /*4700*/  IMAD.HI.U32 R8, R10, R6, RZ ;  /* 0x000000060a087227 */ /* 0x001fc800078e00ff */
[----:B------:R-:W-:Y:S01]  /*4710*/  IMAD.MOV R8, RZ, RZ, -R8 ;  /* 0x000000ffff087224 */ /* 0x000fe200078e0a08 */
[----:B--2---:R-:W-:Y:S01]  /*4720*/  IABS R2, R2 ;  /* 0x0000000200027213 */ /* 0x004fe20000000000 */
[C---:B------:R-:W-:Y:S02]  /*4730*/  IMAD R12, R9.reuse, R13, R12 ;  /* 0x0000000d090c7224 */ /* 0x040fe400078e020c */
[----:B------:R-:W-:Y:S02]  /*4740*/  IMAD R6, R9, R8, R6 ;  /* 0x0000000809067224 */ /* 0x000fe400078e0206 */
[----:B------:R-:W-:Y:S01]  /*4750*/  IMAD.HI.U32 R3, R10, R2, RZ ;  /* 0x000000020a037227 */ /* 0x000fe200078e00ff */
[----:B------:R0:W-:Y:S03]  /*4760*/  STL [R1+0x2bc], R12 ;  /* 0x0002bc0c01007387 */ /* 0x0001e60000100800 */
[----:B------:R-:W-:Y:S01]  /*4770*/  IMAD.MOV R3, RZ, RZ, -R3 ;  /* 0x000000ffff037224 */ /* 0x000fe200078e0a03 */
[----:B------:R1:W-:Y:S01]  /*4780*/  STL [R1+0x2c], R6 ;  /* 0x00002c0601007387 */ /* 0x0003e20000100800 */
[----:B------:R-:W-:-:S02]  /*4790*/  VIADD R8, R64, 0x94 ;  /* 0x0000009440087836 */ /* 0x000fc40000000000 */
[C---:B------:R-:W-:Y:S02]  /*47a0*/  IMAD R2, R9.reuse, R3, R2 ;  /* 0x0000000309027224 */ /* 0x040fe400078e0202 */
[C---:B------:R-:W-:Y:S02]  /*47b0*/  VIADD R13, R64.reuse, 0x95 ;  /* 0x00000095400d7836 */ /* 0x040fe40000000000 */
[C---:B0-----:R-:W-:Y:S01]  /*47c0*/  VIADD R12, R64.reuse, 0x96 ;  /* 0x00000096400c7836 */ /* 0x041fe20000000000 */
[----:B------:R0:W-:Y:S01]  /*47d0*/  STL [R1+0x184], R2 ;  /* 0x0001840201007387 */ /* 0x0001e20000100800 */
[----:B------:R-:W-:Y:S02]  /*47e0*/  IMAD.MOV R11, RZ, RZ, -R11 ;  /* 0x000000ffff0b7224 */ /* 0x000fe400078e0a0b */
[----:B-1----:R-:W-:Y:S01]  /*47f0*/  VIADD R6, R64, 0x97 ;  /* 0x0000009740067836 */ /* 0x002fe20000000000 */
[----:B------:R1:W-:Y:S01]  /*4800*/  STL [R1+0x15a4], R8 ;  /* 0x0015a40801007387 */ /* 0x0003e20000100800 */
[----:B------:R-:W-:Y:S01]  /*4810*/  IABS R3, R12 ;  /* 0x0000000c00037213 */ /* 0x000fe20000000000 */
[----:B------:R-:W-:-:S02]  /*4820*/  IMAD R67, R9, R11, R67 ;  /* 0x0000000b09437224 */ /* 0x000fc400078e0243 */
[----:B------:R2:W-:Y:S01]  /*4830*/  STL [R1+0x15e4], R13 ;  /* 0x0015e40d01007387 */ /* 0x0005e20000100800 */
[----:B------:R-:W-:Y:S01]  /*4840*/  VIADD R11, R64, 0x98 ;  /* 0x00000098400b7836 */ /* 0x000fe20000000000 */
[----:B0-----:R-:W-:Y:S01]  /*4850*/  IABS R2, R13 ;  /* 0x0000000d00027213 */ /* 0x001fe20000000000 */
[----:B------:R-:W-:Y:S01]  /*4860*/  IMAD R34, R9, R14, R34 ;  /* 0x0000000e09227224 */ /* 0x000fe200078e0222 */
[----:B------:R0:W-:Y:S01]  /*4870*/  STL [R1+0x15f8], R12 ;  /* 0x0015f80c01007387 */ /* 0x0001e20000100800 */
[----:B------:R-:W-:Y:S01]  /*4880*/  IMAD.HI.U32 R35, R10, R3, RZ ;  /* 0x000000030a237227 */ /* 0x000fe200078e00ff */
[----:B-1----:R-:W-:Y:S02]  /*4890*/  IABS R8, R8 ;  /* 0x0000000800087213 */ /* 0x002fe40000000000 */
[----:B------:R1:W-:Y:S01]  /*48a0*/  STL [R1+0x1644], R6 ;  /* 0x0016440601007387 */ /* 0x0003e20000100800 */
[----:B------:R-:W-:Y:S01]  /*48b0*/  IABS R33, R11 ;  /* 0x0000000b00217213 */ /* 0x000fe20000000000 */
[----:B------:R-:W-:-:S02]  /*48c0*/  IMAD.MOV R35, RZ, RZ, -R35 ;  /* 0x000000ffff237224 */ /* 0x000fc400078e0a23 */
[C---:B--2---:R-:W-:Y:S01]  /*48d0*/  IMAD.HI.U32 R13, R10.reuse, R8, RZ ;  /* 0x000000080a0d7227 */ /* 0x044fe200078e00ff */
[----:B------:R2:W-:Y:S03]  /*48e0*/  STL [R1+0x165c], R11 ;  /* 0x00165c0b01007387 */ /* 0x0005e60000100800 */
[----:B0-----:R-:W-:Y:S01]  /*48f0*/  IMAD.HI.U32 R12, R10, R2, RZ ;  /* 0x000000020a0c7227 */ /* 0x001fe200078e00ff */
[----:B-1----:R-:W-:-:S03]  /*4900*/  IABS R6, R6 ;  /* 0x0000000600067213 */ /* 0x002fc60000000000 */
[----:B------:R-:W-:Y:S02]  /*4910*/  IMAD.MOV R13, RZ, RZ, -R13 ;  /* 0x000000ffff0d7224 */ /* 0x000fe400078e0a0d */
[----:B------:R-:W-:Y:S02]  /*4920*/  IMAD.MOV R12, RZ, RZ, -R12 ;  /* 0x000000ffff0c7224 */ /* 0x000fe400078e0a0c */
[----:B------:R-:W-:-:S04]  /*4930*/  IMAD.HI.U32 R14, R10, R6, RZ ;  /* 0x000000060a0e7227 */ /* 0x000fc800078e00ff */
[C---:B------:R-:W-:Y:S02]  /*4940*/  IMAD R13, R9.reuse, R13, R8 ;  /* 0x0000000d090d7224 */ /* 0x040fe400078e0208 */
[----:B------:R-:W-:Y:S02]  /*4950*/  IMAD.MOV R14, RZ, RZ, -R14 ;  /* 0x000000ffff0e7224 */ /* 0x000fe400078e0a0e */
[----:B------:R-:W-:Y:S01]  /*4960*/  IMAD R8, R9, R12, R2 ;  /* 0x0000000c09087224 */ /* 0x000fe200078e0202 */
[----:B------:R0:W-:Y:S01]  /*4970*/  STL [R1+0x2a8], R13 ;  /* 0x0002a80d01007387 */ /* 0x0001e20000100800 */
[----:B--2---:R-:W-:-:S03]  /*4980*/  IMAD.HI.U32 R11, R10, R33, RZ ;  /* 0x000000210a0b7227 */ /* 0x004fc600078e00ff */
[----:B------:R1:W-:Y:S01]  /*4990*/  STL [R1+0x2a4], R8 ;  /* 0x0002a40801007387 */ /* 0x0003e20000100800 */
[C---:B------:R-:W-:Y:S02]  /*49a0*/  IMAD R3, R9.reuse, R35, R3 ;  /* 0x0000002309037224 */ /* 0x040fe400078e0203 */
[C---:B------:R-:W-:Y:S02]  /*49b0*/  IMAD R2, R9.reuse, R14, R6 ;  /* 0x0000000e09027224 */ /* 0x040fe400078e0206 */
[C---:B------:R-:W-:Y:S01]  /*49c0*/  VIADD R12, R64.reuse, 0x9a ;  /* 0x0000009a400c7836 */ /* 0x040fe20000000000 */
[----:B------:R2:W-:Y:S01]  /*49d0*/  STL [R1+0x2ac], R3 ;  /* 0x0002ac0301007387 */ /* 0x0005e20000100800 */
[C---:B0-----:R-:W-:Y:S02]  /*49e0*/  VIADD R13, R64.reuse, 0x99 ;  /* 0x00000099400d7836 */ /* 0x041fe40000000000 */
[----:B------:R-:W-:Y:S01]  /*49f0*/  IMAD.MOV R11, RZ, RZ, -R11 ;  /* 0x000000ffff0b7224 */ /* 0x000fe200078e0a0b */
[----:B------:R0:W-:Y:S01]  /*4a00*/  STL [R1+0x2b0], R2 ;  /* 0x0002b00201007387 */ /* 0x0001e20000100800 */
[C---:B-1----:R-:W-:Y:S01]  /*4a10*/  VIADD R8, R64.reuse, 0x9b ;  /* 0x0000009b40087836 */ /* 0x042fe20000000000 */
[----:B------:R-:W-:Y:S01]  /*4a20*/  IABS R68, R13 ;  /* 0x0000000d00447213 */ /* 0x000fe20000000000 */
[----:B------:R-:W-:Y:S01]  /*4a30*/  IMAD R33, R9, R11, R33 ;  /* 0x0000000b09217224 */ /* 0x000fe200078e0221 */
[----:B------:R1:W-:Y:S01]  /*4a40*/  STL [R1+0x15b8], R13 ;  /* 0x0015b80d01007387 */ /* 0x0003e20000100800 */
[----:B--2---:R-:W-:Y:S01]  /*4a50*/  VIADD R3, R64, 0x9d ;  /* 0x0000009d40037836 */ /* 0x004fe20000000000 */
[----:B------:R-:W-:-:S02]  /*4a60*/  IABS R11, R8 ;  /* 0x00000008000b7213 */ /* 0x000fc40000000000 */
[----:B------:R2:W-:Y:S01]  /*4a70*/  STL [R1+0x15cc], R12 ;  /* 0x0015cc0c01007387 */ /* 0x0005e20000100800 */
[----:B------:R-:W-:-:S03]  /*4a80*/  IMAD.HI.U32 R35, R10, R68, RZ ;  /* 0x000000440a237227 */ /* 0x000fc600078e00ff */
[----:B------:R-:W-:Y:S01]  /*4a90*/  STL [R1+0x1618], R8 ;  /* 0x0016180801007387 */ /* 0x000fe20000100800 */
[----:B0-----:R-:W-:Y:S01]  /*4aa0*/  VIADD R2, R64, 0x9c ;  /* 0x0000009c40027836 */ /* 0x001fe20000000000 */
[----:B-1----:R-:W-:Y:S01]  /*4ab0*/  IABS R13, R12 ;  /* 0x0000000c000d7213 */ /* 0x002fe20000000000 */
[----:B------:R-:W-:-:S03]  /*4ac0*/  IMAD.MOV R35, RZ, RZ, -R35 ;  /* 0x000000ffff237224 */ /* 0x000fc600078e0a23 */
[----:B------:R0:W-:Y:S01]  /*4ad0*/  STL [R1+0x162c], R2 ;  /* 0x00162c0201007387 */ /* 0x0001e20000100800 */
[----:B------:R-:W-:-:S03]  /*4ae0*/  IMAD.HI.U32 R14, R10, R13, RZ ;  /* 0x0000000d0a0e7227 */ /* 0x000fc600078e00ff */
[----:B------:R1:W-:Y:S01]  /*4af0*/  STL [R1+0x1670], R3 ;  /* 0x0016700301007387 */ /* 0x0003e20000100800 */
[----:B--2---:R-:W-:-:S04]  /*4b00*/  IMAD.HI.U32 R12, R10, R11, RZ ;  /* 0x0000000b0a0c7227 */ /* 0x004fc800078e00ff */
[----:B------:R-:W-:Y:S01]  /*4b10*/  IMAD.MOV R14, RZ, RZ, -R14 ;  /* 0x000000ffff0e7224 */ /* 0x000fe200078e0a0e */
[----:B0-----:R-:W-:Y:S01]  /*4b20*/  IABS R2, R2 ;  /* 0x0000000200027213 */ /* 0x001fe20000000000 */
[----:B------:R-:W-:Y:S02]  /*4b30*/  IMAD.MOV R12, RZ, RZ, -R12 ;  /* 0x000000ffff0c7224 */ /* 0x000fe400078e0a0c */
[----:B------:R-:W-:Y:S01]  /*4b40*/  IMAD R13, R9, R14, R13 ;  /* 0x0000000e090d7224 */ /* 0x000fe200078e020d */
[----:B-1----:R-:W-:Y:S01]  /*4b50*/  IABS R3, R3 ;  /* 0x0000000300037213 */ /* 0x002fe20000000000 */
[----:B------:R-:W-:-:S03]  /*4b60*/  IMAD.HI.U32 R6, R10, R2, RZ ;  /* 0x000000020a067227 */ /* 0x000fc600078e00ff */
[----:B------:R0:W-:Y:S01]  /*4b70*/  STL [R1+0x28], R13 ;  /* 0x0000280d01007387 */ /* 0x0001e20000100800 */
[----:B------:R-:W-:-:S04]  /*4b80*/  IMAD.HI.U32 R8, R10, R3, RZ ;  /* 0x000000030a087227 */ /* 0x000fc800078e00ff */
[----:B------:R-:W-:Y:S02]  /*4b90*/  IMAD.MOV R6, RZ, RZ, -R6 ;  /* 0x000000ffff067224 */ /* 0x000fe400078e0a06 */
[C---:B------:R-:W-:Y:S02]  /*4ba0*/  IMAD R11, R9.reuse, R12, R11 ;  /* 0x0000000c090b7224 */ /* 0x040fe400078e020b */
[----:B------:R-:W-:Y:S02]  /*4bb0*/  IMAD.MOV R8, RZ, RZ, -R8 ;  /* 0x000000ffff087224 */ /* 0x000fe400078e0a08 */
[C---:B------:R-:W-:Y:S01]  /*4bc0*/  IMAD R6, R9.reuse, R6, R2 ;  /* 0x0000000609067224 */ /* 0x040fe200078e0202 */
[----:B------:R1:W-:Y:S01]  /*4bd0*/  STL [R1+0x160], R11 ;  /* 0x0001600b01007387 */ /* 0x0003e20000100800 */
[----:B------:R-:W-:Y:S02]  /*4be0*/  IMAD R2, R9, R8, R3 ;  /* 0x0000000809027224 */ /* 0x000fe400078e0203 */
[C---:B0-----:R-:W-:Y:S01]  /*4bf0*/  VIADD R13, R64.reuse, 0x9f ;  /* 0x0000009f400d7836 */ /* 0x041fe20000000000 */
[----:B------:R0:W-:Y:S01]  /*4c00*/  STL [R1+0x294], R6 ;  /* 0x0002940601007387 */ /* 0x0001e20000100800 */
[----:B------:R-:W-:-:S02]  /*4c10*/  VIADD R12, R64, 0xa0 ;  /* 0x000000a0400c7836 */ /* 0x000fc40000000000 */
[----:B------:R-:W-:Y:S01]  /*4c20*/  IMAD R68, R9, R35, R68 ;  /* 0x0000002309447224 */ /* 0x000fe200078e0244 */
[----:B------:R2:W-:Y:S01]  /*4c30*/  STL [R1+0x298], R2 ;  /* 0x0002980201007387 */ /* 0x0005e20000100800 */
[----:B------:R-:W-:Y:S01]  /*4c40*/  IABS R8, R13 ;  /* 0x0000000d00087213 */ /* 0x000fe20000000000 */
[C---:B-1----:R-:W-:Y:S01]  /*4c50*/  VIADD R11, R64.reuse, 0x9e ;  /* 0x0000009e400b7836 */ /* 0x042fe20000000000 */
[----:B------:R-:W-:Y:S01]  /*4c60*/  IABS R35, R12 ;  /* 0x0000000c00237213 */ /* 0x000fe20000000000 */
[----:B0-----:R-:W-:-:S03]  /*4c70*/  VIADD R6, R64, 0xa1 ;  /* 0x000000a140067836 */ /* 0x001fc60000000000 */
[----:B------:R0:W-:Y:S01]  /*4c80*/  STL [R1+0x15a0], R11 ;  /* 0x0015a00b01007387 */ /* 0x0001e20000100800 */
[----:B------:R-:W-:-:S03]  /*4c90*/  IMAD.HI.U32 R14, R10, R35, RZ ;  /* 0x000000230a0e7227 */ /* 0x000fc600078e00ff */
[----:B------:R1:W-:Y:S01]  /*4ca0*/  STL [R1+0x15e0], R13 ;  /* 0x0015e00d01007387 */ /* 0x0003e20000100800 */
[----:B--2---:R-:W-:Y:S01]  /*4cb0*/  VIADD R2, R64, 0xa2 ;  /* 0x000000a240027836 */ /* 0x004fe20000000000 */
[----:B------:R-:W-:Y:S01]  /*4cc0*/  IABS R69, R6 ;  /* 0x0000000600457213 */ /* 0x000fe20000000000 */
[----:B------:R-:W-:Y:S01]  /*4cd0*/  IMAD.MOV R14, RZ, RZ, -R14 ;  /* 0x000000ffff0e7224 */ /* 0x000fe200078e0a0e */
[----:B------:R2:W-:Y:S01]  /*4ce0*/  STL [R1+0x15f4], R12 ;  /* 0x0015f40c01007387 */ /* 0x0005e20000100800 */
[----:B0-----:R-:W-:Y:S02]  /*4cf0*/  IABS R11, R11 ;  /* 0x0000000b000b7213 */ /* 0x001fe40000000000 */
[----:B------:R-:W-:Y:S01]  /*4d00*/  IMAD R35, R9, R14, R35 ;  /* 0x0000000e09237224 */ /* 0x000fe200078e0223 */
[----:B------:R-:W-:Y:S01]  /*4d10*/  STL [R1+0x1640], R6 ;  /* 0x0016400601007387 */ /* 0x000fe20000100800 */
[----:B-1----:R-:W-:-:S03]  /*4d20*/  IMAD.HI.U32 R13, R10, R8, RZ ;  /* 0x000000080a0d7227 */ /* 0x002fc600078e00ff */
[----:B------:R0:W-:Y:S01]  /*4d30*/  STL [R1+0x1658], R2 ;  /* 0x0016580201007387 */ /* 0x0001e20000100800 */
[----:B--2---:R-:W-:-:S04]  /*4d40*/  IMAD.HI.U32 R12, R10, R11, RZ ;  /* 0x0000000b0a0c7227 */ /* 0x004fc800078e00ff */
[----:B------:R-:W-:Y:S02]  /*4d50*/  IMAD.MOV R12, RZ, RZ, -R12 ;  /* 0x000000ffff0c7224 */ /* 0x000fe400078e0a0c */
[----:B------:R-:W-:Y:S01]  /*4d60*/  IMAD.MOV R13, RZ, RZ, -R13 ;  /* 0x000000ffff0d7224 */ /* 0x000fe200078e0a0d */
[----:B0-----:R-:W-:Y:S01]  /*4d70*/  IABS R2, R2 ;  /* 0x0000000200027213 */ /* 0x001fe20000000000 */
[----:B------:R-:W-:Y:S02]  /*4d80*/  IMAD R11, R9, R12, R11 ;  /* 0x0000000c090b7224 */ /* 0x000fe400078e020b */
[----:B------:R-:W-:-:S03]  /*4d90*/  IMAD.HI.U32 R6, R10, R69, RZ ;  /* 0x000000450a067227 */ /* 0x000fc600078e00ff */
[----:B------:R0:W-:Y:S01]  /*4da0*/  STL [R1+0x28c], R11 ;  /* 0x00028c0b01007387 */ /* 0x0001e20000100800 */
[----:B------:R-:W-:-:S04]  /*4db0*/  IMAD.HI.U32 R3, R10, R2, RZ ;  /* 0x000000020a037227 */ /* 0x000fc800078e00ff */
[----:B------:R-:W-:Y:S02]  /*4dc0*/  IMAD.MOV R3, RZ, RZ, -R3 ;  /* 0x000000ffff037224 */ /* 0x000fe400078e0a03 */
[C---:B------:R-:W-:Y:S02]  /*4dd0*/  IMAD R8, R9.reuse, R13, R8 ;  /* 0x0000000d09087224 */ /* 0x040fe400078e0208 */
[C---:B------:R-:W-:Y:S02]  /*4de0*/  IMAD R2, R9.reuse, R3, R2 ;  /* 0x0000000309027224 */ /* 0x040fe400078e0202 */
[----:B------:R-:W-:Y:S01]  /*4df0*/  IMAD.MOV R6, RZ, RZ, -R6 ;  /* 0x000000ffff067224 */ /* 0x000fe200078e0a06 */
[----:B------:R1:W-:Y:S01]  /*4e00*/  STL [R1+0x288], R8 ;  /* 0x0002880801007387 */ /* 0x0003e20000100800 */
[C---:B0-----:R-:W-:Y:S02]  /*4e10*/  VIADD R11, R64.reuse, 0xa3 ;  /* 0x000000a3400b7836 */ /* 0x041fe40000000000 */
[----:B------:R-:W-:Y:S01]  /*4e20*/  VIADD R13, R64, 0xa4 ;  /* 0x000000a4400d7836 */ /* 0x000fe20000000000 */
[----:B------:R0:W-:Y:S01]  /*4e30*/  STL [R1+0x30], R2 ;  /* 0x0000300201007387 */ /* 0x0001e20000100800 */
[----:B------:R-:W-:-:S02]  /*4e40*/  IMAD R69, R9, R6, R69 ;  /* 0x0000000609457224 */ /* 0x000fc400078e0245 */
[C---:B------:R-:W-:Y:S01]  /*4e50*/  VIADD R12, R64.reuse, 0xa5 ;  /* 0x000000a5400c7836 */ /* 0x040fe20000000000 */
[----:B------:R2:W-:Y:S01]  /*4e60*/  STL [R1+0x15b4], R11 ;  /* 0x0015b40b01007387 */ /* 0x0005e20000100800 */
[C---:B------:R-:W-:Y:S02]  /*4e70*/  VIADD R6, R64.reuse, 0xa6 ;  /* 0x000000a640067836 */ /* 0x040fe40000000000 */
[----:B-1----:R-:W-:Y:S01]  /*4e80*/  VIADD R8, R64, 0xa7 ;  /* 0x000000a740087836 */ /* 0x002fe20000000000 */
[----:B------:R1:W-:Y:S01]  /*4e90*/  STL [R1+0x15c8], R13 ;  /* 0x0015c80d01007387 */ /* 0x0003e20000100800 */
[----:B------:R-:W-:Y:S02]  /*4ea0*/  IABS R3, R12 ;  /* 0x0000000c00037213 */ /* 0x000fe40000000000 */
[----:B0-----:R-:W-:Y:S01]  /*4eb0*/  IABS R2, R13 ;  /* 0x0000000d00027213 */ /* 0x001fe20000000000 */
[----:B------:R-:W-:Y:S01]  /*4ec0*/  STL [R1+0x1614], R12 ;  /* 0x0016140c01007387 */ /* 0x000fe20000100800 */
[----:B--2---:R-:W-:Y:S01]  /*4ed0*/  IABS R11, R11 ;  /* 0x0000000b000b7213 */ /* 0x004fe20000000000 */
[----:B------:R-:W-:-:S02]  /*4ee0*/  IMAD.HI.U32 R37, R10, R3, RZ ;  /* 0x000000030a257227 */ /* 0x000fc400078e00ff */
[----:B------:R0:W-:Y:S02]  /*4ef0*/  STL [R1+0x1628], R6 ;  /* 0x0016280601007387 */ /* 0x0001e40000100800 */
[C---:B------:R-:W-:Y:S02]  /*4f00*/  IMAD.HI.U32 R14, R10.reuse, R11, RZ ;  /* 0x0000000b0a0e7227 */ /* 0x040fe400078e00ff */
[----:B------:R2:W-:Y:S02]  /*4f10*/  STL [R1+0x166c], R8 ;  /* 0x00166c0801007387 */ /* 0x0005e40000100800 */
[----:B-1----:R-:W-:Y:S01]  /*4f20*/  IMAD.HI.U32 R13, R10, R2, RZ ;  /* 0x000000020a0d7227 */ /* 0x002fe200078e00ff */
[----:B0-----:R-:W-:-:S03]  /*4f30*/  IABS R6, R6 ;  /* 0x0000000600067213 */ /* 0x001fc60000000000 */
[----:B------:R-:W-:Y:S02]  /*4f40*/  IMAD.MOV R14, RZ, RZ, -R14 ;  /* 0x000000ffff0e7224 */ /* 0x000fe400078e0a0e */
[----:B------:R-:W-:Y:S01]  /*4f50*/  IMAD.MOV R13, RZ, RZ, -R13 ;  /* 0x000000ffff0d7224 */ /* 0x000fe200078e0a0d */
[----:B--2---:R-:W-:Y:S01]  /*4f60*/  IABS R8, R8 ;  /* 0x0000000800087213 */ /* 0x004fe20000000000 */
[----:B------:R-:W-:-:S04]  /*4f70*/  IMAD.HI.U32 R36, R10, R6, RZ ;  /* 0x000000060a247227 */ /* 0x000fc800078e00ff */
[----:B------:R-:W-:-:S04]  /*4f80*/  IMAD.HI.U32 R12, R10, R8, RZ ;  /* 0x000000080a0c7227 */ /* 0x000fc800078e00ff */
[----:B------:R-:W-:Y:S02]  /*4f90*/  IMAD.MOV R37, RZ, RZ, -R37 ;  /* 0x000000ffff257224 */ /* 0x000fe400078e0a25 */
[C---:B------:R-:W-:Y:S02]  /*4fa0*/  IMAD R14, R9.reuse, R14, R11 ;  /* 0x0000000e090e7224 */ /* 0x040fe400078e020b */
[----:B------:R-:W-:Y:S02]  /*4fb0*/  IMAD.MOV R36, RZ, RZ, -R36 ;  /* 0x000000ffff247224 */ /* 0x000fe400078e0a24 */
[C---:B------:R-:W-:Y:S01]  /*4fc0*/  IMAD R2, R9.reuse, R13, R2 ;  /* 0x0000000d09027224 */ /* 0x040fe200078e0202 */
[----:B------:R-:W-:Y:S01]  /*4fd0*/  STL [R1+0xbc], R14 ;  /* 0x0000bc0e01007387 */ /* 0x000fe20000100800 */
[----:B------:R-:W-:Y:S02]  /*4fe0*/  IMAD.MOV R12, RZ, RZ, -R12 ;  /* 0x000000ffff0c7224 */ /* 0x000fe400078e0a0c */
[C---:B------:R-:W-:Y:S01]  /*4ff0*/  IMAD R11, R9.reuse, R37, R3 ;  /* 0x00000025090b7224 */ /* 0x040fe200078e0203 */
[----:B------:R0:W-:Y:S01]  /*5000*/  STL [R1+0x268], R2 ;  /* 0x0002680201007387 */ /* 0x0001e20000100800 */
[----:B------:R-:W-:-:S02]  /*5010*/  IMAD R3, R9, R36, R6 ;  /* 0x0000002409037224 */ /* 0x000fc400078e0206 */
[C---:B------:R-:W-:Y:S01]  /*5020*/  VIADD R13, R64.reuse, 0xa8 ;  /* 0x000000a8400d7836 */ /* 0x040fe20000000000 */
[----:B------:R1:W-:Y:S01]  /*5030*/  STL [R1+0x264], R11 ;  /* 0x0002640b01007387 */ /* 0x0003e20000100800 */
[----:B------:R-:W-:-:S03]  /*5040*/  VIADD R6, R64, 0xaa ;  /* 0x000000aa40067836 */ /* 0x000fc60000000000 */
[----:B------:R2:W-:Y:S01]  /*5050*/  STL [R1+0x26c], R3 ;  /* 0x00026c0301007387 */ /* 0x0005e20000100800 */
[----:B------:R-:W-:Y:S01]  /*5060*/  IABS R36, R13 ;  /* 0x0000000d00247213 */ /* 0x000fe20000000000 */
[----:B0-----:R-:W-:Y:S02]  /*5070*/  IMAD R2, R9, R12, R8 ;  /* 0x0000000c09027224 */ /* 0x001fe400078e0208 */
[----:B-1----:R-:W-:-:S03]  /*5080*/  VIADD R11, R64, 0xa9 ;  /* 0x000000a9400b7836 */ /* 0x002fc60000000000 */
[----:B------:R0:W-:Y:S01]  /*5090*/  STL [R1+0x270], R2 ;  /* 0x0002700201007387 */ /* 0x0001e20000100800 */
[----:B------:R-:W-:-:S03]  /*50a0*/  IMAD.HI.U32 R14, R10, R36, RZ ;  /* 0x000000240a0e7227 */ /* 0x000fc600078e00ff */
[----:B------:R1:W-:Y:S01]  /*50b0*/  STL [R1+0x159c], R13 ;  /* 0x00159c0d01007387 */ /* 0x0003e20000100800 */
[C---:B--2---:R-:W-:Y:S01]  /*50c0*/  VIADD R3, R64.reuse, 0xab ;  /* 0x000000ab40037836 */ /* 0x044fe20000000000 */
[----:B------:R-:W-:Y:S01]  /*50d0*/  IABS R70, R11 ;  /* 0x0000000b00467213 */ /* 0x000fe20000000000 */
[----:B------:R-:W-:Y:S01]  /*50e0*/  IMAD.MOV R14, RZ, RZ, -R14 ;  /* 0x000000ffff0e7224 */ /* 0x000fe200078e0a0e */
[----:B------:R2:W-:Y:S01]  /*50f0*/  STL [R1+0x15dc], R11 ;  /* 0x0015dc0b01007387 */ /* 0x0005e20000100800 */
[----:B0-----:R-:W-:-:S03]  /*5100*/  VIADD R2, R64, 0xac ;  /* 0x000000ac40027836 */ /* 0x001fc60000000000 */
[----:B------:R0:W-:Y:S01]  /*5110*/  STL [R1+0x15f0], R6 ;  /* 0x0015f00601007387 */ /* 0x0001e20000100800 */
[----:B------:R-:W-:Y:S02]  /*5120*/  IMAD R36, R9, R14, R36 ;  /* 0x0000000e09247224 */ /* 0x000fe400078e0224 */
[C---:B-1----:R-:W-:Y:S01]  /*5130*/  IMAD.HI.U32 R13, R10.reuse, R70, RZ ;  /* 0x000000460a0d7227 */ /* 0x042fe200078e00ff */
[----:B------:R-:W-:Y:S01]  /*5140*/  STL [R1+0x163c], R3 ;  /* 0x00163c0301007387 */ /* 0x000fe20000100800 */
[----:B--2---:R-:W-:Y:S02]  /*5150*/  IABS R11, R6 ;  /* 0x00000006000b7213 */ /* 0x004fe40000000000 */
[----:B------:R-:W-:Y:S01]  /*5160*/  IMAD.MOV R13, RZ, RZ, -R13 ;  /* 0x000000ffff0d7224 */ /* 0x000fe200078e0a0d */
[----:B------:R1:W-:Y:S01]  /*5170*/  STL [R1+0x1654], R2 ;  /* 0x0016540201007387 */ /* 0x0003e20000100800 */
[----:B0-----:R-:W-:Y:S01]  /*5180*/  IABS R6, R3 ;  /* 0x0000000300067213 */ /* 0x001fe20000000000 */
[----:B------:R-:W-:-:S04]  /*5190*/  IMAD.HI.U32 R12, R10, R11, RZ ;  /* 0x0000000b0a0c7227 */ /* 0x000fc800078e00ff */
[----:B------:R-:W-:Y:S01]  /*51a0*/  IMAD.HI.U32 R8, R10, R6, RZ ;  /* 0x000000060a087227 */ /* 0x000fe200078e00ff */
[----:B-1----:R-:W-:-:S03]  /*51b0*/  IABS R2, R2 ;  /* 0x0000000200027213 */ /* 0x002fc60000000000 */
        /* <DEDUP_REMOVED lines=14> */
[C---:B0-----:R-:W-:Y:S01]  /*52a0*/  VIADD R11, R64.reuse, 0xb1 ;  /* 0x000000b1400b7836 */ /* 0x041fe20000000000 */
[----:B------:R-:W-:Y:S02]  /*52b0*/  IABS R3, R13 ;  /* 0x0000000d00037213 */ /* 0x000fe40000000000 */
[----:B------:R0:W-:Y:S01]  /*52c0*/  STL [R1+0x15b0], R8 ;  /* 0x0015b00801007387 */ /* 0x0001e20000100800 */
[----:B------:R-:W-:Y:S01]  /*52d0*/  IABS R37, R12 ;  /* 0x0000000c00257213 */ /* 0x000fe20000000000 */
[----:B-1----:R-:W-:Y:S01]  /*52e0*/  VIADD R6, R64, 0xaf ;  /* 0x000000af40067836 */ /* 0x002fe20000000000 */
[----:B------:R-:W-:Y:S01]  /*52f0*/  IABS R71, R11 ;  /* 0x0000000b00477213 */ /* 0x000fe20000000000 */
[----:B------:R-:W-:Y:S02]  /*5300*/  STL [R1+0x15c4], R13 ;  /* 0x0015c40d01007387 */ /* 0x000fe40000100800 */
        /* <DEDUP_REMOVED lines=27> */
[C---:B-1----:R-:W-:Y:S01]  /*54c0*/  VIADD R8, R64.reuse, 0xb6 ;  /* 0x000000b640087836 */ /* 0x042fe20000000000 */
[----:B------:R-:W-:Y:S02]  /*54d0*/  IABS R6, R11 ;  /* 0x0000000b00067213 */ /* 0x000fe40000000000 */
[----:B------:R-:W-:Y:S01]  /*54e0*/  STL [R1+0x15d8], R12 ;  /* 0x0015d80c01007387 */ /* 0x000fe20000100800 */
[----:B--2---:R-:W-:Y:S02]  /*54f0*/  VIADD R3, R64, 0xb4 ;  /* 0x000000b440037836 */ /* 0x004fe40000000000 */
[----:B------:R-:W-:Y:S01]  /*5500*/  IMAD.HI.U32 R13, R10, R6, RZ ;  /* 0x000000060a0d7227 */ /* 0x000fe200078e00ff */
[----:B0-----:R-:W-:Y:S02]  /*5510*/  IABS R38, R38 ;  /* 0x0000002600267213 */ /* 0x001fe40000000000 */
[----:B------:R0:W-:Y:S01]  /*5520*/  STL [R1+0x15ec], R3 ;  /* 0x0015ec0301007387 */ /* 0x0001e20000100800 */
[----:B------:R-:W-:-:S03]  /*5530*/  IMAD.MOV R13, RZ, RZ, -R13 ;  /* 0x000000ffff0d7224 */ /* 0x000fc600078e0a0d */
[----:B------:R1:W-:Y:S01]  /*5540*/  STL [R1+0x1638], R11 ;  /* 0x0016380b01007387 */ /* 0x0003e20000100800 */
[----:B------:R-:W-:-:S03]  /*5550*/  IMAD.HI.U32 R39, R10, R38, RZ ;  /* 0x000000260a277227 */ /* 0x000fc600078e00ff */
[----:B------:R2:W-:Y:S01]  /*5560*/  STL [R1+0x1650], R8 ;  /* 0x0016500801007387 */ /* 0x0005e20000100800 */
[----:B------:R-:W-:Y:S01]  /*5570*/  IMAD.MOV R39, RZ, RZ, -R39 ;  /* 0x000000ffff277224 */ /* 0x000fe200078e0a27 */
[----:B0-----:R-:W-:-:S03]  /*5580*/  IABS R3, R3 ;  /* 0x0000000300037213 */ /* 0x001fc60000000000 */
[----:B------:R-:W-:Y:S02]  /*5590*/  IMAD R38, R9, R39, R38 ;  /* 0x0000002709267224 */ /* 0x000fe400078e0226 */
[----:B-1----:R-:W-:Y:S01]  /*55a0*/  IMAD.HI.U32 R11, R10, R2, RZ ;  /* 0x000000020a0b7227 */ /* 0x002fe200078e00ff */
[----:B--2---:R-:W-:-:S03]  /*55b0*/  IABS R8, R8 ;  /* 0x0000000800087213 */ /* 0x004fc60000000000 */
[C---:B------:R-:W-:Y:S01]  /*55c0*/  IMAD.HI.U32 R12, R10.reuse, R3, RZ ;  /* 0x000000030a0c7227 */ /* 0x040fe200078e00ff */
[----:B------:R-:W-:Y:S03]  /*55d0*/  STL [R1+0x3c], R38 ;  /* 0x00003c2601007387 */ /* 0x000fe60000100800 */
[----:B------:R-:W-:Y:S02]  /*55e0*/  IMAD.MOV R11, RZ, RZ, -R11 ;  /* 0x000000ffff0b7224 */ /* 0x000fe400078e0a0b */
[----:B------:R-:W-:-:S04]  /*55f0*/  IMAD.HI.U32 R14, R10, R8, RZ ;  /* 0x000000080a0e7227 */ /* 0x000fc800078e00ff */
[----:B------:R-:W-:Y:S02]  /*5600*/  IMAD.MOV R12, RZ, RZ, -R12 ;  /* 0x000000ffff0c7224 */ /* 0x000fe400078e0a0c */
[C---:B------:R-:W-:Y:S02]  /*5610*/  IMAD R2, R9.reuse, R11, R2 ;  /* 0x0000000b09027224 */ /* 0x040fe400078e0202 */
[----:B------:R-:W-:Y:S02]  /*5620*/  IMAD.MOV R14, RZ, RZ, -R14 ;  /* 0x000000ffff0e7224 */ /* 0x000fe400078e0a0e */
[C---:B------:R-:W-:Y:S01]  /*5630*/  IMAD R11, R9.reuse, R12, R3 ;  /* 0x0000000c090b7224 */ /* 0x040fe200078e0203 */
[----:B------:R0:W-:Y:S01]  /*5640*/  STL [R1+0x98], R2 ;  /* 0x0000980201007387 */ /* 0x0001e20000100800 */
[----:B------:R-:W-:Y:S02]  /*5650*/  IMAD R3, R9, R13, R6 ;  /* 0x0000000d09037224 */ /* 0x000fe400078e0206 */
[C---:B------:R-:W-:Y:S01]  /*5660*/  VIADD R12, R64.reuse, 0xb7 ;  /* 0x000000b7400c7836 */ /* 0x040fe20000000000 */
[----:B------:R1:W-:Y:S01]  /*5670*/  STL [R1+0x23c], R11 ;  /* 0x00023c0b01007387 */ /* 0x0003e20000100800 */
[----:B------:R-:W-:-:S03]  /*5680*/  VIADD R6, R64, 0xb9 ;  /* 0x000000b940067836 */ /* 0x000fc60000000000 */
[----:B------:R2:W-:Y:S01]  /*5690*/  STL [R1+0x238], R3 ;  /* 0x0002380301007387 */ /* 0x0005e20000100800 */
[----:B0-----:R-:W-:Y:S01]  /*56a0*/  IMAD R2, R9, R14, R8 ;  /* 0x0000000e09027224 */ /* 0x001fe200078e0208 */
[----:B------:R-:W-:Y:S01]  /*56b0*/  IABS R76, R6 ;  /* 0x00000006004c7213 */ /* 0x000fe20000000000 */
[----:B-1----:R-:W-:-:S03]  /*56c0*/  VIADD R11, R64, 0xb8 ;  /* 0x000000b8400b7836 */ /* 0x002fc60000000000 */
[----:B------:R0:W-:Y:S01]  /*56d0*/  STL [R1+0x240], R2 ;  /* 0x0002400201007387 */ /* 0x0001e20000100800 */
[----:B--2---:R-:W-:-:S03]  /*56e0*/  VIADD R3, R64, 0xba ;  /* 0x000000ba40037836 */ /* 0x004fc60000000000 */
[----:B------:R1:W-:Y:S01]  /*56f0*/  STL [R1+0x15ac], R12 ;  /* 0x0015ac0c01007387 */ /* 0x0003e20000100800 */
[----:B------:R-:W-:-:S03]  /*5700*/  IABS R38, R11 ;  /* 0x0000000b00267213 */ /* 0x000fc60000000000 */
[----:B------:R-:W-:Y:S01]  /*5710*/  STL [R1+0x15c0], R11 ;  /* 0x0015c00b01007387 */ /* 0x000fe20000100800 */
[----:B0-----:R-:W-:-:S03]  /*5720*/  VIADD R2, R64, 0xbb ;  /* 0x000000bb40027836 */ /* 0x001fc60000000000 */
[----:B------:R0:W-:Y:S01]  /*5730*/  STL [R1+0x160c], R6 ;  /* 0x00160c0601007387 */ /* 0x0001e20000100800 */
[C---:B------:R-:W-:Y:S01]  /*5740*/  IMAD.HI.U32 R14, R10.reuse, R38, RZ ;  /* 0x000000260a0e7227 */ /* 0x040fe200078e00ff */
[----:B-1----:R-:W-:Y:S02]  /*5750*/  IABS R12, R12 ;  /* 0x0000000c000c7213 */ /* 0x002fe40000000000 */
[----:B------:R-:W-:Y:S01]  /*5760*/  STL [R1+0x1620], R3 ;  /* 0x0016200301007387 */ /* 0x000fe20000100800 */
[----:B------:R-:W-:Y:S02]  /*5770*/  IMAD.MOV R14, RZ, RZ, -R14 ;  /* 0x000000ffff0e7224 */ /* 0x000fe400078e0a0e */
[C---:B------:R-:W-:Y:S01]  /*5780*/  IMAD.HI.U32 R13, R10.reuse, R12, RZ ;  /* 0x0000000c0a0d7227 */ /* 0x040fe200078e00ff */
[----:B------:R1:W-:Y:S01]  /*5790*/  STL [R1+0x1664], R2 ;  /* 0x0016640201007387 */ /* 0x0003e20000100800 */
[----:B0-----:R-:W-:Y:S02]  /*57a0*/  IABS R6, R3 ;  /* 0x0000000300067213 */ /* 0x001fe40000000000 */
[----:B------:R-:W-:-:S04]  /*57b0*/  IMAD.HI.U32 R11, R10, R76, RZ ;  /* 0x0000004c0a0b7227 */ /* 0x000fc800078e00ff */
[----:B------:R-:W-:Y:S01]  /*57c0*/  IMAD.HI.U32 R8, R10, R6, RZ ;  /* 0x000000060a087227 */ /* 0x000fe200078e00ff */
[----:B-1----:R-:W-:-:S03]  /*57d0*/  IABS R2, R2 ;  /* 0x0000000200027213 */ /* 0x002fc60000000000 */
[----:B------:R-:W-:Y:S02]  /*57e0*/  IMAD.MOV R13, RZ, RZ, -R13 ;  /* 0x000000ffff0d7224 */ /* 0x000fe400078e0a0d */
[----:B------:R-:W-:Y:S02]  /*57f0*/  IMAD.MOV R8, RZ, RZ, -R8 ;  /* 0x000000ffff087224 */ /* 0x000fe400078e0a08 */
[----:B------:R-:W-:-:S04]  /*5800*/  IMAD.HI.U32 R3, R10, R2, RZ ;  /* 0x000000020a037227 */ /* 0x000fc800078e00ff */
[----:B------:R-:W-:Y:S02]  /*5810*/  IMAD.MOV R11, RZ, RZ, -R11 ;  /* 0x000000ffff0b7224 */ /* 0x000fe400078e0a0b */
[----:B------:R-:W-:Y:S02]  /*5820*/  IMAD.MOV R3, RZ, RZ, -R3 ;  /* 0x000000ffff037224 */ /* 0x000fe400078e0a03 */
[C---:B------:R-:W-:Y:S02]  /*5830*/  IMAD R12, R9.reuse, R13, R12 ;  /* 0x0000000d090c7224 */ /* 0x040fe400078e020c */
[C---:B------:R-:W-:Y:S02]  /*5840*/  IMAD R6, R9.reuse, R8, R6 ;  /* 0x0000000809067224 */ /* 0x040fe400078e0206 */
[C---:B------:R-:W-:Y:S01]  /*5850*/  IMAD R76, R9.reuse, R11, R76 ;  /* 0x0000000b094c7224 */ /* 0x040fe200078e024c */
[----:B------:R0:W-:Y:S01]  /*5860*/  STL [R1+0x234], R12 ;  /* 0x0002340c01007387 */ /* 0x0001e20000100800 */
[----:B------:R-:W-:-:S02]  /*5870*/  IMAD R2, R9, R3, R2 ;  /* 0x0000000309027224 */ /* 0x000fc400078e0202 */
[C---:B------:R-:W-:Y:S01]  /*5880*/  VIADD R11, R64.reuse, 0xbc ;  /* 0x000000bc400b7836 */ /* 0x040fe20000000000 */
[----:B------:R1:W-:Y:S01]  /*5890*/  STL [R1+0x44], R6 ;  /* 0x0000440601007387 */ /* 0x0003e20000100800 */
[C---:B------:R-:W-:Y:S02]  /*58a0*/  VIADD R8, R64.reuse, 0xbd ;  /* 0x000000bd40087836 */ /* 0x040fe40000000000 */
[C---:B------:R-:W-:Y:S01]  /*58b0*/  VIADD R13, R64.reuse, 0xc0 ;  /* 0x000000c0400d7836 */ /* 0x040fe20000000000 */
[----:B------:R2:W-:Y:S01]  /*58c0*/  STL [R1+0x90], R2 ;  /* 0x0000900201007387 */ /* 0x0005e20000100800 */
[----:B------:R-:W-:Y:S02]  /*58d0*/  IMAD R38, R9, R14, R38 ;  /* 0x0000000e09267224 */ /* 0x000fe400078e0226 */
[C---:B0-----:R-:W-:Y:S01]  /*58e0*/  VIADD R12, R64.reuse, 0xc1 ;  /* 0x000000c1400c7836 */ /* 0x041fe20000000000 */
[----:B------:R0:W-:Y:S01]  /*58f0*/  STL [R1+0x1594], R11 ;  /* 0x0015940b01007387 */ /* 0x0001e20000100800 */
[----:B------:R-:W-:Y:S01]  /*5900*/  IABS R39, R13 ;  /* 0x0000000d00277213 */ /* 0x000fe20000000000 */
[----:B-1----:R-:W-:-:S02]  /*5910*/  VIADD R6, R64, 0xc2 ;  /* 0x000000c240067836 */ /* 0x002fc40000000000 */
[----:B------:R1:W-:Y:S01]  /*5920*/  STL [R1+0x15d4], R8 ;  /* 0x0015d40801007387 */ /* 0x0003e20000100800 */
[----:B------:R-:W-:Y:S01]  /*5930*/  IABS R74, R12 ;  /* 0x0000000c004a7213 */ /* 0x000fe20000000000 */
[C---:B------:R-:W-:Y:S01]  /*5940*/  IMAD.HI.U32 R14, R10.reuse, R39, RZ ;  /* 0x000000270a0e7227 */ /* 0x040fe200078e00ff */
[----:B--2---:R-:W-:Y:S01]  /*5950*/  IABS R2, R6 ;  /* 0x0000000600027213 */ /* 0x004fe20000000000 */
[----:B------:R2:W-:Y:S01]  /*5960*/  STL [R1+0x164c], R13 ;  /* 0x00164c0d01007387 */ /* 0x0005e20000100800 */
[----:B0-----:R-:W-:Y:S01]  /*5970*/  IABS R11, R11 ;  /* 0x0000000b000b7213 */ /* 0x001fe20000000000 */
[----:B------:R-:W-:Y:S02]  /*5980*/  IMAD.MOV R14, RZ, RZ, -R14 ;  /* 0x000000ffff0e7224 */ /* 0x000fe400078e0a0e */
[----:B------:R0:W-:Y:S01]  /*5990*/  STL [R1+0x167c], R12 ;  /* 0x00167c0c01007387 */ /* 0x0001e20000100800 */
[----:B------:R-:W-:Y:S01]  /*59a0*/  IMAD.HI.U32 R3, R10, R2, RZ ;  /* 0x000000020a037227 */ /* 0x000fe200078e00ff */
[----:B-1----:R-:W-:-:S02]  /*59b0*/  IABS R8, R8 ;  /* 0x0000000800087213 */ /* 0x002fc40000000000 */
[----:B------:R1:W-:Y:S01]  /*59c0*/  STL [R1+0x1680], R6 ;  /* 0x0016800601007387 */ /* 0x0003e20000100800 */
[----:B------:R-:W-:Y:S02]  /*59d0*/  IMAD.MOV R3, RZ, RZ, -R3 ;  /* 0x000000ffff037224 */ /* 0x000fe400078e0a03 */
[----:B--2---:R-:W-:-:S04]  /*59e0*/  IMAD.HI.U32 R13, R10, R8, RZ ;  /* 0x000000080a0d7227 */ /* 0x004fc800078e00ff */
[----:B0-----:R-:W-:-:S04]  /*59f0*/  IMAD.HI.U32 R12, R10, R11, RZ ;  /* 0x0000000b0a0c7227 */ /* 0x001fc800078e00ff */
[----:B------:R-:W-:Y:S02]  /*5a00*/  IMAD.MOV R12, RZ, RZ, -R12 ;  /* 0x000000ffff0c7224 */ /* 0x000fe400078e0a0c */
[----:B-1----:R-:W-:-:S04]  /*5a10*/  IMAD.HI.U32 R6, R10, R74, RZ ;  /* 0x0000004a0a067227 */ /* 0x002fc800078e00ff */
        /* <DEDUP_REMOVED lines=8> */
[----:B------:R-:W-:-:S02]  /*5aa0*/  VIADD R13, R64, 0xc8 ;  /* 0x000000c8400d7836 */ /* 0x000fc40000000000 */
[C---:B------:R-:W-:Y:S01]  /*5ab0*/  IMAD R74, R9.reuse, R6, R74 ;  /* 0x00000006094a7224 */ /* 0x040fe200078e024a */
[----:B------:R2:W-:Y:S01]  /*5ac0*/  STL [R1+0x4c], R2 ;  /* 0x00004c0201007387 */ /* 0x0005e20000100800 */
[C---:B------:R-:W-:Y:S01]  /*5ad0*/  VIADD R6, R64.reuse, 0xca ;  /* 0x000000ca40067836 */ /* 0x040fe20000000000 */
[----:B------:R-:W-:Y:S01]  /*5ae0*/  IABS R40, R13 ;  /* 0x0000000d00287213 */ /* 0x000fe20000000000 */
[C---:B0-----:R-:W-:Y:S01]  /*5af0*/  VIADD R11, R64.reuse, 0xc9 ;  /* 0x000000c9400b7836 */ /* 0x041fe20000000000 */
[----:B------:R0:W-:Y:S01]  /*5b00*/  STL [R1+0x1608], R12 ;  /* 0x0016080c01007387 */ /* 0x0001e20000100800 */
[----:B------:R-:W-:Y:S02]  /*5b10*/  IMAD R39, R9, R14, R39 ;  /* 0x0000000e09277224 */ /* 0x000fe400078e0227 */
[----:B-1----:R-:W-:Y:S01]  /*5b20*/  VIADD R8, R64, 0xcb ;  /* 0x000000cb40087836 */ /* 0x002fe20000000000 */
[----:B------:R1:W-:Y:S01]  /*5b30*/  STL [R1+0x1684], R13 ;  /* 0x0016840d01007387 */ /* 0x0003e20000100800 */
[----:B------:R-:W-:Y:S01]  /*5b40*/  IABS R73, R11 ;  /* 0x0000000b00497213 */ /* 0x000fe20000000000 */
[----:B------:R-:W-:-:S02]  /*5b50*/  IMAD.HI.U32 R14, R10, R40, RZ ;  /* 0x000000280a0e7227 */ /* 0x000fc400078e00ff */
[----:B------:R-:W-:Y:S01]  /*5b60*/  STL [R1+0x1688], R11 ;  /* 0x0016880b01007387 */ /* 0x000fe20000100800 */
[----:B--2---:R-:W-:Y:S01]  /*5b70*/  IABS R2, R8 ;  /* 0x0000000800027213 */ /* 0x004fe20000000000 */
[----:B------:R-:W-:Y:S01]  /*5b80*/  IMAD.MOV R14, RZ, RZ, -R14 ;  /* 0x000000ffff0e7224 */ /* 0x000fe200078e0a0e */
[----:B0-----:R-:W-:Y:S01]  /*5b90*/  IABS R12, R12 ;  /* 0x0000000c000c7213 */ /* 0x001fe20000000000 */
[----:B------:R0:W-:Y:S02]  /*5ba0*/  STL [R1+0x168c], R6 ;  /* 0x00168c0601007387 */ /* 0x0001e40000100800 */
[C---:B------:R-:W-:Y:S02]  /*5bb0*/  IMAD.HI.U32 R3, R10.reuse, R2, RZ ;  /* 0x000000020a037227 */ /* 0x040fe400078e00ff */
[----:B------:R2:W-:Y:S02]  /*5bc0*/  STL [R1+0x1694], R8 ;  /* 0x0016940801007387 */ /* 0x0005e40000100800 */
[----:B-1----:R-:W-:Y:S01]  /*5bd0*/  IMAD.HI.U32 R13, R10, R12, RZ ;  /* 0x0000000c0a0d7227 */ /* 0x002fe200078e00ff */
[----:B0-----:R-:W-:-:S03]  /*5be0*/  IABS R6, R6 ;  /* 0x0000000600067213 */ /* 0x001fc60000000000 */
[----:B------:R-:W-:Y:S02]  /*5bf0*/  IMAD.MOV R13, RZ, RZ, -R13 ;  /* 0x000000ffff0d7224 */ /* 0x000fe400078e0a0d */
[----:B------:R-:W-:-:S04]  /*5c00*/  IMAD.HI.U32 R11, R10, R73, RZ ;  /* 0x000000490a0b7227 */ /* 0x000fc800078e00ff */
[----:B--2---:R-:W-:-:S04]  /*5c10*/  IMAD.HI.U32 R8, R10, R6, RZ ;  /* 0x000000060a087227 */ /* 0x004fc800078e00ff */
[----:B------:R-:W-:Y:S02]  /*5c20*/  IMAD.MOV R8, RZ, RZ, -R8 ;  /* 0x000000ffff087224 */ /* 0x000fe400078e0a08 */
[----:B------:R-:W-:Y:S02]  /*5c30*/  IMAD.MOV R3, RZ, RZ, -R3 ;  /* 0x000000ffff037224 */ /* 0x000fe400078e0a03 */
[C---:B------:R-:W-:Y:S02]  /*5c40*/  IMAD R12, R9.reuse, R13, R12 ;  /* 0x0000000d090c7224 */ /* 0x040fe400078e020c */
[C---:B------:R-:W-:Y:S02]  /*5c50*/  IMAD R6, R9.reuse, R8, R6 ;  /* 0x0000000809067224 */ /* 0x040fe400078e0206 */
[----:B------:R-:W-:Y:S01]  /*5c60*/  IMAD.MOV R11, RZ, RZ, -R11 ;  /* 0x000000ffff0b7224 */ /* 0x000fe200078e0a0b */
[----:B------:R0:W-:Y:S01]  /*5c70*/  STL [R1+0x84], R12 ;  /* 0x0000840c01007387 */ /* 0x0001e20000100800 */
[----:B------:R-:W-:-:S02]  /*5c80*/  IMAD R2, R9, R3, R2 ;  /* 0x0000000309027224 */ /* 0x000fc400078e0202 */
[C---:B------:R-:W-:Y:S01]  /*5c90*/  VIADD R13, R64.reuse, 0xd0 ;  /* 0x000000d0400d7836 */ /* 0x040fe20000000000 */
[----:B------:R1:W-:Y:S01]  /*5ca0*/  STL [R1+0x50], R6 ;  /* 0x0000500601007387 */ /* 0x0003e20000100800 */
[C---:B------:R-:W-:Y:S02]  /*5cb0*/  VIADD R8, R64.reuse, 0xd2 ;  /* 0x000000d240087836 */ /* 0x040fe40000000000 */
[C---:B------:R-:W-:Y:S01]  /*5cc0*/  IMAD R73, R9.reuse, R11, R73 ;  /* 0x0000000b09497224 */ /* 0x040fe200078e0249 */
[----:B------:R2:W-:Y:S01]  /*5cd0*/  STL [R1+0x80], R2 ;  /* 0x0000800201007387 */ /* 0x0005e20000100800 */
[C---:B------:R-:W-:Y:S01]  /*5ce0*/  VIADD R11, R64.reuse, 0xd3 ;  /* 0x000000d3400b7836 */ /* 0x040fe20000000000 */
[----:B------:R-:W-:Y:S01]  /*5cf0*/  IABS R41, R13 ;  /* 0x0000000d00297213 */ /* 0x000fe20000000000 */
[----:B0-----:R-:W-:Y:S01]  /*5d00*/  VIADD R12, R64, 0xd1 ;  /* 0x000000d1400c7836 */ /* 0x001fe20000000000 */
[----:B------:R0:W-:Y:S01]  /*5d10*/  STL [R1+0x1690], R13 ;  /* 0x0016900d01007387 */ /* 0x0001e20000100800 */
[----:B------:R-:W-:-:S02]  /*5d20*/  IMAD R40, R9, R14, R40 ;  /* 0x0000000e09287224 */ /* 0x000fc400078e0228 */
[C---:B-1----:R-:W-:Y:S01]  /*5d30*/  VIADD R6, R64.reuse, 0xd8 ;  /* 0x000000d840067836 */ /* 0x042fe20000000000 */
[----:B------:R-:W-:Y:S01]  /*5d40*/  STL [R1+0x1698], R12 ;  /* 0x0016980c01007387 */ /* 0x000fe20000100800 */
[----:B------:R-:W-:Y:S01]  /*5d50*/  IABS R77, R12 ;  /* 0x0000000c004d7213 */ /* 0x000fe20000000000 */
[----:B------:R-:W-:Y:S01]  /*5d60*/  VIADD R14, R64, 0xd9 ;  /* 0x000000d9400e7836 */ /* 0x000fe20000000000 */
[----:B--2---:R-:W-:Y:S01]  /*5d70*/  IABS R2, R11 ;  /* 0x0000000b00027213 */ /* 0x004fe20000000000 */
[----:B------:R1:W-:Y:S01]  /*5d80*/  STL [R1+0x169c], R8 ;  /* 0x00169c0801007387 */ /* 0x0003e20000100800 */
[----:B------:R-:W-:Y:S01]  /*5d90*/  IABS R43, R6 ;  /* 0x00000006002b7213 */ /* 0x000fe20000000000 */
[C---:B0-----:R-:W-:Y:S01]  /*5da0*/  IMAD.HI.U32 R13, R10.reuse, R41, RZ ;  /* 0x000000290a0d7227 */ /* 0x041fe200078e00ff */
[----:B------:R-:W-:Y:S01]  /*5db0*/  IABS R79, R14 ;  /* 0x0000000e004f7213 */ /* 0x000fe20000000000 */
[----:B------:R0:W-:Y:S02]  /*5dc0*/  STL [R1+0x16a0], R11 ;  /* 0x0016a00b01007387 */ /* 0x0001e40000100800 */
[----:B------:R-:W-:-:S02]  /*5dd0*/  IMAD.HI.U32 R3, R10, R2, RZ ;  /* 0x000000020a037227 */ /* 0x000fc400078e00ff */
[----:B------:R2:W-:Y:S01]  /*5de0*/  STL [R1+0x16b4], R6 ;  /* 0x0016b40601007387 */ /* 0x0005e20000100800 */
[----:B-1----:R-:W-:Y:S01]  /*5df0*/  IABS R8, R8 ;  /* 0x0000000800087213 */ /* 0x002fe20000000000 */
[----:B------:R-:W-:-:S04]  /*5e00*/  IMAD.HI.U32 R12, R10, R77, RZ ;  /* 0x0000004d0a0c7227 */ /* 0x000fc800078e00ff */
[----:B0-----:R-:W-:-:S04]  /*5e10*/  IMAD.HI.U32 R11, R10, R8, RZ ;  /* 0x000000080a0b7227 */ /* 0x001fc800078e00ff */
[----:B------:R-:W-:Y:S02]  /*5e20*/  IMAD.MOV R11, RZ, RZ, -R11 ;  /* 0x000000ffff0b7224 */ /* 0x000fe400078e0a0b */
[----:B------:R-:W-:Y:S02]  /*5e30*/  IMAD.MOV R13, RZ, RZ, -R13 ;  /* 0x000000ffff0d7224 */ /* 0x000fe400078e0a0d */
[----:B------:R-:W-:Y:S02]  /*5e40*/  IMAD.MOV R3, RZ, RZ, -R3 ;  /* 0x000000ffff037224 */ /* 0x000fe400078e0a03 */
[----:B------:R-:W-:Y:S02]  /*5e50*/  IMAD.MOV R12, RZ, RZ, -R12 ;  /* 0x000000ffff0c7224 */ /* 0x000fe400078e0a0c */
[----:B--2---:R-:W-:-:S04]  /*5e60*/  IMAD.HI.U32 R6, R10, R43, RZ ;  /* 0x0000002b0a067227 */ /* 0x004fc800078e00ff */
[C---:B------:R-:W-:Y:S02]  /*5e70*/  IMAD R8, R9.reuse, R11, R8 ;  /* 0x0000000b09087224 */ /* 0x040fe400078e0208 */
[C---:B------:R-:W-:Y:S02]  /*5e80*/  IMAD R41, R9.reuse, R13, R41 ;  /* 0x0000000d09297224 */ /* 0x040fe400078e0229 */
[C---:B------:R-:W-:Y:S01]  /*5e90*/  IMAD R2, R9.reuse, R3, R2 ;  /* 0x0000000309027224 */ /* 0x040fe200078e0202 */
[----:B------:R0:W-:Y:S01]  /*5ea0*/  STL [R1+0x48], R8 ;  /* 0x0000480801007387 */ /* 0x0001e20000100800 */
[C---:B------:R-:W-:Y:S02]  /*5eb0*/  VIADD R13, R64.reuse, 0xda ;  /* 0x000000da400d7836 */ /* 0x040fe40000000000 */
[----:B------:R-:W-:Y:S01]  /*5ec0*/  IMAD R77, R9, R12, R77 ;  /* 0x0000000c094d7224 */ /* 0x000fe200078e024d */
[----:B------:R-:W-:Y:S01]  /*5ed0*/  STL [R1+0x70], R2 ;  /* 0x0000700201007387 */ /* 0x000fe20000100800 */
[----:B------:R-:W-:Y:S01]  /*5ee0*/  IMAD.MOV R6, RZ, RZ, -R6 ;  /* 0x000000ffff067224 */ /* 0x000fe200078e0a06 */
[----:B------:R-:W-:Y:S01]  /*5ef0*/  IABS R3, R13 ;  /* 0x0000000d00037213 */ /* 0x000fe20000000000 */
[C---:B------:R-:W-:Y:S01]  /*5f00*/  VIADD R12, R64.reuse, 0xdb ;  /* 0x000000db400c7836 */ /* 0x040fe20000000000 */
[----:B------:R-:W-:Y:S01]  /*5f10*/  STL [R1+0x16a4], R14 ;  /* 0x0016a40e01007387 */ /* 0x000fe20000100800 */
[----:B------:R-:W-:-:S02]  /*5f20*/  VIADD R11, R64, 0xe0 ;  /* 0x000000e0400b7836 */ /* 0x000fc40000000000 */
[----:B0-----:R-:W-:Y:S01]  /*5f30*/  VIADD R8, R64, 0xe1 ;  /* 0x000000e140087836 */ /* 0x001fe20000000000 */
[----:B------:R0:W-:Y:S01]  /*5f40*/  STL [R1+0x16a8], R13 ;  /* 0x0016a80d01007387 */ /* 0x0001e20000100800 */
[----:B------:R-:W-:Y:S01]  /*5f50*/  IMAD R43, R9, R6, R43 ;  /* 0x00000006092b7224 */ /* 0x000fe200078e022b */
[----:B------:R-:W-:Y:S02]  /*5f60*/  IABS R6, R12 ;  /* 0x0000000c00067213 */ /* 0x000fe40000000000 */
[----:B------:R-:W-:Y:S01]  /*5f70*/  STL [R1+0x16ac], R12 ;  /* 0x0016ac0c01007387 */ /* 0x000fe20000100800 */
[----:B------:R-:W-:Y:S02]  /*5f80*/  IABS R80, R8 ;  /* 0x0000000800507213 */ /* 0x000fe40000000000 */
[----:B------:R-:W-:Y:S01]  /*5f90*/  IABS R46, R11 ;  /* 0x0000000b002e7213 */ /* 0x000fe20000000000 */
[----:B------:R1:W-:Y:S01]  /*5fa0*/  STL [R1+0x16c4], R11 ;  /* 0x0016c40b01007387 */ /* 0x0003e20000100800 */
[----:B0-----:R-:W-:-:S03]  /*5fb0*/  IMAD.HI.U32 R13, R10, R79, RZ ;  /* 0x0000004f0a0d7227 */ /* 0x001fc600078e00ff */
[----:B------:R0:W-:Y:S01]  /*5fc0*/  STL [R1+0x16cc], R8 ;  /* 0x0016cc0801007387 */ /* 0x0001e20000100800 */
[----:B------:R-:W-:Y:S02]  /*5fd0*/  IMAD.MOV R13, RZ, RZ, -R13 ;  /* 0x000000ffff0d7224 */ /* 0x000fe400078e0a0d */
[----:B------:R-:W-:-:S04]  /*5fe0*/  IMAD.HI.U32 R2, R10, R80, RZ ;  /* 0x000000500a027227 */ /* 0x000fc800078e00ff */
        /* <DEDUP_REMOVED lines=8> */
[----:B------:R-:W-:-:S02]  /*6070*/  VIADD R13, R64, 0xe2 ;  /* 0x000000e2400d7836 */ /* 0x000fc40000000000 */
[----:B------:R-:W-:Y:S01]  /*6080*/  IMAD.MOV R2, RZ, RZ, -R2 ;  /* 0x000000ffff027224 */ /* 0x000fe200078e0a02 */
[----:B------:R1:W-:Y:S01]  /*6090*/  STL [R1+0x68], R3 ;  /* 0x0000680301007387 */ /* 0x0003e20000100800 */
[----:B------:R-:W-:Y:S01]  /*60a0*/  IMAD.HI.U32 R12, R10, R46, RZ ;  /* 0x0000002e0a0c7227 */ /* 0x000fe200078e00ff */
[----:B------:R-:W-:Y:S02]  /*60b0*/  IABS R11, R13 ;  /* 0x0000000d000b7213 */ /* 0x000fe40000000000 */
[----:B------:R-:W-:Y:S01]  /*60c0*/  STL [R1+0x16b0], R13 ;  /* 0x0016b00d01007387 */ /* 0x000fe20000100800 */
[----:B------:R-:W-:Y:S01]  /*60d0*/  IMAD R80, R9, R2, R80 ;  /* 0x0000000209507224 */ /* 0x000fe200078e0250 */
[----:B------:R-:W-:Y:S01]  /*60e0*/  IABS R2, R75 ;  /* 0x0000004b00027213 */ /* 0x000fe20000000000 */
[----:B0-----:R-:W-:Y:S02]  /*60f0*/  VIADD R8, R64, 0xe3 ;  /* 0x000000e340087836 */ /* 0x001fe40000000000 */
[----:B------:R-:W-:-:S02]  /*6100*/  IMAD.MOV R12, RZ, RZ, -R12 ;  /* 0x000000ffff0c7224 */ /* 0x000fc400078e0a0c */
[----:B-1----:R-:W-:Y:S01]  /*6110*/  VIADD R3, R64, 0xe8 ;  /* 0x000000e840037836 */ /* 0x002fe20000000000 */
[----:B------:R0:W-:Y:S01]  /*6120*/  STL [R1+0x16b8], R8 ;  /* 0x0016b80801007387 */ /* 0x0001e20000100800 */
[----:B------:R-:W-:-:S03]  /*6130*/  IMAD.HI.U32 R6, R7, R2, RZ ;  /* 0x0000000207067227 */ /* 0x000fc600078e00ff */
[----:B------:R-:W-:Y:S01]  /*6140*/  STL [R1+0x700], R75 ;  /* 0x0007004b01007387 */ /* 0x000fe20000100800 */
[----:B------:R-:W-:Y:S01]  /*6150*/  IABS R45, R3 ;  /* 0x00000003002d7213 */ /* 0x000fe20000000000 */
[----:B------:R-:W-:Y:S02]  /*6160*/  IMAD R46, R9, R12, R46 ;  /* 0x0000000c092e7224 */ /* 0x000fe400078e022e */
[----:B------:R1:W-:Y:S01]  /*6170*/  STL [R1+0x16d0], R3 ;  /* 0x0016d00301007387 */ /* 0x0003e20000100800 */
[C---:B------:R-:W-:Y:S01]  /*6180*/  IMAD.HI.U32 R12, R10.reuse, R11, RZ ;  /* 0x0000000b0a0c7227 */ /* 0x040fe200078e00ff */
[----:B0-----:R-:W-:Y:S02]  /*6190*/  IABS R8, R8 ;  /* 0x0000000800087213 */ /* 0x001fe40000000000 */
[----:B------:R-:W-:Y:S01]  /*61a0*/  STL [R1+0x704], R72 ;  /* 0x0007044801007387 */ /* 0x000fe20000100800 */
[----:B------:R-:W-:Y:S02]  /*61b0*/  IMAD.MOV R12, RZ, RZ, -R12 ;  /* 0x000000ffff0c7224 */ /* 0x000fe400078e0a0c */
        /* <DEDUP_REMOVED lines=10> */
[----:B------:R-:W-:Y:S01]  /*6260*/  IMAD R8, R9, R13, R8 ;  /* 0x0000000d09087224 */ /* 0x000fe200078e0208 */
[----:B------:R-:W-:Y:S01]  /*6270*/  ISETP.GT.U32.AND P1, PT, R0, R3, PT ;  /* 0x000000030000720c */ /* 0x000fe20003f24070 */
[----:B------:R-:W-:Y:S01]  /*6280*/  VIADD R12, R64, 0xea ;  /* 0x000000ea400c7836 */ /* 0x000fe20000000000 */
[----:B------:R-:W-:Y:S01]  /*6290*/  ISETP.GT.U32.AND P0, PT, R0, R2, PT ;  /* 0x000000020000720c */ /* 0x000fe20003f04070 */
[----:B------:R-:W-:Y:S01]  /*62a0*/  VIADD R13, R64, 0xf1 ;  /* 0x000000f1400d7836 */ /* 0x000fe20000000000 */
[----:B------:R1:W-:Y:S01]  /*62b0*/  STL [R1+0x5c], R8 ;  /* 0x00005c0801007387 */ /* 0x0003e20000100800 */
[----:B------:R-:W-:Y:S01]  /*62c0*/  IMAD.HI.U32 R14, R10, R45, RZ ;  /* 0x0000002d0a0e7227 */ /* 0x000fe200078e00ff */
[----:B------:R-:W-:-:S02]  /*62d0*/  IABS R6, R12 ;  /* 0x0000000c00067213 */ /* 0x000fc40000000000 */
[----:B------:R2:W-:Y:S01]  /*62e0*/  STL [R1+0x16bc], R44 ;  /* 0x0016bc2c01007387 */ /* 0x0005e20000100800 */
[C---:B0-----:R-:W-:Y:S02]  /*62f0*/  VIADD R11, R64.reuse, 0xeb ;  /* 0x000000eb400b7836 */ /* 0x041fe40000000000 */
[----:B------:R-:W-:Y:S01]  /*6300*/  IMAD.MOV R14, RZ, RZ, -R14 ;  /* 0x000000ffff0e7224 */ /* 0x000fe200078e0a0e */
[----:B------:R0:W-:Y:S01]  /*6310*/  STL [R1+0x16c0], R12 ;  /* 0x0016c00c01007387 */ /* 0x0001e20000100800 */
[--C-:B------:R-:W-:Y:S01]  /*6320*/  @!P1 IMAD.IADD R3, R3, 0x1, -R0.reuse ;  /* 0x0000000103039824 */ /* 0x100fe200078e0a00 */
[----:B------:R-:W-:Y:S01]  /*6330*/  IABS R7, R11 ;  /* 0x0000000b00077213 */ /* 0x000fe20000000000 */
[----:B-1----:R-:W-:Y:S01]  /*6340*/  VIADD R8, R64, 0xf0 ;  /* 0x000000f040087836 */ /* 0x002fe20000000000 */
[----:B------:R1:W-:Y:S01]  /*6350*/  STL [R1+0x16c8], R11 ;  /* 0x0016c80b01007387 */ /* 0x0003e20000100800 */
[----:B------:R-:W-:Y:S01]  /*6360*/  @!P0 IMAD.IADD R2, R2, 0x1, -R0 ;  /* 0x0000000102028824 */ /* 0x000fe200078e0a00 */
[----:B------:R-:W-:Y:S01]  /*6370*/  ISETP.GT.U32.AND P2, PT, R0, R3, PT ;  /* 0x000000030000720c */ /* 0x000fe20003f44070 */
[----:B------:R-:W-:Y:S01]  /*6380*/  IMAD R45, R9, R14, R45 ;  /* 0x0000000e092d7224 */ /* 0x000fe200078e022d */
[----:B------:R4:W-:Y:S01]  /*6390*/  STL [R1+0x16d4], R8 ;  /* 0x0016d40801007387 */ /* 0x0009e20000100800 */
[----:B--2---:R-:W-:Y:S01]  /*63a0*/  IABS R44, R8 ;  /* 0x00000008002c7213 */ /* 0x004fe20000000000 */
[----:B0-----:R-:W-:Y:S01]  /*63b0*/  IMAD.HI.U32 R12, R10, R82, RZ ;  /* 0x000000520a0c7227 */ /* 0x001fe200078e00ff */
[----:B------:R-:W-:Y:S01]  /*63c0*/  ISETP.GT.U32.AND P0, PT, R0, R2, PT ;  /* 0x000000020000720c */ /* 0x000fe20003f04070 */
[----:B------:R-:W-:Y:S01]  /*63d0*/  STL [R1+0x16d8], R13 ;  /* 0x0016d80d01007387 */ /* 0x000fe20000100800 */
[----:B------:R-:W-:Y:S01]  /*63e0*/  ISETP.GE.AND P1, PT, R75, RZ, PT ;  /* 0x000000ff4b00720c */ /* 0x000fe20003f26270 */
[----:B-1----:R-:W-:-:S04]  /*63f0*/  IMAD.HI.U32 R11, R10, R7, RZ ;  /* 0x000000070a0b7227 */ /* 0x002fc800078e00ff */
[----:B----4-:R-:W-:-:S04]  /*6400*/  IMAD.HI.U32 R8, R10, R6, RZ ;  /* 0x000000060a087227 */ /* 0x010fc800078e00ff */
[----:B------:R-:W-:Y:S02]  /*6410*/  IMAD.MOV R8, RZ, RZ, -R8 ;  /* 0x000000ffff087224 */ /* 0x000fe400078e0a08 */
[----:B------:R-:W-:Y:S02]  /*6420*/  IMAD.MOV R11, RZ, RZ, -R11 ;  /* 0x000000ffff0b7224 */ /* 0x000fe400078e0a0b */
[----:B------:R-:W-:Y:S02]  /*6430*/  IMAD R8, R9, R8, R6 ;  /* 0x0000000809087224 */ /* 0x000fe400078e0206 */
[----:B------:R-:W-:-:S03]  /*6440*/  IMAD.HI.U32 R6, R10, R44, RZ ;  /* 0x0000002c0a067227 */ /* 0x000fc600078e00ff */
[----:B------:R0:W-:Y:S01]  /*6450*/  STL [R1+0x24], R8 ;  /* 0x0000240801007387 */ /* 0x0001e20000100800 */
[----:B------:R-:W-:Y:S02]  /*6460*/  IMAD R7, R9, R11, R7 ;  /* 0x0000000b09077224 */ /* 0x000fe400078e0207 */
[----:B------:R-:W-:Y:S02]  /*6470*/  IMAD.MOV R12, RZ, RZ, -R12 ;  /* 0x000000ffff0c7224 */ /* 0x000fe400078e0a0c */
[----:B------:R-:W-:Y:S01]  /*6480*/  @!P2 IMAD.IADD R3, R3, 0x1, -R0 ;  /* 0x000000010303a824 */ /* 0x000fe200078e0a00 */
[----:B------:R1:W-:Y:S01]  /*6490*/  STL [R1+0x54], R7 ;  /* 0x0000540701007387 */ /* 0x0003e20000100800 */
[----:B------:R-:W-:Y:S01]  /*64a0*/  IMAD R82, R9, R12, R82 ;  /* 0x0000000c09527224 */ /* 0x000fe200078e0252 */
[----:B------:R-:W-:Y:S01]  /*64b0*/  IABS R12, R13 ;  /* 0x0000000d000c7213 */ /* 0x000fe20000000000 */
[----:B------:R-:W-:Y:S01]  /*64c0*/  @!P0 IMAD.IADD R2, R2, 0x1, -R0 ;  /* 0x0000000102028824 */ /* 0x000fe200078e0a00 */
[----:B------:R-:W-:Y:S01]  /*64d0*/  ISETP.NE.AND P0, PT, R4, RZ, PT ;  /* 0x000000ff0400720c */ /* 0x000fe20003f05270 */
[----:B0-----:R-:W-:Y:S01]  /*64e0*/  IMAD.MOV R8, RZ, RZ, -R6 ;  /* 0x000000ffff087224 */ /* 0x001fe200078e0a06 */
[----:B------:R-:W-:Y:S01]  /*64f0*/  LOP3.LUT R4, RZ, R4, RZ, 0x33, !PT ;  /* 0x00000004ff047212 */ /* 0x000fe200078e33ff */
[----:B------:R-:W-:-:S02]  /*6500*/  @!P1 IMAD.MOV R2, RZ, RZ, -R2 ;  /* 0x000000ffff029224 */ /* 0x000fc400078e0a02 */
[----:B------:R-:W-:Y:S01]  /*6510*/  IMAD R44, R9, R8, R44 ;  /* 0x00000008092c7224 */ /* 0x000fe200078e022c */
[----:B-1----:R-:W0:Y:S01]  /*6520*/  LDC.64 R6, c[0x0][0x3a8] ;  /* 0x0000ea00ff067b82 */ /* 0x002e220000000a00 */
[----:B------:R-:W-:Y:S01]  /*6530*/  IMAD.MOV.U32 R8, RZ, RZ, R3 ;  /* 0x000000ffff087224 */ /* 0x000fe200078e0003 */
[----:B------:R-:W-:Y:S01]  /*6540*/  SEL R3, R4, R2, !P0 ;  /* 0x0000000204037207 */ /* 0x000fe20004000000 */
[----:B------:R-:W-:-:S04]  /*6550*/  IMAD.HI.U32 R0, R10, R12, RZ ;  /* 0x0000000c0a007227 */ /* 0x000fc800078e00ff */
[----:B------:R-:W-:Y:S02]  /*6560*/  @!P3 IMAD.MOV R8, RZ, RZ, -R8 ;  /* 0x000000ffff08b224 */ /* 0x000fe400078e0a08 */
[----:B------:R-:W-:Y:S02]  /*6570*/  IMAD.MOV R0, RZ, RZ, -R0 ;  /* 0x000000ffff007224 */ /* 0x000fe400078e0a00 */
[----:B------:R-:W-:Y:S01]  /*6580*/  VIADD R11, R42, 0xffffffff ;  /* 0xffffffff2a0b7836 */ /* 0x000fe20000000000 */
[----:B------:R-:W-:Y:S01]  /*6590*/  SEL R4, R4, R8, !P0 ;  /* 0x0000000804047207 */ /* 0x000fe20004000000 */
[C---:B------:R-:W-:Y:S02]  /*65a0*/  VIADD R8, R42.reuse, 0xfffffff7 ;  /* 0xfffffff72a087836 */ /* 0x040fe40000000000 */
[----:B------:R-:W-:Y:S01]  /*65b0*/  IMAD R81, R9, R0, R12 ;  /* 0x0000000009517224 */ /* 0x000fe200078e020c */
[----:B------:R-:W-:Y:S01]  /*65c0*/  ISETP.GE.U32.AND P1, PT, R11, 0x7fffff80, PT ;  /* 0x7fffff800b00780c */ /* 0x000fe20003f26070 */
[----:B------:R-:W-:Y:S01]  /*65d0*/  VIADD R2, R42, 0xffffffef ;  /* 0xffffffef2a027836 */ /* 0x000fe20000000000 */
[----:B------:R-:W-:Y:S01]  /*65e0*/  ISETP.GE.U32.AND P6, PT, R8, 0x7fffff78, PT ;  /* 0x7fffff780800780c */ /* 0x000fe20003fc6070 */
[----:B------:R-:W-:-:S02]  /*65f0*/  VIADD R0, R42, 0xffffffe7 ;  /* 0xffffffe72a007836 */ /* 0x000fc40000000000 */
[----:B---3--:R-:W-:Y:S01]  /*6600*/  IMAD R3, R3, UR6, RZ ;  /* 0x0000000603037c24 */ /* 0x008fe2000f8e02ff */
[----:B------:R-:W-:Y:S01]  /*6610*/  ISETP.GE.U32.AND P5, PT, R2, 0x7fffff70, PT ;  /* 0x7fffff700200780c */ /* 0x000fe20003fa6070 */
[----:B------:R-:W-:Y:S01]  /*6620*/  IMAD R4, R4, UR6, RZ ;  /* 0x0000000604047c24 */ /* 0x000fe2000f8e02ff */
[----:B------:R-:W-:Y:S01]  /*6630*/  ISETP.GE.U32.AND P3, PT, R0, 0x7fffff68, PT ;  /* 0x7fffff680000780c */ /* 0x000fe20003f66070 */
[C---:B0-----:R-:W-:Y:S02]  /*6640*/  IMAD.SHL.U32 R42, R6.reuse, 0x2, RZ ;  /* 0x00000002062a7824 */ /* 0x041fe400078e00ff */
[C---:B------:R-:W-:Y:S02]  /*6650*/  IMAD R11, R6.reuse, 0x9, RZ ;  /* 0x00000009060b7824 */ /* 0x040fe400078e02ff */
[C---:B------:R-:W-:Y:S02]  /*6660*/  IMAD.SHL.U32 R87, R6.reuse, 0x8, RZ ;  /* 0x0000000806577824 */ /* 0x040fe400078e00ff */
[C---:B------:R-:W-:Y:S01]  /*6670*/  IMAD.SHL.U32 R13, R6.reuse, 0x10, RZ ;  /* 0x00000010060d7824 */ /* 0x040fe200078e00ff */
[----:B------:R-:W-:Y:S01]  /*6680*/  SHF.R.S32.HI R72, RZ, 0x1f, R11 ;  /* 0x0000001fff487819 */ /* 0x000fe2000001140b */
[C---:B------:R-:W-:Y:S01]  /*6690*/  IMAD R8, R6.reuse, 0x11, RZ ;  /* 0x0000001106087824 */ /* 0x040fe200078e02ff */
[----:B------:R-:W-:Y:S01]  /*66a0*/  SHF.R.S32.HI R84, RZ, 0x1f, R87 ;  /* 0x0000001fff547819 */ /* 0x000fe20000011457 */
[C---:B------:R-:W-:Y:S01]  /*66b0*/  IMAD R75, R6.reuse, 0x18, RZ ;  /* 0x00000018064b7824 */ /* 0x040fe200078e02ff */
[----:B------:R-:W-:Y:S01]  /*66c0*/  SHF.R.S32.HI R78, RZ, 0x1f, R13 ;  /* 0x0000001fff4e7819 */ /* 0x000fe2000001140d */
[----:B------:R-:W-:-:S02]  /*66d0*/  IMAD R0, R6, 0x19, RZ ;  /* 0x0000001906007824 */ /* 0x000fc400078e02ff */
[C---:B------:R-:W-:Y:S01]  /*66e0*/  IMAD R2, R6.reuse, 0x21, RZ ;  /* 0x0000002106027824 */ /* 0x040fe200078e02ff */
[----:B------:R-:W-:Y:S01]  /*66f0*/  SHF.R.S32.HI R2, RZ, 0x1f, R42 ;  /* 0x0000001fff027819 */ /* 0x000fe2000001142a */
[C---:B------:R-:W-:Y:S01]  /*6700*/  IMAD R0, R6.reuse, 0x29, RZ ;  /* 0x0000002906007824 */ /* 0x040fe200078e02ff */
[----:B-----5:R-:W-:Y:S01]  /*6710*/  IADD3 R0, P2, PT, R3, UR16, RZ ;  /* 0x0000001003007c10 */ /* 0x020fe2000ff5e0ff */
[C---:B------:R-:W-:Y:S01]  /*6720*/  IMAD.SHL.U32 R47, R6.reuse, 0x20, RZ ;  /* 0x00000020062f7824 */ /* 0x040fe200078e00ff */
[----:B------:R-:W-:Y:S01]  /*6730*/  SHF.R.S32.HI R2, RZ, 0x1f, R8 ;  /* 0x0000001fff027819 */ /* 0x000fe20000011408 */
[C---:B------:R-:W-:Y:S01]  /*6740*/  IMAD R14, R6.reuse, 0x28, RZ ;  /* 0x00000028060e7824 */ /* 0x040fe200078e02ff */
[----:B------:R-:W-:Y:S01]  /*6750*/  SHF.R.S32.HI R72, RZ, 0x1f, R75 ;  /* 0x0000001fff487819 */ /* 0x000fe2000001144b */
[----:B------:R-:W-:Y:S01]  /*6760*/  IMAD R12, R6, 0x30, RZ ;  /* 0x00000030060c7824 */ /* 0x000fe200078e02ff */
[----:B------:R-:W-:Y:S07]  /*6770*/  BRA.U UP0, `(.L_x_5) ;  /* 0x0000000100187547 */ /* 0x000fee000b800000 */
[----:B------:R-:W-:Y:S01]  /*6780*/  ELECT P0, URZ, PT ;  /* 0x0000000000ff782f */ /* 0x000fe20003800000 */
[----:B------:R-:W-:Y:S01]  /*6790*/  IMAD.MOV.U32 R2, RZ, RZ, 0x1 ;  /* 0x00000001ff027424 */ /* 0x000fe200078e00ff */
[----:B------:R-:W-:Y:S01]  /*67a0*/  UMOV UR6, 0x40 ;  /* 0x0000004000067882 */ /* 0x000fe20000000000 */
[----:B------:R-:W-:Y:S01]  /*67b0*/  UVIRTCOUNT.DEALLOC.SMPOOL 0x80 ;  /* 0x000000800000784c */ /* 0x000fe20000000000 */
[----:B------:R-:W-:-:S09]  /*67c0*/  ULEA UR6, UR5, UR6, 0x18 ;  /* 0x0000000605067291 */ /* 0x000fd2000f8ec0ff */
[----:B------:R0:W-:Y:S03]  /*67d0*/  @P0 STS.U8 [UR6], R2 ;  /* 0x00000002ff000988 */ /* 0x0001e60008000006 */
.L_x_5:
[----:B------:R-:W-:Y:S01]  /*67e0*/  STL [R1+0x16e0], R7 ;  /* 0x0016e00701007387 */ /* 0x000fe20000100800 */
[----:B------:R-:W-:Y:S02]  /*67f0*/  LEA.HI.X.SX32 R3, R3, UR17, 0x1, P2 ;  /* 0x0000001103037c11 */ /* 0x000fe400090f0eff */
[----:B0-----:R-:W-:Y:S01]  /*6800*/  IADD3 R2, P0, PT, R4, UR16, RZ ;  /* 0x0000001004027c10 */ /* 0x001fe2000ff1e0ff */
[----:B------:R0:W-:Y:S01]  /*6810*/  STL [R1+0x16dc], R5 ;  /* 0x0016dc0501007387 */ /* 0x0001e20000100800 */
[-C--:B------:R-:W-:Y:S01]  /*6820*/  IADD3 R42, P2, PT, R42, R0.reuse, RZ ;  /* 0x000000002a2a7210 */ /* 0x080fe20007f5e0ff */
[----:B------:R-:W-:Y:S01]  /*6830*/  ULOP3.LUT UR4, UR4, 0x600000, URZ, 0xc0, !UPT ;  /* 0x0060000004047892 */ /* 0x000fe2000f8ec0ff */
[----:B------:R-:W-:Y:S01]  /*6840*/  LEA.HI.X.SX32 R4, R4, UR17, 0x1, P0 ;  /* 0x0000001104047c11 */ /* 0x000fe200080f0eff */
[----:B------:R-:W-:Y:S01]  /*6850*/  VOTEU.ALL UP1, P4 ;  /* 0x0000000000ff7886 */ /* 0x000fe20002020000 */
[----:B------:R-:W-:Y:S01]  /*6860*/  VOTEU.ALL UP2, P4 ;  /* 0x0000000000ff7886 */ /* 0x000fe20002040000 */
[----:B------:R1:W-:Y:S01]  /*6870*/  STL [R1+0x2f0], R42 ;  /* 0x0002f02a01007387 */ /* 0x0003e20000100800 */
[----:B------:R-:W2:Y:S01]  /*6880*/  LDCU.64 UR20, c[0x0][0x358] ;  /* 0x00006b00ff1477ac */ /* 0x000ea20008000a00 */
[C---:B0-----:R-:W-:Y:S01]  /*6890*/  IMAD R5, R6.reuse, 0x19, RZ ;  /* 0x0000001906057824 */ /* 0x041fe200078e02ff */
[----:B------:R-:W0:Y:S04]  /*68a0*/  LDCU UR6, c[0x0][0x3b0] ;  /* 0x00007600ff0677ac */ /* 0x000e280008000800 */
[----:B------:R-:W-:Y:S01]  /*68b0*/  SHF.R.S32.HI R7, RZ, 0x1f, R5 ;  /* 0x0000001fff077819 */ /* 0x000fe20000011405 */
[----:B------:R-:W-:Y:S01]  /*68c0*/  IMAD.SHL.U32 R7, R6, 0x2, RZ ;  /* 0x0000000206077824 */ /* 0x000fe200078e00ff */
[----:B-1----:R-:W-:-:S04]  /*68d0*/  IADD3 R42, P0, PT, R87, R0, RZ ;  /* 0x00000000572a7210 */ /* 0x002fc80007f1e0ff */
[----:B------:R-:W-:Y:S01]  /*68e0*/  SHF.R.S32.HI R7, RZ, 0x1f, R7 ;  /* 0x0000001fff077819 */ /* 0x000fe20000011407 */
[----:B------:R1:W-:Y:S04]  /*68f0*/  STL [R1+0xb58], R42 ;  /* 0x000b582a01007387 */ /* 0x0003e80000100800 */
[----:B------:R-:W-:-:S05]  /*6900*/  IMAD.X R7, R7, 0x1, R3, P2 ;  /* 0x0000000107077824 */ /* 0x000fca00010e0603 */
[----:B------:R3:W-:Y:S01]  /*6910*/  STL [R1+0x2ec], R7 ;  /* 0x0002ec0701007387 */ /* 0x0007e20000100800 */
[----:B-1----:R-:W-:Y:S02]  /*6920*/  SHF.R.S32.HI R42, RZ, 0x1f, R47 ;  /* 0x0000001fff2a7819 */ /* 0x002fe4000001142f */
[----:B---3--:R-:W-:Y:S01]  /*6930*/  IADD3 R7, P2, PT, R87, R2, RZ ;  /* 0x0000000257077210 */ /* 0x008fe20007f5e0ff */
[----:B------:R-:W-:-:S04]  /*6940*/  IMAD R87, R6, 0x21, RZ ;  /* 0x0000002106577824 */ /* 0x000fc800078e02ff */
[----:B------:R1:W-:Y:S01]  /*6950*/  STL [R1+0xb60], R7 ;  /* 0x000b600701007387 */ /* 0x0003e20000100800 */
[----:B------:R-:W-:Y:S01]  /*6960*/  SHF.R.S32.HI R87, RZ, 0x1f, R87 ;  /* 0x0000001fff577819 */ /* 0x000fe20000011457 */
[C---:B-1----:R-:W-:Y:S02]  /*6970*/  IMAD.X R7, R84.reuse, 0x1, R3, P0 ;  /* 0x0000000154077824 */ /* 0x042fe400000e0603 */
[----:B------:R-:W-:-:S03]  /*6980*/  IMAD.X R84, R84, 0x1, R4, P2 ;  /* 0x0000000154547824 */ /* 0x000fc600010e0604 */
[----:B------:R1:W-:Y:S02]  /*6990*/  STL [R1+0xb54], R7 ;  /* 0x000b540701007387 */ /* 0x0003e40000100800 */
[----:B-1----:R-:W-:-:S05]  /*69a0*/  IADD3 R7, P0, PT, R11, R0, RZ ;  /* 0x000000000b077210 */ /* 0x002fca0007f1e0ff */
[----:B------:R1:W-:Y:S04]  /*69b0*/  STL [R1+0xb68], R7 ;  /* 0x000b680701007387 */ /* 0x0003e80000100800 */
[----:B------:R3:W-:Y:S01]  /*69c0*/  STL [R1+0xb5c], R84 ;  /* 0x000b5c5401007387 */ /* 0x0007e20000100800 */
[----:B-1----:R-:W-:Y:S02]  /*69d0*/  SHF.R.S32.HI R7, RZ, 0x1f, R11 ;  /* 0x0000001fff077819 */ /* 0x002fe4000001140b */
[----:B---3--:R-:W-:-:S03]  /*69e0*/  IADD3 R84, P2, PT, R13, R0, RZ ;  /* 0x000000000d547210 */ /* 0x008fc60007f5e0ff */
[--C-:B------:R-:W-:Y:S02]  /*69f0*/  IMAD.X R7, R7, 0x1, R3.reuse, P0 ;  /* 0x0000000107077824 */ /* 0x100fe400000e0603 */
[----:B------:R1:W-:Y:S04]  /*6a00*/  STL [R1+0xbd8], R84 ;  /* 0x000bd85401007387 */ /* 0x0003e80000100800 */
[----:B------:R3:W-:Y:S01]  /*6a10*/  STL [R1+0xb64], R7 ;  /* 0x000b640701007387 */ /* 0x0007e20000100800 */
[----:B-1----:R-:W-:Y:S02]  /*6a20*/  IADD3 R84, P0, PT, R13, R2, RZ ;  /* 0x000000020d547210 */ /* 0x002fe40007f1e0ff */
[----:B------:R-:W-:Y:S01]  /*6a30*/  SHF.R.S32.HI R13, RZ, 0x1f, R14 ;  /* 0x0000001fff0d7819 */ /* 0x000fe2000001140e */
[----:B---3--:R-:W-:-:S02]  /*6a40*/  IMAD.X R7, R78, 0x1, R3, P2 ;  /* 0x000000014e077824 */ /* 0x008fc400010e0603 */
[----:B------:R1:W-:Y:S01]  /*6a50*/  STL [R1+0xbe0], R84 ;  /* 0x000be05401007387 */ /* 0x0003e20000100800 */
[----:B------:R-:W-:-:S03]  /*6a60*/  IMAD.X R78, R78, 0x1, R4, P0 ;  /* 0x000000014e4e7824 */ /* 0x000fc600000e0604 */
[----:B------:R3:W-:Y:S01]  /*6a70*/  STL [R1+0xbd4], R7 ;  /* 0x000bd40701007387 */ /* 0x0007e20000100800 */
[----:B-1----:R-:W-:Y:S01]  /*6a80*/  IMAD R84, R6, 0x29, RZ ;  /* 0x0000002906547824 */ /* 0x002fe200078e02ff */
[----:B---3--:R-:W-:-:S05]  /*6a90*/  IADD3 R7, P2, PT, R8, R0, RZ ;  /* 0x0000000008077210 */ /* 0x008fca0007f5e0ff */
[----:B------:R1:W-:Y:S04]  /*6aa0*/  STL [R1+0xbe8], R7 ;  /* 0x000be80701007387 */ /* 0x0003e80000100800 */
[----:B------:R3:W-:Y:S01]  /*6ab0*/  STL [R1+0xbdc], R78 ;  /* 0x000bdc4e01007387 */ /* 0x0007e20000100800 */
[----:B-1----:R-:W-:Y:S02]  /*6ac0*/  SHF.R.S32.HI R7, RZ, 0x1f, R8 ;  /* 0x0000001fff077819 */ /* 0x002fe40000011408 */
[----:B---3--:R-:W-:-:S03]  /*6ad0*/  IADD3 R78, P0, PT, R75, R0, RZ ;  /* 0x000000004b4e7210 */ /* 0x008fc60007f1e0ff */
[----:B------:R-:W-:Y:S01]  /*6ae0*/  IMAD.X R7, R7, 0x1, R3, P2 ;  /* 0x0000000107077824 */ /* 0x000fe200010e0603 */
[----:B------:R-:W-:Y:S01]  /*6af0*/  IADD3 R75, P2, PT, R75, R2, RZ ;  /* 0x000000024b4b7210 */ /* 0x000fe20007f5e0ff */
[----:B------:R1:W-:Y:S04]  /*6b00*/  STL [R1+0xc58], R78 ;  /* 0x000c584e01007387 */ /* 0x0003e80000100800 */
[----:B------:R3:W-:Y:S01]  /*6b10*/  STL [R1+0xbe4], R7 ;  /* 0x000be40701007387 */ /* 0x0007e20000100800 */
[----:B-1----:R-:W-:-:S03]  /*6b20*/  SHF.R.S32.HI R78, RZ, 0x1f, R84 ;  /* 0x0000001fff4e7819 */ /* 0x002fc60000011454 */
[----:B---3--:R-:W3:Y:S04]  /*6b30*/  LDL.LU R7, [R1+0x16e0] ;  /* 0x0016e00001077983 */ /* 0x008ee80000300800 */
[----:B------:R1:W-:Y:S02]  /*6b40*/  STL [R1+0xc60], R75 ;  /* 0x000c604b01007387 */ /* 0x0003e40000100800 */
[----:B-1----:R-:W-:Y:S01]  /*6b50*/  IMAD.X R75, R72, 0x1, R3, P0 ;  /* 0x00000001484b7824 */ /* 0x002fe200000e0603 */
[----:B------:R-:W-:-:S04]  /*6b60*/  IADD3 R5, P0, PT, R5, R0, RZ ;  /* 0x0000000005057210 */ /* 0x000fc80007f1e0ff */
[----:B------:R1:W-:Y:S04]  /*6b70*/  STL [R1+0xc54], R75 ;  /* 0x000c544b01007387 */ /* 0x0003e80000100800 */
[----:B------:R4:W-:Y:S01]  /*6b80*/  STL [R1+0xc68], R5 ;  /* 0x000c680501007387 */ /* 0x0009e20000100800 */
[----:B-1----:R-:W-:Y:S01]  /*6b90*/  SHF.R.S32.HI R75, RZ, 0x1f, R12 ;  /* 0x0000001fff4b7819 */ /* 0x002fe2000001140c */
[----:B----4-:R-:W-:Y:S02]  /*6ba0*/  IMAD.X R5, R72, 0x1, R4, P2 ;  /* 0x0000000148057824 */ /* 0x010fe400010e0604 */
[----:B------:R-:W-:-:S03]  /*6bb0*/  IMAD R72, R6, 0x19, RZ ;  /* 0x0000001906487824 */ /* 0x000fc600078e02ff */
[----:B------:R1:W-:Y:S02]  /*6bc0*/  STL [R1+0xc5c], R5 ;  /* 0x000c5c0501007387 */ /* 0x0003e40000100800 */
[----:B------:R-:W-:Y:S02]  /*6bd0*/  SHF.R.S32.HI R72, RZ, 0x1f, R72 ;  /* 0x0000001fff487819 */ /* 0x000fe40000011448 */
[----:B-1----:R-:W-:-:S05]  /*6be0*/  IADD3 R5, P2, PT, R47, R0, RZ ;  /* 0x000000002f057210 */ /* 0x002fca0007f5e0ff */
[----:B------:R1:W-:Y:S04]  /*6bf0*/  STL [R1+0xcd8], R5 ;  /* 0x000cd80501007387 */ /* 0x0003e80000100800 */
[----:B-1----:R-:W4:Y:S01]  /*6c00*/  LDL.LU R5, [R1+0x16dc] ;  /* 0x0016dc0001057983 */ /* 0x002f220000300800 */
[----:B------:R-:W-:Y:S01]  /*6c10*/  IMAD.X R72, R72, 0x1, R3, P0 ;  /* 0x0000000148487824 */ /* 0x000fe200000e0603 */
[----:B------:R-:W-:Y:S01]  /*6c20*/  IADD3 R47, P0, PT, R47, R2, RZ ;  /* 0x000000022f2f7210 */ /* 0x000fe20007f1e0ff */
[----:B------:R-:W-:-:S03]  /*6c30*/  UIADD3 UR10, UPT, UPT, UR8, UR4, URZ ;  /* 0x00000004080a7290 */ /* 0x000fc6000fffe0ff */
[----:B------:R1:W-:Y:S04]  /*6c40*/  STL [R1+0xc64], R72 ;  /* 0x000c644801007387 */ /* 0x0003e80000100800 */
[----:B------:R0:W-:Y:S01]  /*6c50*/  STL [R1+0x11f0], R47 ;  /* 0x0011f02f01007387 */ /* 0x0001e20000100800 */
[----:B-1----:R-:W-:Y:S02]  /*6c60*/  IMAD R72, R6, 0x21, RZ ;  /* 0x0000002106487824 */ /* 0x002fe400078e02ff */
[----:B0-----:R-:W-:-:S03]  /*6c70*/  IMAD.X R47, R42, 0x1, R3, P2 ;  /* 0x000000012a2f7824 */ /* 0x001fc600010e0603 */
[-C--:B------:R-:W-:Y:S02]  /*6c80*/  IADD3 R72, P2, PT, R72, R0.reuse, RZ ;  /* 0x0000000048487210 */ /* 0x080fe40007f5e0ff */
[----:B------:R0:W-:Y:S04]  /*6c90*/  STL [R1+0xcd4], R47 ;  /* 0x000cd42f01007387 */ /* 0x0001e80000100800 */
[----:B------:R1:W-:Y:S01]  /*6ca0*/  STL [R1+0x124c], R72 ;  /* 0x00124c4801007387 */ /* 0x0003e20000100800 */
[----:B0-----:R-:W-:Y:S01]  /*6cb0*/  IMAD.X R47, R42, 0x1, R4, P0 ;  /* 0x000000012a2f7824 */ /* 0x001fe200000e0604 */
[----:B------:R-:W-:Y:S01]  /*6cc0*/  IADD3 R42, P0, PT, R14, R0, RZ ;  /* 0x000000000e2a7210 */ /* 0x000fe20007f1e0ff */
[----:B-1----:R-:W-:-:S03]  /*6cd0*/  IMAD.X R72, R87, 0x1, R3, P2 ;  /* 0x0000000157487824 */ /* 0x002fc600010e0603 */
[----:B------:R0:W-:Y:S04]  /*6ce0*/  STL [R1+0x11ec], R47 ;  /* 0x0011ec2f01007387 */ /* 0x0001e80000100800 */
[----:B------:R1:W-:Y:S04]  /*6cf0*/  STL [R1+0x127c], R42 ;  /* 0x00127c2a01007387 */ /* 0x0003e80000100800 */
[----:B------:R-:W-:Y:S01]  /*6d00*/  STL [R1+0x1204], R72 ;  /* 0x0012044801007387 */ /* 0x000fe20000100800 */
[----:B0-----:R-:W-:Y:S01]  /*6d10*/  IADD3 R47, P2, PT, R14, R2, RZ ;  /* 0x000000020e2f7210 */ /* 0x001fe20007f5e0ff */
[----:B-1----:R-:W-:Y:S01]  /*6d20*/  IMAD.X R42, R13, 0x1, R3, P0 ;  /* 0x000000010d2a7824 */ /* 0x002fe200000e0603 */
[----:B------:R-:W-:-:S03]  /*6d30*/  IADD3 R14, P0, PT, R84, R0, RZ ;  /* 0x00000000540e7210 */ /* 0x000fc60007f1e0ff */
[----:B------:R-:W-:Y:S04]  /*6d40*/  STL [R1+0x1284], R47 ;  /* 0x0012842f01007387 */ /* 0x000fe80000100800 */
[----:B------:R-:W-:Y:S04]  /*6d50*/  STL [R1+0x1264], R42 ;  /* 0x0012642a01007387 */ /* 0x000fe80000100800 */
[----:B------:R0:W-:Y:S04]  /*6d60*/  STL [R1+0x12ac], R14 ;  /* 0x0012ac0e01007387 */ /* 0x0001e80000100800 */
[----:B------:R-:W2:Y:S04]  /*6d70*/  LDL.LU R84, [R1+0x5dc] ;  /* 0x0005dc0001547983 */ /* 0x000ea80000300800 */
[----:B------:R-:W-:Y:S01]  /*6d80*/  STL [R1+0x1cd0], R6 ;  /* 0x001cd00601007387 */ /* 0x000fe20000100800 */
[----:B------:R-:W-:-:S04]  /*6d90*/  @!UP1 UIADD3 UR4, UPT, UPT, -UR7, 0x100000, URZ ;  /* 0x0010000007049890 */ /* 0x000fc8000fffe1ff */
[----:B------:R-:W-:Y:S02]  /*6da0*/  @!UP1 USHF.L.U32 UR5, UR4, 0xb, URZ ;  /* 0x0000000b04059899 */ /* 0x000fe400080006ff */
[----:B------:R-:W-:Y:S01]  /*6db0*/  @!UP1 USHF.L.U32 UR4, UR4, 0x1, URZ ;  /* 0x0000000104049899 */ /* 0x000fe200080006ff */
[----:B0-----:R-:W0:Y:S01]  /*6dc0*/  LDC R14, c[0x0][0x3a0] ;  /* 0x0000e800ff0e7b82 */ /* 0x001e220000000800 */
[----:B------:R-:W-:Y:S04]  /*6dd0*/  STL [R1+0x1ccc], R47 ;  /* 0x001ccc2f01007387 */ /* 0x000fe80000100800 */
[----:B------:R-:W-:Y:S04]  /*6de0*/  STL [R1+0x1cc8], R11 ;  /* 0x001cc80b01007387 */ /* 0x000fe80000100800 */
[----:B------:R-:W-:Y:S04]  /*6df0*/  STL [R1+0x1cc4], R8 ;  /* 0x001cc40801007387 */ /* 0x000fe80000100800 */
[----:B------:R-:W-:Y:S04]  /*6e00*/  STL [R1+0x1cc0], R87 ;  /* 0x001cc05701007387 */ /* 0x000fe80000100800 */
[----:B------:R-:W-:Y:S04]  /*6e10*/  STL [R1+0x1b94], R64 ;  /* 0x001b944001007387 */ /* 0x000fe80000100800 */
[----:B------:R-:W-:Y:S04]  /*6e20*/  STL [R1+0x1bb8], R64 ;  /* 0x001bb84001007387 */ /* 0x000fe80000100800 */
[----:B------:R1:W-:Y:S04]  /*6e30*/  STL [R1+0x1bd0], R64 ;  /* 0x001bd04001007387 */ /* 0x0003e80000100800 */
[----:B------:R-:W-:Y:S04]  /*6e40*/  STL [R1+0x1b90], R10 ;  /* 0x001b900a01007387 */ /* 0x000fe80000100800 */
[----:B------:R-:W-:Y:S01]  /*6e50*/  STL [R1+0x1bd4], R10 ;  /* 0x001bd40a01007387 */ /* 0x000fe20000100800 */
[----:B-1----:R-:W-:Y:S01]  /*6e60*/  IMAD.X R64, R13, 0x1, R4, P2 ;  /* 0x000000010d407824 */ /* 0x002fe200010e0604 */
[----:B------:R-:W-:-:S02]  /*6e70*/  IADD3 R72, P2, PT, R12, R0, RZ ;  /* 0x000000000c487210 */ /* 0x000fc40007f5e0ff */
[----:B------:R-:W-:Y:S04]  /*6e80*/  STL [R1+0x1c2c], R10 ;  /* 0x001c2c0a01007387 */ /* 0x000fe80000100800 */
        /* <DEDUP_REMOVED lines=8> */
[----:B----4-:R-:W-:Y:S04]  /*6f10*/  STL [R1+0x1a18], R5 ;  /* 0x001a180501007387 */ /* 0x010fe80000100800 */
[----:B------:R-:W-:Y:S04]  /*6f20*/  STL [R1+0x1a38], R5 ;  /* 0x001a380501007387 */ /* 0x000fe80000100800 */
[----:B------:R-:W-:Y:S04]  /*6f30*/  STL [R1+0x1a94], R5 ;  /* 0x001a940501007387 */ /* 0x000fe80000100800 */
[----:B------:R-:W-:Y:S04]  /*6f40*/  STL [R1+0x1b9c], R5 ;  /* 0x001b9c0501007387 */ /* 0x000fe80000100800 */
[----:B------:R-:W-:Y:S04]  /*6f50*/  STL [R1+0x1bdc], R5 ;  /* 0x001bdc0501007387 */ /* 0x000fe80000100800 */
[----:B------:R-:W-:Y:S04]  /*6f60*/  STL [R1+0x1c34], R5 ;  /* 0x001c340501007387 */ /* 0x000fe80000100800 */
[----:B------:R-:W-:Y:S04]  /*6f70*/  STL [R1+0x1c78], R5 ;  /* 0x001c780501007387 */ /* 0x000fe80000100800 */
[----:B------:R-:W-:Y:S04]  /*6f80*/  STL [R1+0x1c7c], R5 ;  /* 0x001c7c0501007387 */ /* 0x000fe80000100800 */
[----:B---3--:R-:W-:Y:S04]  /*6f90*/  STL [R1+0x1a08], R7 ;  /* 0x001a080701007387 */ /* 0x008fe80000100800 */
        /* <DEDUP_REMOVED lines=23> */
[----:B------:R-:W-:Y:S04]  /*7110*/  STL.64 [R1+0x1940], R16 ;  /* 0x0019401001007387 */ /* 0x000fe80000100a00 */
[----:B------:R-:W-:Y:S04]  /*7120*/  STL [R1+0x1be8], R17 ;  /* 0x001be81101007387 */ /* 0x000fe80000100800 */
[----:B------:R-:W-:Y:S04]  /*7130*/  STL [R1+0x1c88], R17 ;  /* 0x001c881101007387 */ /* 0x000fe80000100800 */
[----:B------:R-:W-:Y:S04]  /*7140*/  STL [R1+0x1aa0], R16 ;  /* 0x001aa01001007387 */ /* 0x000fe80000100800 */
[----:B------:R-:W-:Y:S04]  /*7150*/  STL [R1+0x1ba8], R16 ;  /* 0x001ba81001007387 */ /* 0x000fe80000100800 */
[----:B------:R-:W-:Y:S04]  /*7160*/  STL [R1+0x1bec], R16 ;  /* 0x001bec1001007387 */ /* 0x000fe80000100800 */
[----:B------:R-:W-:Y:S04]  /*7170*/  STL [R1+0x1c40], R16 ;  /* 0x001c401001007387 */ /* 0x000fe80000100800 */
[----:B------:R-:W-:Y:S04]  /*7180*/  STL.64 [R1+0x1928], R18 ;  /* 0x0019281201007387 */ /* 0x000fe80000100a00 */
        /* <DEDUP_REMOVED lines=8> */
[----:B------:R1:W-:Y:S04]  /*7210*/  STL [R1+0x19d0], R19 ;  /* 0x0019d01301007387 */ /* 0x0003e80000100800 */
[----:B------:R0:W-:Y:S04]  /*7220*/  STL [R1+0x1920], R21 ;  /* 0x0019201501007387 */ /* 0x0001e80000100800 */
[----:B------:R-:W-:Y:S04]  /*7230*/  STL [R1+0x1918], R22 ;  /* 0x0019181601007387 */ /* 0x000fe80000100800 */
[----:B------:R-:W-:Y:S01]  /*7240*/  STL [R1+0x1914], R23 ;  /* 0x0019141701007387 */ /* 0x000fe20000100800 */
[----:B------:R-:W-:Y:S03]  /*7250*/  STTM.x64 tmem[UR10], RZ ;  /* 0x000000ff000079ed */ /* 0x000fe6000834000a */
[----:B------:R-:W-:Y:S01]  /*7260*/  STL [R1+0x1950], R23 ;  /* 0x0019501701007387 */ /* 0x000fe20000100800 */
[----:B-1----:R-:W-:Y:S01]  /*7270*/  PRMT R19, RZ, 0x7610, R19 ;  /* 0x00007610ff137816 */ /* 0x002fe20000000013 */
[----:B------:R-:W-:-:S02]  /*7280*/  @!P1 IMAD.MOV.U32 R13, RZ, RZ, R3 ;  /* 0x000000ffff0d9224 */ /* 0x000fc400078e0003 */
[----:B------:R-:W-:Y:S01]  /*7290*/  STL.64 [R1+0x1970], R22 ;  /* 0x0019701601007387 */ /* 0x000fe20000100a00 */
[----:B------:R-:W-:Y:S01]  /*72a0*/  PRMT R18, RZ, 0x7610, R18 ;  /* 0x00007610ff127816 */ /* 0x000fe20000000012 */
[----:B0-----:R-:W-:Y:S02]  /*72b0*/  VIADD R21, R14, 0xffffffdf ;  /* 0xffffffdf0e157836 */ /* 0x001fe40000000000 */
[----:B------:R-:W-:Y:S01]  /*72c0*/  STL.64 [R1+0x1980], R22 ;  /* 0x0019801601007387 */ /* 0x000fe20000100a00 */
[----:B------:R-:W-:Y:S01]  /*72d0*/  PRMT R6, RZ, 0x7610, R6 ;  /* 0x00007610ff067816 */ /* 0x000fe20000000006 */
[----:B------:R-:W0:Y:S02]  /*72e0*/  LDC R14, c[0x0][0x3a0] ;  /* 0x0000e800ff0e7b82 */ /* 0x000e240000000800 */
[----:B------:R-:W-:Y:S04]  /*72f0*/  STL.64 [R1+0x1990], R22 ;  /* 0x0019901601007387 */ /* 0x000fe80000100a00 */
[----:B------:R-:W-:Y:S04]  /*7300*/  STL.64 [R1+0x19a0], R22 ;  /* 0x0019a01601007387 */ /* 0x000fe80000100a00 */
[----:B------:R-:W-:Y:S04]  /*7310*/  STL.64 [R1+0x19b0], R22 ;  /* 0x0019b01601007387 */ /* 0x000fe80000100a00 */
[----:B------:R-:W-:Y:S04]  /*7320*/  STL.64 [R1+0x19c0], R22 ;  /* 0x0019c01601007387 */ /* 0x000fe80000100a00 */
[----:B------:R-:W-:Y:S04]  /*7330*/  STL.64 [R1+0x19d8], R22 ;  /* 0x0019d81601007387 */ /* 0x000fe80000100a00 */
[----:B------:R-:W-:Y:S04]  /*7340*/  STL [R1+0x1910], R24 ;  /* 0x0019101801007387 */ /* 0x000fe80000100800 */
[----:B------:R-:W-:Y:S04]  /*7350*/  STL [R1+0x190c], R26 ;  /* 0x00190c1a01007387 */ /* 0x000fe80000100800 */
[----:B------:R-:W-:Y:S04]  /*7360*/  STL [R1+0x1908], R25 ;  /* 0x0019081901007387 */ /* 0x000fe80000100800 */
[----:B------:R-:W-:Y:S04]  /*7370*/  STL [R1+0x1930], R25 ;  /* 0x0019301901007387 */ /* 0x000fe80000100800 */
[----:B------:R-:W-:Y:S04]  /*7380*/  STL.64 [R1+0x1948], R24 ;  /* 0x0019481801007387 */ /* 0x000fe80000100a00 */
[----:B------:R-:W-:Y:S04]  /*7390*/  STL.64 [R1+0x19e0], R24 ;  /* 0x0019e01801007387 */ /* 0x000fe80000100a00 */
        /* <DEDUP_REMOVED lines=40> */
[----:B------:R-:W-:Y:S02]  /*7620*/  STTM.x64 tmem[UR10+0x40], RZ ;  /* 0x000040ff000079ed */ /* 0x000fe4000834000a */
[----:B------:R-:W-:Y:S01]  /*7630*/  STL [R1+0x1cb4], R32 ;  /* 0x001cb42001007387 */ /* 0x000fe20000100800 */
[----:B------:R-:W-:-:S02]  /*7640*/  PRMT R22, RZ, 0x7610, R22 ;  /* 0x00007610ff167816 */ /* 0x000fc40000000016 */
[----:B------:R-:W-:Y:S01]  /*7650*/  PRMT R23, RZ, 0x7610, R23 ;  /* 0x00007610ff177816 */ /* 0x000fe20000000017 */
[----:B------:R-:W-:Y:S01]  /*7660*/  STL [R1+0x18ec], R34 ;  /* 0x0018ec2201007387 */ /* 0x000fe20000100800 */
[----:B------:R-:W-:Y:S02]  /*7670*/  PRMT R47, RZ, 0x7610, R47 ;  /* 0x00007610ff2f7816 */ /* 0x000fe4000000002f */
[----:B------:R-:W-:Y:S01]  /*7680*/  PRMT R11, RZ, 0x7610, R11 ;  /* 0x00007610ff0b7816 */ /* 0x000fe2000000000b */
[----:B------:R-:W-:Y:S01]  /*7690*/  STL [R1+0x18e8], R33 ;  /* 0x0018e82101007387 */ /* 0x000fe20000100800 */
[----:B------:R-:W-:Y:S02]  /*76a0*/  ISETP.GE.U32.AND P2, PT, R21, 0x7fffff60, PT ;  /* 0x7fffff601500780c */ /* 0x000fe40003f46070 */
[----:B------:R-:W-:Y:S01]  /*76b0*/  PRMT R8, RZ, 0x7610, R8 ;  /* 0x00007610ff087816 */ /* 0x000fe20000000008 */
[----:B------:R-:W-:Y:S01]  /*76c0*/  STL [R1+0x1aa8], R33 ;  /* 0x001aa82101007387 */ /* 0x000fe20000100800 */
[----:B------:R-:W1:Y:S03]  /*76d0*/  LDC R21, c[0x0][0x3a0] ;  /* 0x0000e800ff157b82 */ /* 0x000e660000000800 */
        /* <DEDUP_REMOVED lines=17> */
[----:B------:R3:W-:Y:S04]  /*77f0*/  STL.64 [R1+0x1a10], R38 ;  /* 0x001a102601007387 */ /* 0x0007e80000100a00 */
[----:B------:R-:W-:Y:S04]  /*7800*/  STL [R1+0x18d0], R40 ;  /* 0x0018d02801007387 */ /* 0x000fe80000100800 */
[----:B------:R-:W-:Y:S04]  /*7810*/  STL [R1+0x18cc], R41 ;  /* 0x0018cc2901007387 */ /* 0x000fe80000100800 */
[----:B------:R-:W-:Y:S01]  /*7820*/  STL.64 [R1+0x1a20], R40 ;  /* 0x001a202801007387 */ /* 0x000fe20000100a00 */
[----:B---3--:R-:W-:Y:S01]  /*7830*/  IMAD.X R39, R78, 0x1, R3, P0 ;  /* 0x000000014e277824 */ /* 0x008fe200000e0603 */
[----:B------:R-:W-:-:S02]  /*7840*/  IADD3 R42, P0, PT, R12, R2, RZ ;  /* 0x000000020c2a7210 */ /* 0x000fc40007f1e0ff */
        /* <DEDUP_REMOVED lines=81> */
[----:B------:R-:W-:Y:S01]  /*7d60*/  STL [R1+0x12c8], R72 ;  /* 0x0012c84801007387 */ /* 0x000fe20000100800 */
[----:B------:R-:W-:-:S03]  /*7d70*/  IMAD.X R29, R75, 0x1, R4, P0 ;  /* 0x000000014b1d7824 */ /* 0x000fc600000e0604 */
[----:B------:R-:W-:Y:S04]  /*7d80*/  STL [R1+0x1294], R39 ;  /* 0x0012942701007387 */ /* 0x000fe80000100800 */
[----:B------:R-:W-:Y:S04]  /*7d90*/  STL [R1+0x12d0], R42 ;  /* 0x0012d02a01007387 */ /* 0x000fe80000100800 */
[----:B---3--:R-:W3:Y:S01]  /*7da0*/  LDL R89, [R1+0xb58] ;  /* 0x000b580001597983 */ /* 0x008ee20000100800 */
[----:B0-----:R-:W-:-:S03]  /*7db0*/  VIADD R14, R14, 0xffffffd7 ;  /* 0xffffffd70e0e7836 */ /* 0x001fc60000000000 */
[----:B------:R-:W-:Y:S04]  /*7dc0*/  STL [R1+0x12c4], R31 ;  /* 0x0012c41f01007387 */ /* 0x000fe80000100800 */
[----:B------:R-:W4:Y:S01]  /*7dd0*/  LDL R75, [R1+0xb54] ;  /* 0x000b5400014b7983 */ /* 0x000f220000100800 */
[----:B------:R-:W-:Y:S01]  /*7de0*/  @!P1 IMAD.MOV.U32 R12, RZ, RZ, R0 ;  /* 0x000000ffff0c9224 */ /* 0x000fe200078e0000 */
[----:B------:R-:W-:Y:S01]  /*7df0*/  STTM.x64 tmem[UR10+0x80], RZ ;  /* 0x000080ff000079ed */ /* 0x000fe2000834000a */
[----:B------:R-:W-:Y:S01]  /*7e00*/  STTM.x64 tmem[UR10+0xc0], RZ ;  /* 0x0000c0ff000079ed */ /* 0x000fe2000834000a */
[----:B------:R-:W-:Y:S01]  /*7e10*/  STTM.x64 tmem[UR10+0x100], RZ ;  /* 0x000100ff000079ed */ /* 0x000fe2000834000a */
[----:B------:R-:W-:Y:S01]  /*7e20*/  STTM.x64 tmem[UR10+0x140], RZ ;  /* 0x000140ff000079ed */ /* 0x000fe2000834000a */
[----:B------:R-:W-:Y:S01]  /*7e30*/  STTM.x64 tmem[UR10+0x180], RZ ;  /* 0x000180ff000079ed */ /* 0x000fe2000834000a */
[----:B------:R-:W-:Y:S01]  /*7e40*/  STTM.x64 tmem[UR10+0x1c0], RZ ;  /* 0x0001c0ff000079ed */ /* 0x000fe2000834000a */
[----:B------:R-:W0:Y:S02]  /*7e50*/  FENCE.VIEW.ASYNC.T ;  /* 0x00000000000073c6 */ /* 0x000e240000000200 */
[----:B0-----:R-:W-:Y:S01]  /*7e60*/  BAR.SYNC.DEFER_BLOCKING 0x0 ;  /* 0x0000000000007b1d */ /* 0x001fe20000010000 */
[----:B------:R-:W-:-:S02]  /*7e70*/  PRMT R53, RZ, 0x7610, R53 ;  /* 0x00007610ff357816 */ /* 0x000fc40000000035 */
[----:B------:R-:W-:-:S03]  /*7e80*/  ISETP.GE.U32.AND P0, PT, R14, 0x7fffff58, PT ;  /* 0x7fffff580e00780c */ /* 0x000fc60003f06070 */
[----:B------:R-:W-:Y:S04]  /*7e90*/  STL [R1+0x12cc], R29 ;  /* 0x0012cc1d01007387 */ /* 0x000fe80000100800 */
[----:B------:R-:W0:Y:S02]  /*7ea0*/  FENCE.VIEW.ASYNC.S ;  /* 0x00000000000073c6 */ /* 0x000e240000000000 */
[----:B0-----:R0:W0:Y:S02]  /*7eb0*/  @!UP2 SYNCS.EXCH.64 URZ, [UR11], UR4 ;  /* 0x000000040bffa5b2 */ /* 0x0010240008000100 */
[----:B0-----:R-:W-:Y:S06]  /*7ec0*/  BAR.SYNC.DEFER_BLOCKING 0x0 ;  /* 0x0000000000007b1d */ /* 0x001fec0000010000 */
[----:B--2---:R0:W2:Y:S01]  /*7ed0*/  @!P1 LDG.E.U8 R19, desc[UR20][R12.64] ;  /* 0x000000140c139981 */ /* 0x0040a2000c1e1100 */
[----:B-1----:R-:W-:-:S02]  /*7ee0*/  VIADD R14, R21, 0xffffffcf ;  /* 0xffffffcf150e7836 */ /* 0x002fc40000000000 */
[----:B0-----:R-:W-:Y:S02]  /*7ef0*/  @!P1 IMAD.MOV.U32 R12, RZ, RZ, R2 ;  /* 0x000000ffff0c9224 */ /* 0x001fe400078e0002 */
[----:B------:R-:W-:-:S05]  /*7f00*/  @!P1 IMAD.MOV.U32 R13, RZ, RZ, R4 ;  /* 0x000000ffff0d9224 */ /* 0x000fca00078e0004 */
[----:B------:R3:W2:Y:S01]  /*7f10*/  @!P1 LDG.E.U8 R22, desc[UR20][R12.64] ;  /* 0x000000140c169981 */ /* 0x0006a2000c1e1100 */
[----:B------:R-:W-:Y:S01]  /*7f20*/  ISETP.GE.U32.AND P1, PT, R14, 0x7fffff50, PT ;  /* 0x7fffff500e00780c */ /* 0x000fe20003f26070 */
[----:B---3--:R-:W-:Y:S02]  /*7f30*/  @!P6 IMAD.MOV.U32 R12, RZ, RZ, R89 ;  /* 0x000000ffff0ce224 */ /* 0x008fe400078e0059 */
[----:B------:R-:W3:Y:S01]  /*7f40*/  LDL R89, [R1+0x127c] ;  /* 0x00127c0001597983 */ /* 0x000ee20000100800 */
[----:B----4-:R-:W-:-:S03]  /*7f50*/  @!P6 IMAD.MOV.U32 R13, RZ, RZ, R75 ;  /* 0x000000ffff0de224 */ /* 0x010fc600078e004b */
[----:B------:R-:W4:Y:S04]  /*7f60*/  LDL R75, [R1+0x1264] ;  /* 0x00126400014b7983 */ /* 0x000f280000100800 */
[----:B------:R0:W2:Y:S04]  /*7f70*/  @!P6 LDG.E.U8 R18, desc[UR20][R12.64] ;  /* 0x000000140c12e981 */ /* 0x0000a8000c1e1100 */
[----:B------:R-:W0:Y:S04]  /*7f80*/  LDL R12, [R1+0xb5c] ;  /* 0x000b5c00010c7983 */ /* 0x000e280000100800 */
[----:B------:R-:W0:Y:S02]  /*7f90*/  LDL R13, [R1+0xb60] ;  /* 0x000b6000010d7983 */ /* 0x000e240000100800 */
[----:B0-----:R-:W-:-:S04]  /*7fa0*/  @!P6 LOP3.LUT R13, R13, R12, RZ, 0x3c, !PT ;  /* 0x0000000c0d0de212 */ /* 0x001fc800078e3cff */
[----:B------:R-:W-:-:S04]  /*7fb0*/  @!P6 LOP3.LUT R12, R13, R12, RZ, 0x3c, !PT ;  /* 0x0000000c0d0ce212 */ /* 0x000fc800078e3cff */
[----:B------:R-:W-:-:S05]  /*7fc0*/  @!P6 LOP3.LUT R13, R13, R12, RZ, 0x3c, !PT ;  /* 0x0000000c0d0de212 */ /* 0x000fca00078e3cff */
        /* <DEDUP_REMOVED lines=12> */
[----:B------:R-:W2:Y:S04]  /*8090*/  @!P5 LDG.E.U8 R6, desc[UR20][R12.64] ;  /* 0x000000140c06d981 */ /* 0x000ea8000c1e1100 */
[----:B--2---:R0:W-:Y:S04]  /*80a0*/  STL [R1+0x578], R6 ;  /* 0x0005780601007387 */ /* 0x0041e80000100800 */
[----:B0-----:R-:W2:Y:S04]  /*80b0*/  LDL.LU R6, [R1+0x1cd0] ;  /* 0x001cd00001067983 */ /* 0x001ea80000300800 */
[----:B------:R-:W2:Y:S04]  /*80c0*/  LDL R12, [R1+0xc54] ;  /* 0x000c5400010c7983 */ /* 0x000ea80000100800 */
[----:B------:R-:W2:Y:S02]  /*80d0*/  LDL R13, [R1+0xc58] ;  /* 0x000c5800010d7983 */ /* 0x000ea40000100800 */
[----:B--2---:R-:W-:-:S04]  /*80e0*/  @!P3 LOP3.LUT R13, R13, R12, RZ, 0x3c, !PT ;  /* 0x0000000c0d0db212 */ /* 0x004fc800078e3cff */
        /* <DEDUP_REMOVED lines=22> */
[----:B------:R-:W2:Y:S01]  /*8250*/  LDL R13, [R1+0x11f0] ;  /* 0x0011f000010d7983 */ /* 0x000ea20000100800 */
[----:B------:R-:W-:Y:S01]  /*8260*/  VIADD R14, R21, 0xffffffc7 ;  /* 0xffffffc7150e7836 */ /* 0x000fe20000000000 */
[----:B------:R-:W-:-:S04]  /*8270*/  PRMT R87, RZ, 0x7610, R87 ;  /* 0x00007610ff577816 */ /* 0x000fc80000000057 */
[----:B------:R-:W-:Y:S01]  /*8280*/  ISETP.GE.U32.AND P6, PT, R14, 0x7fffff48, PT ;  /* 0x7fffff480e00780c */ /* 0x000fe20003fc6070 */
[----:B------:R-:W-:Y:S01]  /*8290*/  VIADD R14, R21, 0xffffffbf ;  /* 0xffffffbf150e7836 */ /* 0x000fe20000000000 */
[----:B------:R-:W-:-:S04]  /*82a0*/  PRMT R33, RZ, 0x7610, R33 ;  /* 0x00007610ff217816 */ /* 0x000fc80000000021 */
[----:B------:R-:W-:Y:S01]  /*82b0*/  ISETP.GE.U32.AND P5, PT, R14, 0x7fffff40, PT ;  /* 0x7fffff400e00780c */ /* 0x000fe20003fa6070 */
[----:B------:R-:W-:Y:S01]  /*82c0*/  VIADD R14, R21, 0xffffffb7 ;  /* 0xffffffb7150e7836 */ /* 0x000fe20000000000 */
[----:B------:R-:W-:-:S04]  /*82d0*/  PRMT R25, RZ, 0x7610, R25 ;  /* 0x00007610ff197816 */ /* 0x000fc80000000019 */
[----:B------:R-:W-:Y:S01]  /*82e0*/  ISETP.GE.U32.AND P3, PT, R14, 0x7fffff38, PT ;  /* 0x7fffff380e00780c */ /* 0x000fe20003f66070 */
[----:B------:R-:W-:Y:S01]  /*82f0*/  VIADD R14, R21, 0xffffffaf ;  /* 0xffffffaf150e7836 */ /* 0x000fe20000000000 */
[----:B--2---:R-:W-:-:S04]  /*8300*/  @!P2 LOP3.LUT R13, R13, R12, RZ, 0x3c, !PT ;  /* 0x0000000c0d0da212 */ /* 0x004fc800078e3cff */
[----:B------:R-:W-:-:S04]  /*8310*/  @!P2 LOP3.LUT R12, R13, R12, RZ, 0x3c, !PT ;  /* 0x0000000c0d0ca212 */ /* 0x000fc800078e3cff */
[----:B------:R-:W-:-:S05]  /*8320*/  @!P2 LOP3.LUT R13, R13, R12, RZ, 0x3c, !PT ;  /* 0x0000000c0d0da212 */ /* 0x000fca00078e3cff */
[----:B------:R3:W2:Y:S02]  /*8330*/  @!P2 LDG.E.U8 R87, desc[UR20][R12.64] ;  /* 0x000000140c57a981 */ /* 0x0006a4000c1e1100 */
[----:B---3--:R-:W-:Y:S02]  /*8340*/  @!P0 IMAD.MOV.U32 R12, RZ, RZ, R89 ;  /* 0x000000ffff0c8224 */ /* 0x008fe400078e0059 */
[----:B----4-:R-:W-:-:S05]  /*8350*/  @!P0 IMAD.MOV.U32 R13, RZ, RZ, R75 ;  /* 0x000000ffff0d8224 */ /* 0x010fca00078e004b */
[----:B------:R0:W3:Y:S01]  /*8360*/  @!P0 LDG.E.U8 R33, desc[UR20][R12.64] ;  /* 0x000000140c218981 */ /* 0x0000e2000c1e1100 */
[----:B------:R-:W-:Y:S02]  /*8370*/  ISETP.GE.U32.AND P2, PT, R14, 0x7fffff30, PT ;  /* 0x7fffff300e00780c */ /* 0x000fe40003f46070 */
[----:B------:R-:W-:Y:S01]  /*8380*/  PRMT R14, RZ, 0x7610, R14 ;  /* 0x00007610ff0e7816 */ /* 0x000fe2000000000e */
[----:B0-----:R-:W-:Y:S02]  /*8390*/  @!P1 IMAD.MOV.U32 R12, RZ, RZ, R72 ;  /* 0x000000ffff0c9224 */ /* 0x001fe400078e0048 */
[----:B------:R-:W-:-:S05]  /*83a0*/  @!P1 IMAD.MOV.U32 R13, RZ, RZ, R31 ;  /* 0x000000ffff0d9224 */ /* 0x000fca00078e001f */
[----:B------:R0:W4:Y:S02]  /*83b0*/  @!P1 LDG.E.U8 R25, desc[UR20][R12.64] ;  /* 0x000000140c199981 */ /* 0x000124000c1e1100 */
[----:B0-----:R-:W-:Y:S02]  /*83c0*/  @!P0 IMAD.MOV.U32 R12, RZ, RZ, R47 ;  /* 0x000000ffff0c8224 */ /* 0x001fe400078e002f */
[----:B------:R-:W-:-:S05]  /*83d0*/  @!P0 IMAD.MOV.U32 R13, RZ, RZ, R64 ;  /* 0x000000ffff0d8224 */ /* 0x000fca00078e0040 */
[----:B------:R0:W3:Y:S01]  /*83e0*/  @!P0 LDG.E.U8 R14, desc[UR20][R12.64] ;  /* 0x000000140c0e8981 */ /* 0x0000e2000c1e1100 */
[C---:B------:R-:W-:Y:S01]  /*83f0*/  IMAD R72, R6.reuse, 0x31, RZ ;  /* 0x0000003106487824 */ /* 0x040fe200078e02ff */
[----:B------:R-:W-:Y:S01]  /*8400*/  PRMT R24, RZ, 0x7610, R24 ;  /* 0x00007610ff187816 */ /* 0x000fe20000000018 */
[----:B------:R-:W-:Y:S02]  /*8410*/  IMAD R47, R6, 0x38, RZ ;  /* 0x00000038062f7824 */ /* 0x000fe400078e02ff */
[----:B0-----:R-:W-:Y:S02]  /*8420*/  @!P1 IMAD.MOV.U32 R12, RZ, RZ, R42 ;  /* 0x000000ffff0c9224 */ /* 0x001fe400078e002a */
[----:B------:R-:W-:Y:S01]  /*8430*/  @!P1 IMAD.MOV.U32 R13, RZ, RZ, R29 ;  /* 0x000000ffff0d9224 */ /* 0x000fe200078e001d */
[----:B------:R-:W-:-:S04]  /*8440*/  SHF.R.S32.HI R42, RZ, 0x1f, R47 ;  /* 0x0000001fff2a7819 */ /* 0x000fc8000001142f */
[----:B------:R0:W4:Y:S01]  /*8450*/  @!P1 LDG.E.U8 R24, desc[UR20][R12.64] ;  /* 0x000000140c189981 */ /* 0x000122000c1e1100 */
[----:B------:R-:W-:Y:S01]  /*8460*/  IMAD.MOV.U32 R64, RZ, RZ, R84 ;  /* 0x000000ffff407224 */ /* 0x000fe200078e0054 */
[----:B------:R-:W-:Y:S02]  /*8470*/  PRMT R28, RZ, 0x7610, R28 ;  /* 0x00007610ff1c7816 */ /* 0x000fe4000000001c */
[----:B0-----:R-:W-:Y:S01]  /*8480*/  IADD3 R13, P1, PT, R47, R0, RZ ;  /* 0x000000002f0d7210 */ /* 0x001fe20007f3e0ff */
[----:B------:R-:W-:-:S04]  /*8490*/  VIADD R12, R21, 0xffffffa7 ;  /* 0xffffffa7150c7836 */ /* 0x000fc80000000000 */
[----:B------:R-:W-:Y:S01]  /*84a0*/  IMAD.X R84, R42, 0x1, R3, P1 ;  /* 0x000000012a547824 */ /* 0x000fe200008e0603 */
[----:B------:R-:W-:Y:S01]  /*84b0*/  ISETP.GE.U32.AND P1, PT, R12, 0x7fffff28, PT ;  /* 0x7fffff280c00780c */ /* 0x000fe20003f26070 */
[----:B------:R-:W-:Y:S01]  /*84c0*/  @!P6 IMAD.MOV.U32 R12, RZ, RZ, R13 ;  /* 0x000000ffff0ce224 */ /* 0x000fe200078e000d */
[----:B--2---:R0:W-:Y:S04]  /*84d0*/  STL [R1+0x560], R87 ;  /* 0x0005605701007387 */ /* 0x0041e80000100800 */
[----:B0-----:R-:W2:Y:S04]  /*84e0*/  LDL.LU R87, [R1+0x1cc0] ;  /* 0x001cc00001577983 */ /* 0x001ea80000300800 */
[----:B---3--:R0:W-:Y:S04]  /*84f0*/  STL [R1+0x54c], R14 ;  /* 0x00054c0e01007387 */ /* 0x0081e80000100800 */
[----:B----4-:R1:W-:Y:S01]  /*8500*/  STL [R1+0x550], R25 ;  /* 0x0005501901007387 */ /* 0x0103e20000100800 */
[----:B0-----:R-:W-:-:S02]  /*8510*/  SHF.R.S32.HI R14, RZ, 0x1f, R72 ;  /* 0x0000001fff0e7819 */ /* 0x001fc40000011448 */
[----:B-1----:R-:W-:-:S05]  /*8520*/  IADD3 R25, P0, PT, R72, R0, RZ ;  /* 0x0000000048197210 */ /* 0x002fca0007f1e0ff */
[----:B------:R-:W-:Y:S01]  /*8530*/  IMAD.X R29, R14, 0x1, R3, P0 ;  /* 0x000000010e1d7824 */ /* 0x000fe200000e0603 */
[----:B------:R-:W-:Y:S04]  /*8540*/  STL [R1+0x12b4], R25 ;  /* 0x0012b41901007387 */ /* 0x000fe80000100800 */
[----:B------:R-:W-:Y:S04]  /*8550*/  STL [R1+0x558], R33 ;  /* 0x0005582101007387 */ /* 0x000fe80000100800 */
[----:B------:R-:W-:Y:S04]  /*8560*/  STL [R1+0x12b0], R29 ;  /* 0x0012b01d01007387 */ /* 0x000fe80000100800 */
[----:B------:R0:W-:Y:S02]  /*8570*/  STL [R1+0x12bc], R13 ;  /* 0x0012bc0d01007387 */ /* 0x0001e40000100800 */
[----:B0-----:R-:W-:-:S05]  /*8580*/  @!P6 IMAD.MOV.U32 R13, RZ, RZ, R84 ;  /* 0x000000ffff0de224 */ /* 0x001fca00078e0054 */
[----:B------:R0:W3:Y:S01]  /*8590*/  @!P6 LDG.E.U8 R28, desc[UR20][R12.64] ;  /* 0x000000140c1ce981 */ /* 0x0000e2000c1e1100 */
[----:B------:R-:W-:Y:S02]  /*85a0*/  IADD3 R33, P0, PT, R0, R6, RZ ;  /* 0x0000000600217210 */ /* 0x000fe40007f1e0ff */
[----:B------:R-:W-:-:S03]  /*85b0*/  SHF.R.S32.HI R75, RZ, 0x1f, R6 ;  /* 0x0000001fff4b7819 */ /* 0x000fc60000011406 */
[----:B------:R-:W-:Y:S02]  /*85c0*/  STL [R1+0x2e0], R33 ;  /* 0x0002e02101007387 */ /* 0x000fe40000100800 */
[----:B------:R-:W-:Y:S02]  /*85d0*/  IMAD.X R31, R75, 0x1, R3, P0 ;  /* 0x000000014b1f7824 */ /* 0x000fe400000e0603 */
[----:B------:R-:W-:Y:S04]  /*85e0*/  STL [R1+0x12b8], R84 ;  /* 0x0012b85401007387 */ /* 0x000fe80000100800 */
[----:B------:R1:W-:Y:S01]  /*85f0*/  STL [R1+0x548], R24 ;  /* 0x0005481801007387 */ /* 0x0003e20000100800 */
[----:B------:R-:W-:Y:S02]  /*8600*/  PRMT R17, RZ, 0x7610, R17 ;  /* 0x00007610ff117816 */ /* 0x000fe40000000011 */
[----:B-1----:R-:W-:-:S05]  /*8610*/  IADD3 R24, P0, PT, R47, R2, RZ ;  /* 0x000000022f187210 */ /* 0x002fca0007f1e0ff */
[----:B------:R-:W-:Y:S02]  /*8620*/  IMAD.X R89, R42, 0x1, R4, P0 ;  /* 0x000000012a597824 */ /* 0x000fe400000e0604 */
[----:B0-----:R-:W-:Y:S02]  /*8630*/  @!P6 IMAD.MOV.U32 R12, RZ, RZ, R24 ;  /* 0x000000ffff0ce224 */ /* 0x001fe400078e0018 */
[----:B------:R-:W-:Y:S01]  /*8640*/  @!P6 IMAD.MOV.U32 R13, RZ, RZ, R89 ;  /* 0x000000ffff0de224 */ /* 0x000fe200078e0059 */
[----:B------:R-:W-:Y:S01]  /*8650*/  STL [R1+0x2dc], R31 ;  /* 0x0002dc1f01007387 */ /* 0x000fe20000100800 */
[----:B------:R-:W-:-:S03]  /*8660*/  IMAD.SHL.U32 R47, R6, 0x40, RZ ;  /* 0x00000040062f7824 */ /* 0x000fc600078e00ff */
[----:B------:R-:W-:Y:S02]  /*8670*/  STL [R1+0x12c0], R24 ;  /* 0x0012c01801007387 */ /* 0x000fe40000100800 */
[----:B------:R-:W-:Y:S02]  /*8680*/  SHF.R.S32.HI R42, RZ, 0x1f, R47 ;  /* 0x0000001fff2a7819 */ /* 0x000fe4000001142f */
[----:B------:R-:W-:Y:S04]  /*8690*/  STL [R1+0x12a4], R89 ;  /* 0x0012a45901007387 */ /* 0x000fe80000100800 */
[----:B------:R0:W4:Y:S01]  /*86a0*/  @!P6 LDG.E.U8 R17, desc[UR20][R12.64] ;  /* 0x000000140c11e981 */ /* 0x000122000c1e1100 */
[----:B------:R-:W-:-:S03]  /*86b0*/  PRMT R26, RZ, 0x7610, R26 ;  /* 0x00007610ff1a7816 */ /* 0x000fc6000000001a */
[----:B---3--:R1:W-:Y:S02]  /*86c0*/  STL [R1+0x544], R28 ;  /* 0x0005441c01007387 */ /* 0x0083e40000100800 */
[----:B-1----:R-:W-:-:S05]  /*86d0*/  IADD3 R28, P0, PT, R47, R0, RZ ;  /* 0x000000002f1c7210 */ /* 0x002fca0007f1e0ff */
[----:B------:R-:W-:Y:S02]  /*86e0*/  IMAD.X R89, R42, 0x1, R3, P0 ;  /* 0x000000012a597824 */ /* 0x000fe400000e0603 */
[----:B0-----:R-:W-:Y:S02]  /*86f0*/  @!P5 IMAD.MOV.U32 R12, RZ, RZ, R28 ;  /* 0x000000ffff0cd224 */ /* 0x001fe400078e001c */
[----:B------:R-:W-:-:S05]  /*8700*/  @!P5 IMAD.MOV.U32 R13, RZ, RZ, R89 ;  /* 0x000000ffff0dd224 */ /* 0x000fca00078e0059 */
[----:B------:R0:W3:Y:S01]  /*8710*/  @!P5 LDG.E.U8 R26, desc[UR20][R12.64] ;  /* 0x000000140c1ad981 */ /* 0x0000e2000c1e1100 */
[----:B------:R-:W-:-:S03]  /*8720*/  PRMT R16, RZ, 0x7610, R16 ;  /* 0x00007610ff107816 */ /* 0x000fc60000000010 */
[----:B----4-:R1:W-:Y:S02]  /*8730*/  STL [R1+0x540], R17 ;  /* 0x0005401101007387 */ /* 0x0103e40000100800 */
[----:B-1----:R-:W-:Y:S02]  /*8740*/  IADD3 R17, P6, PT, R47, R2, RZ ;  /* 0x000000022f117210 */ /* 0x002fe40007fde0ff */
[----:B------:R-:W-:Y:S03]  /*8750*/  STL [R1+0x12a8], R28 ;  /* 0x0012a81c01007387 */ /* 0x000fe60000100800 */
[----:B------:R-:W-:Y:S01]  /*8760*/  IMAD.X R24, R42, 0x1, R4, P6 ;  /* 0x000000012a187824 */ /* 0x000fe200030e0604 */
[----:B------:R1:W-:Y:S01]  /*8770*/  STL [R1+0x12a0], R17 ;  /* 0x0012a01101007387 */ /* 0x0003e20000100800 */
[----:B0-----:R-:W-:Y:S02]  /*8780*/  @!P5 IMAD.MOV.U32 R12, RZ, RZ, R17 ;  /* 0x000000ffff0cd224 */ /* 0x001fe400078e0011 */
[----:B------:R-:W-:Y:S01]  /*8790*/  @!P5 IMAD.MOV.U32 R13, RZ, RZ, R24 ;  /* 0x000000ffff0dd224 */ /* 0x000fe200078e0018 */
[----:B------:R-:W-:Y:S01]  /*87a0*/  STL [R1+0x1298], R89 ;  /* 0x0012985901007387 */ /* 0x000fe20000100800 */
[----:B-1----:R-:W-:-:S03]  /*87b0*/  IMAD R17, R6, 0x9, RZ ;  /* 0x0000000906117824 */ /* 0x002fc600078e02ff */
[----:B------:R-:W-:Y:S01]  /*87c0*/  STL [R1+0x129c], R24 ;  /* 0x00129c1801007387 */ /* 0x000fe20000100800 */
[----:B------:R-:W-:-:S03]  /*87d0*/  IMAD R42, R6, 0x48, RZ ;  /* 0x00000048062a7824 */ /* 0x000fc600078e02ff */
[----:B------:R0:W4:Y:S01]  /*87e0*/  @!P5 LDG.E.U8 R16, desc[UR20][R12.64] ;  /* 0x000000140c10d981 */ /* 0x000122000c1e1100 */
[----:B------:R-:W-:Y:S02]  /*87f0*/  SHF.R.S32.HI R17, RZ, 0x1f, R17 ;  /* 0x0000001fff117819 */ /* 0x000fe40000011411 */
[----:B------:R-:W-:Y:S01]  /*8800*/  PRMT R44, RZ, 0x7610, R44 ;  /* 0x00007610ff2c7816 */ /* 0x000fe2000000002c */
[----:B---3--:R1:W-:Y:S02]  /*8810*/  STL [R1+0x53c], R26 ;  /* 0x00053c1a01007387 */ /* 0x0083e40000100800 */
[----:B-1----:R-:W-:Y:S02]  /*8820*/  IADD3 R26, P6, PT, R11, R2, RZ ;  /* 0x000000020b1a7210 */ /* 0x002fe40007fde0ff */
[----:B------:R-:W-:-:S03]  /*8830*/  SHF.R.S32.HI R11, RZ, 0x1f, R42 ;  /* 0x0000001fff0b7819 */ /* 0x000fc6000001142a */
[----:B------:R-:W-:Y:S01]  /*8840*/  IMAD.X R28, R17, 0x1, R4, P6 ;  /* 0x00000001111c7824 */ /* 0x000fe200030e0604 */
[----:B0-----:R-:W-:-:S05]  /*8850*/  IADD3 R12, P6, PT, R42, R0, RZ ;  /* 0x000000002a0c7210 */ /* 0x001fca0007fde0ff */
[----:B------:R-:W-:-:S05]  /*8860*/  IMAD.X R13, R11, 0x1, R3, P6 ;  /* 0x000000010b0d7824 */ /* 0x000fca00030e0603 */
[----:B------:R0:W3:Y:S04]  /*8870*/  @!P3 LDG.E.U8 R44, desc[UR20][R12.64] ;  /* 0x000000140c2cb981 */ /* 0x0000e8000c1e1100 */
[----:B------:R-:W-:Y:S04]  /*8880*/  STL [R1+0xb70], R26 ;  /* 0x000b701a01007387 */ /* 0x000fe80000100800 */
[----:B------:R-:W-:Y:S04]  /*8890*/  STL [R1+0xb6c], R28 ;  /* 0x000b6c1c01007387 */ /* 0x000fe80000100800 */
[----:B------:R-:W-:Y:S01]  /*88a0*/  STL [R1+0x128c], R12 ;  /* 0x00128c0c01007387 */ /* 0x000fe20000100800 */
[----:B------:R-:W-:-:S03]  /*88b0*/  IADD3 R17, P5, PT, R8, R2, RZ ;  /* 0x0000000208117210 */ /* 0x000fc60007fbe0ff */
[----:B----4-:R1:W-:Y:S02]  /*88c0*/  STL [R1+0x538], R16 ;  /* 0x0005381001007387 */ /* 0x0103e40000100800 */
[----:B-1----:R-:W-:-:S05]  /*88d0*/  IMAD R16, R6, 0x11, RZ ;  /* 0x0000001106107824 */ /* 0x002fca00078e02ff */
[----:B------:R-:W-:Y:S01]  /*88e0*/  SHF.R.S32.HI R16, RZ, 0x1f, R16 ;  /* 0x0000001fff107819 */ /* 0x000fe20000011410 */
[----:B------:R-:W-:Y:S04]  /*88f0*/  STL [R1+0xbf0], R17 ;  /* 0x000bf01101007387 */ /* 0x000fe80000100800 */
[----:B------:R-:W-:Y:S01]  /*8900*/  IMAD.X R24, R16, 0x1, R4, P5 ;  /* 0x0000000110187824 */ /* 0x000fe200028e0604 */
[----:B------:R-:W-:Y:S01]  /*8910*/  IADD3 R16, P5, PT, R42, R2, RZ ;  /* 0x000000022a107210 */ /* 0x000fe20007fbe0ff */
[----:B------:R-:W-:Y:S04]  /*8920*/  STL [R1+0x1288], R13 ;  /* 0x0012880d01007387 */ /* 0x000fe80000100800 */
[----:B------:R-:W-:Y:S04]  /*8930*/  STL [R1+0xbec], R24 ;  /* 0x000bec1801007387 */ /* 0x000fe80000100800 */
[----:B------:R-:W-:Y:S01]  /*8940*/  STL [R1+0x1290], R16 ;  /* 0x0012901001007387 */ /* 0x000fe20000100800 */
[----:B------:R-:W-:Y:S01]  /*8950*/  VIADD R8, R21, 0xffffff97 ;  /* 0xffffff9715087836 */ /* 0x000fe20000000000 */
[----:B------:R-:W-:Y:S01]  /*8960*/  PRMT R5, RZ, 0x7610, R5 ;  /* 0x00007610ff057816 */ /* 0x000fe20000000005 */
[----:B------:R-:W-:-:S02]  /*8970*/  IMAD R42, R6, 0x50, RZ ;  /* 0x00000050062a7824 */ /* 0x000fc400078e02ff */
[----:B0-----:R-:W-:Y:S01]  /*8980*/  @!P3 IMAD.MOV.U32 R12, RZ, RZ, R16 ;  /* 0x000000ffff0cb224 */ /* 0x001fe200078e0010 */
[----:B------:R-:W-:Y:S02]  /*8990*/  ISETP.GE.U32.AND P6, PT, R8, 0x7fffff18, PT ;  /* 0x7fffff180800780c */ /* 0x000fe40003fc6070 */
[----:B------:R-:W-:Y:S02]  /*89a0*/  SHF.R.S32.HI R8, RZ, 0x1f, R42 ;  /* 0x0000001fff087819 */ /* 0x000fe4000001142a */
[----:B------:R-:W-:Y:S02]  /*89b0*/  PRMT R47, RZ, 0x7610, R47 ;  /* 0x00007610ff2f7816 */ /* 0x000fe4000000002f */
[----:B------:R-:W-:Y:S01]  /*89c0*/  PRMT R7, RZ, 0x7610, R7 ;  /* 0x00007610ff077816 */ /* 0x000fe20000000007 */
[----:B---3--:R0:W-:Y:S02]  /*89d0*/  STL [R1+0x534], R44 ;  /* 0x0005342c01007387 */ /* 0x0081e40000100800 */
[----:B0-----:R-:W-:-:S04]  /*89e0*/  IMAD.X R44, R11, 0x1, R4, P5 ;  /* 0x000000010b2c7824 */ /* 0x001fc800028e0604 */
[----:B------:R-:W-:Y:S01]  /*89f0*/  @!P3 IMAD.MOV.U32 R13, RZ, RZ, R44 ;  /* 0x000000ffff0db224 */ /* 0x000fe200078e002c */
[----:B------:R-:W-:-:S04]  /*8a00*/  IADD3 R89, P5, PT, R42, R0, RZ ;  /* 0x000000002a597210 */ /* 0x000fc80007fbe0ff */
[----:B------:R0:W3:Y:S01]  /*8a10*/  @!P3 LDG.E.U8 R5, desc[UR20][R12.64] ;  /* 0x000000140c05b981 */ /* 0x0000e2000c1e1100 */
[----:B------:R-:W-:-:S03]  /*8a20*/  IADD3 R16, P3, PT, R42, R2, RZ ;  /* 0x000000022a107210 */ /* 0x000fc60007f7e0ff */
[----:B------:R1:W-:Y:S01]  /*8a30*/  STL [R1+0x1274], R44 ;  /* 0x0012742c01007387 */ /* 0x0003e20000100800 */
[C---:B0-----:R-:W-:Y:S02]  /*8a40*/  IMAD.X R13, R8.reuse, 0x1, R3, P5 ;  /* 0x00000001080d7824 */ /* 0x041fe400028e0603 */
[----:B------:R-:W-:Y:S01]  /*8a50*/  @!P2 IMAD.MOV.U32 R12, RZ, RZ, R89 ;  /* 0x000000ffff0ca224 */ /* 0x000fe200078e0059 */
[----:B------:R-:W-:Y:S01]  /*8a60*/  STL [R1+0x1278], R89 ;  /* 0x0012785901007387 */ /* 0x000fe20000100800 */
[----:B-1----:R-:W-:-:S03]  /*8a70*/  IMAD.X R44, R8, 0x1, R4, P3 ;  /* 0x00000001082c7824 */ /* 0x002fc600018e0604 */
[----:B------:R-:W-:Y:S04]  /*8a80*/  STL [R1+0x1270], R16 ;  /* 0x0012701001007387 */ /* 0x000fe80000100800 */
[----:B------:R0:W-:Y:S04]  /*8a90*/  STL [R1+0x1268], R13 ;  /* 0x0012680d01007387 */ /* 0x0001e80000100800 */
[----:B------:R1:W4:Y:S02]  /*8aa0*/  @!P2 LDG.E.U8 R47, desc[UR20][R12.64] ;  /* 0x000000140c2fa981 */ /* 0x000324000c1e1100 */
[----:B-1----:R-:W-:-:S02]  /*8ab0*/  @!P2 IMAD.MOV.U32 R12, RZ, RZ, R16 ;  /* 0x000000ffff0ca224 */ /* 0x002fc400078e0010 */
[----:B0-----:R-:W-:-:S05]  /*8ac0*/  @!P2 IMAD.MOV.U32 R13, RZ, RZ, R44 ;  /* 0x000000ffff0da224 */ /* 0x001fca00078e002c */
[----:B------:R0:W2:Y:S01]  /*8ad0*/  @!P2 LDG.E.U8 R7, desc[UR20][R12.64] ;  /* 0x000000140c07a981 */ /* 0x0000a2000c1e1100 */
[----:B------:R-:W-:Y:S02]  /*8ae0*/  VIADD R11, R21, 0xffffff8f ;  /* 0xffffff8f150b7836 */ /* 0x000fe40000000000 */
[----:B------:R-:W-:-:S03]  /*8af0*/  IMAD R16, R6, 0x21, RZ ;  /* 0x0000002106107824 */ /* 0x000fc600078e02ff */
[----:B------:R-:W-:Y:S01]  /*8b00*/  ISETP.GE.U32.AND P5, PT, R11, 0x7fffff10, PT ;  /* 0x7fffff100b00780c */ /* 0x000fe20003fa6070 */
[----:B------:R-:W-:Y:S02]  /*8b10*/  IMAD R11, R6, 0x58, RZ ;  /* 0x00000058060b7824 */ /* 0x000fe400078e02ff */
[----:B0-----:R-:W-:-:S03]  /*8b20*/  VIADD R12, R21, 0xffffff87 ;  /* 0xffffff87150c7836 */ /* 0x001fc60000000000 */
[----:B------:R-:W-:Y:S02]  /*8b30*/  SHF.R.S32.HI R8, RZ, 0x1f, R11 ;  /* 0x0000001fff087819 */ /* 0x000fe4000001140b */
[----:B------:R-:W-:Y:S02]  /*8b40*/  PRMT R15, RZ, 0x7610, R15 ;  /* 0x00007610ff0f7816 */ /* 0x000fe4000000000f */
[----:B------:R-:W-:Y:S01]  /*8b50*/  PRMT R10, RZ, 0x7610, R10 ;  /* 0x00007610ff0a7816 */ /* 0x000fe2000000000a */
[----:B---3--:R0:W-:Y:S04]  /*8b60*/  STL [R1+0x530], R5 ;  /* 0x0005300501007387 */ /* 0x0081e80000100800 */
[----:B------:R1:W-:Y:S01]  /*8b70*/  STL [R1+0x126c], R44 ;  /* 0x00126c2c01007387 */ /* 0x0003e20000100800 */
[----:B0-----:R-:W-:-:S05]  /*8b80*/  IMAD R5, R6, 0x19, RZ ;  /* 0x0000001906057824 */ /* 0x001fca00078e02ff */
[-C--:B------:R-:W-:Y:S02]  /*8b90*/  IADD3 R5, P3, PT, R5, R2.reuse, RZ ;  /* 0x0000000205057210 */ /* 0x080fe40007f7e0ff */
[----:B-1----:R-:W-:Y:S01]  /*8ba0*/  IADD3 R44, P2, PT, R16, R2, RZ ;  /* 0x00000002102c7210 */ /* 0x002fe20007f5e0ff */
[----:B--2---:R0:W-:Y:S02]  /*8bb0*/  STL [R1+0x528], R7 ;  /* 0x0005280701007387 */ /* 0x0041e40000100800 */
[----:B0-----:R-:W-:-:S05]  /*8bc0*/  IMAD R7, R6, 0x19, RZ ;  /* 0x0000001906077824 */ /* 0x001fca00078e02ff */
[----:B------:R-:W-:Y:S01]  /*8bd0*/  SHF.R.S32.HI R7, RZ, 0x1f, R7 ;  /* 0x0000001fff077819 */ /* 0x000fe20000011407 */
[----:B------:R-:W-:Y:S04]  /*8be0*/  STL [R1+0xc70], R5 ;  /* 0x000c700501007387 */ /* 0x000fe80000100800 */
[----:B------:R-:W-:Y:S01]  /*8bf0*/  IMAD.X R7, R7, 0x1, R4, P3 ;  /* 0x0000000107077824 */ /* 0x000fe200018e0604 */
[----:B------:R-:W-:-:S04]  /*8c00*/  IADD3 R13, P3, PT, R11, R0, RZ ;  /* 0x000000000b0d7210 */ /* 0x000fc80007f7e0ff */
[----:B------:R-:W-:Y:S01]  /*8c10*/  STL [R1+0xc6c], R7 ;  /* 0x000c6c0701007387 */ /* 0x000fe20000100800 */
[----:B------:R-:W-:-:S03]  /*8c20*/  IMAD.X R42, R8, 0x1, R3, P3 ;  /* 0x00000001082a7824 */ /* 0x000fc600018e0603 */
[----:B------:R-:W-:Y:S01]  /*8c30*/  STL [R1+0x125c], R13 ;  /* 0x00125c0d01007387 */ /* 0x000fe20000100800 */
[----:B------:R-:W-:-:S03]  /*8c40*/  IADD3 R16, P3, PT, R11, R2, RZ ;  /* 0x000000020b107210 */ /* 0x000fc60007f7e0ff */
[----:B------:R-:W-:Y:S04]  /*8c50*/  STL [R1+0x1254], R44 ;  /* 0x0012542c01007387 */ /* 0x000fe80000100800 */
[----:B----4-:R0:W-:Y:S01]  /*8c60*/  STL [R1+0x52c], R47 ;  /* 0x00052c2f01007387 */ /* 0x0101e20000100800 */
[--C-:B------:R-:W-:Y:S02]  /*8c70*/  IMAD.X R89, R8, 0x1, R4.reuse, P3 ;  /* 0x0000000108597824 */ /* 0x100fe400018e0604 */
[----:B0-----:R-:W-:Y:S01]  /*8c80*/  IMAD.X R47, R87, 0x1, R4, P2 ;  /* 0x00000001572f7824 */ /* 0x001fe200010e0604 */
[----:B------:R-:W-:Y:S01]  /*8c90*/  ISETP.GE.U32.AND P2, PT, R12, 0x7fffff08, PT ;  /* 0x7fffff080c00780c */ /* 0x000fe20003f46070 */
[----:B------:R-:W-:Y:S02]  /*8ca0*/  @!P1 IMAD.MOV.U32 R12, RZ, RZ, R13 ;  /* 0x000000ffff0c9224 */ /* 0x000fe400078e000d */
[----:B------:R-:W-:-:S05]  /*8cb0*/  @!P1 IMAD.MOV.U32 R13, RZ, RZ, R42 ;  /* 0x000000ffff0d9224 */ /* 0x000fca00078e002a */
[----:B------:R0:W2:Y:S02]  /*8cc0*/  @!P1 LDG.E.U8 R15, desc[UR20][R12.64] ;  /* 0x000000140c0f9981 */ /* 0x0000a4000c1e1100 */
[----:B0-----:R-:W-:Y:S02]  /*8cd0*/  @!P1 IMAD.MOV.U32 R12, RZ, RZ, R16 ;  /* 0x000000ffff0c9224 */ /* 0x001fe400078e0010 */
[----:B------:R-:W-:-:S05]  /*8ce0*/  @!P1 IMAD.MOV.U32 R13, RZ, RZ, R89 ;  /* 0x000000ffff0d9224 */ /* 0x000fca00078e0059 */
[----:B------:R-:W3:Y:S01]  /*8cf0*/  @!P1 LDG.E.U8 R10, desc[UR20][R12.64] ;  /* 0x000000140c0a9981 */ /* 0x000ee2000c1e1100 */
[----:B------:R-:W-:Y:S02]  /*8d00*/  VIADD R84, R21, 0xffffff9f ;  /* 0xffffff9f15547836 */ /* 0x000fe40000000000 */
[----:B------:R-:W-:Y:S01]  /*8d10*/  IMAD R11, R6, 0x60, RZ ;  /* 0x00000060060b7824 */ /* 0x000fe200078e02ff */
[----:B------:R-:W-:Y:S02]  /*8d20*/  STL [R1+0x1258], R42 ;  /* 0x0012582a01007387 */ /* 0x000fe40000100800 */
[----:B------:R-:W-:Y:S02]  /*8d30*/  ISETP.GE.U32.AND P0, PT, R84, 0x7fffff20, PT ;  /* 0x7fffff205400780c */ /* 0x000fe40003f06070 */
[----:B------:R-:W-:Y:S01]  /*8d40*/  STL [R1+0x1250], R47 ;  /* 0x0012502f01007387 */ /* 0x000fe20000100800 */
[----:B------:R-:W-:-:S03]  /*8d50*/  SHF.R.S32.HI R8, RZ, 0x1f, R11 ;  /* 0x0000001fff087819 */ /* 0x000fc6000001140b */
[----:B------:R-:W-:Y:S04]  /*8d60*/  STL [R1+0x1260], R16 ;  /* 0x0012601001007387 */ /* 0x000fe80000100800 */
[----:B------:R-:W-:Y:S01]  /*8d70*/  STL [R1+0x1244], R89 ;  /* 0x0012445901007387 */ /* 0x000fe20000100800 */
[----:B------:R-:W-:Y:S02]  /*8d80*/  PRMT R87, RZ, 0x7610, R87 ;  /* 0x00007610ff577816 */ /* 0x000fe40000000057 */
[----:B------:R-:W-:Y:S01]  /*8d90*/  PRMT R9, RZ, 0x7610, R9 ;  /* 0x00007610ff097816 */ /* 0x000fe20000000009 */
[----:B--2---:R0:W-:Y:S02]  /*8da0*/  STL [R1+0x520], R15 ;  /* 0x0005200f01007387 */ /* 0x0041e40000100800 */
[----:B0-----:R-:W-:-:S05]  /*8db0*/  IADD3 R15, P3, PT, R11, R0, RZ ;  /* 0x000000000b0f7210 */ /* 0x001fca0007f7e0ff */
[----:B------:R-:W-:Y:S01]  /*8dc0*/  IMAD.X R89, R8, 0x1, R3, P3 ;  /* 0x0000000108597824 */ /* 0x000fe200018e0603 */
[----:B---3--:R0:W-:Y:S01]  /*8dd0*/  STL [R1+0x518], R10 ;  /* 0x0005180a01007387 */ /* 0x0081e20000100800 */
[----:B------:R-:W-:Y:S02]  /*8de0*/  @!P0 IMAD.MOV.U32 R12, RZ, RZ, R15 ;  /* 0x000000ffff0c8224 */ /* 0x000fe400078e000f */
[----:B------:R-:W-:-:S05]  /*8df0*/  @!P0 IMAD.MOV.U32 R13, RZ, RZ, R89 ;  /* 0x000000ffff0d8224 */ /* 0x000fca00078e0059 */
[----:B------:R1:W2:Y:S01]  /*8e00*/  @!P0 LDG.E.U8 R87, desc[UR20][R12.64] ;  /* 0x000000140c578981 */ /* 0x0002a2000c1e1100 */
[----:B0-----:R-:W-:-:S05]  /*8e10*/  IADD3 R10, P1, PT, R11, R2, RZ ;  /* 0x000000020b0a7210 */ /* 0x001fca0007f3e0ff */
[----:B------:R-:W-:Y:S02]  /*8e20*/  IMAD.X R16, R8, 0x1, R4, P1 ;  /* 0x0000000108107824 */ /* 0x000fe400008e0604 */
[----:B-1----:R-:W-:Y:S02]  /*8e30*/  @!P0 IMAD.MOV.U32 R12, RZ, RZ, R10 ;  /* 0x000000ffff0c8224 */ /* 0x002fe400078e000a */
[----:B------:R-:W-:-:S05]  /*8e40*/  @!P0 IMAD.MOV.U32 R13, RZ, RZ, R16 ;  /* 0x000000ffff0d8224 */ /* 0x000fca00078e0010 */
[----:B------:R0:W3:Y:S04]  /*8e50*/  @!P0 LDG.E.U8 R9, desc[UR20][R12.64] ;  /* 0x000000140c098981 */ /* 0x0000e8000c1e1100 */
[----:B------:R1:W-:Y:S01]  /*8e60*/  STL [R1+0x1248], R15 ;  /* 0x0012480f01007387 */ /* 0x0003e20000100800 */
[C---:B------:R-:W-:Y:S02]  /*8e70*/  IMAD R11, R6.reuse, 0x68, RZ ;  /* 0x00000068060b7824 */ /* 0x040fe400078e02ff */
[----:B-1----:R-:W-:Y:S01]  /*8e80*/  IMAD R15, R6, 0x29, RZ ;  /* 0x00000029060f7824 */ /* 0x002fe200078e02ff */
[----:B------:R-:W-:Y:S04]  /*8e90*/  STL [R1+0x1240], R10 ;  /* 0x0012400a01007387 */ /* 0x000fe80000100800 */
[----:B------:R-:W-:Y:S01]  /*8ea0*/  IADD3 R15, P1, PT, R15, R2, RZ ;  /* 0x000000020f0f7210 */ /* 0x000fe20007f3e0ff */
[----:B------:R-:W-:Y:S01]  /*8eb0*/  STL [R1+0x1238], R89 ;  /* 0x0012385901007387 */ /* 0x000fe20000100800 */
[----:B------:R-:W-:-:S03]  /*8ec0*/  SHF.R.S32.HI R8, RZ, 0x1f, R11 ;  /* 0x0000001fff087819 */ /* 0x000fc6000001140b */
[----:B------:R1:W-:Y:S04]  /*8ed0*/  STL [R1+0x123c], R16 ;  /* 0x00123c1001007387 */ /* 0x0003e80000100800 */
[----:B------:R-:W-:Y:S01]  /*8ee0*/  STL [R1+0x1234], R15 ;  /* 0x0012340f01007387 */ /* 0x000fe20000100800 */
[----:B-1----:R-:W-:Y:S01]  /*8ef0*/  IMAD.X R16, R78, 0x1, R4, P1 ;  /* 0x000000014e107824 */ /* 0x002fe200008e0604 */
[----:B------:R-:W-:Y:S01]  /*8f00*/  IADD3 R89, P1, PT, R11, R0, RZ ;  /* 0x000000000b597210 */ /* 0x000fe20007f3e0ff */
[----:B0-----:R-:W-:-:S04]  /*8f10*/  VIADD R12, R21, 0xfffffff6 ;  /* 0xfffffff6150c7836 */ /* 0x001fc80000000000 */
[----:B------:R-:W-:Y:S01]  /*8f20*/  IMAD.X R13, R8, 0x1, R3, P1 ;  /* 0x00000001080d7824 */ /* 0x000fe200008e0603 */
[----:B------:R-:W-:Y:S02]  /*8f30*/  PRMT R84, RZ, 0x7610, R84 ;  /* 0x00007610ff547816 */ /* 0x000fe40000000054 */
[----:B------:R-:W-:Y:S01]  /*8f40*/  ISETP.GE.U32.AND P1, PT, R12, 0x7fffff77, PT ;  /* 0x7fffff770c00780c */ /* 0x000fe20003f26070 */
[----:B------:R-:W-:Y:S01]  /*8f50*/  @!P6 IMAD.MOV.U32 R12, RZ, RZ, R89 ;  /* 0x000000ffff0ce224 */ /* 0x000fe200078e0059 */
[----:B------:R-:W-:-:S04]  /*8f60*/  PRMT R78, RZ, 0x7610, R78 ;  /* 0x00007610ff4e7816 */ /* 0x000fc8000000004e */
[----:B------:R0:W4:Y:S04]  /*8f70*/  @!P6 LDG.E.U8 R84, desc[UR20][R12.64] ;  /* 0x000000140c54e981 */ /* 0x000128000c1e1100 */
[----:B---3--:R1:W-:Y:S04]  /*8f80*/  STL [R1+0x50c], R9 ;  /* 0x00050c0901007387 */ /* 0x0083e80000100800 */
[----:B------:R-:W-:Y:S01]  /*8f90*/  STL [R1+0x121c], R16 ;  /* 0x00121c1001007387 */ /* 0x000fe20000100800 */
[----:B-1----:R-:W-:-:S03]  /*8fa0*/  IADD3 R9, P0, PT, R72, R2, RZ ;  /* 0x0000000248097210 */ /* 0x002fc60007f1e0ff */
[----:B------:R-:W-:Y:S04]  /*8fb0*/  STL [R1+0x122c], R89 ;  /* 0x00122c5901007387 */ /* 0x000fe80000100800 */
[----:B------:R-:W-:Y:S01]  /*8fc0*/  STL [R1+0x1224], R9 ;  /* 0x0012240901007387 */ /* 0x000fe20000100800 */
[----:B------:R-:W-:-:S03]  /*8fd0*/  IMAD.X R10, R14, 0x1, R4, P0 ;  /* 0x000000010e0a7824 */ /* 0x000fc600000e0604 */
[----:B------:R-:W-:Y:S04]  /*8fe0*/  STL [R1+0x1228], R13 ;  /* 0x0012280d01007387 */ /* 0x000fe80000100800 */
[----:B--2---:R1:W-:Y:S02]  /*8ff0*/  STL [R1+0x510], R87 ;  /* 0x0005105701007387 */ /* 0x0043e40000100800 */
[----:B-1----:R-:W-:-:S05]  /*9000*/  IADD3 R87, P0, PT, R11, R2, RZ ;  /* 0x000000020b577210 */ /* 0x002fca0007f1e0ff */
[----:B------:R-:W-:Y:S02]  /*9010*/  IMAD.X R89, R8, 0x1, R4, P0 ;  /* 0x0000000108597824 */ /* 0x000fe400000e0604 */
[----:B0-----:R-:W-:Y:S02]  /*9020*/  @!P6 IMAD.MOV.U32 R12, RZ, RZ, R87 ;  /* 0x000000ffff0ce224 */ /* 0x001fe400078e0057 */
[----:B------:R-:W-:-:S05]  /*9030*/  @!P6 IMAD.MOV.U32 R13, RZ, RZ, R89 ;  /* 0x000000ffff0de224 */ /* 0x000fca00078e0059 */
[----:B------:R0:W2:Y:S01]  /*9040*/  @!P6 LDG.E.U8 R78, desc[UR20][R12.64] ;  /* 0x000000140c4ee981 */ /* 0x0000a2000c1e1100 */
[----:B------:R-:W-:-:S03]  /*9050*/  IMAD R11, R6, 0x70, RZ ;  /* 0x00000070060b7824 */ /* 0x000fc600078e02ff */
[----:B------:R-:W-:Y:S04]  /*9060*/  STL [R1+0x1220], R10 ;  /* 0x0012200a01007387 */ /* 0x000fe80000100800 */
[----:B------:R-:W-:Y:S04]  /*9070*/  STL [R1+0x1230], R87 ;  /* 0x0012305701007387 */ /* 0x000fe80000100800 */
[----:B------:R-:W-:Y:S04]  /*9080*/  STL [R1+0x1214], R89 ;  /* 0x0012145901007387 */ /* 0x000fe80000100800 */
[----:B----4-:R1:W-:Y:S01]  /*9090*/  STL [R1+0x508], R84 ;  /* 0x0005085401007387 */ /* 0x0103e20000100800 */
[----:B------:R-:W-:-:S02]  /*90a0*/  SHF.R.S32.HI R8, RZ, 0x1f, R11 ;  /* 0x0000001fff087819 */ /* 0x000fc4000001140b */
[----:B-1----:R-:W-:-:S05]  /*90b0*/  IADD3 R84, P0, PT, R11, R0, RZ ;  /* 0x000000000b547210 */ /* 0x002fca0007f1e0ff */
[----:B------:R-:W-:Y:S01]  /*90c0*/  STL [R1+0x1218], R84 ;  /* 0x0012185401007387 */ /* 0x000fe20000100800 */
[----:B0-----:R-:W-:Y:S01]  /*90d0*/  IMAD.X R12, R8, 0x1, R3, P0 ;  /* 0x00000001080c7824 */ /* 0x001fe200000e0603 */
[----:B------:R-:W-:Y:S01]  /*90e0*/  PRMT R34, RZ, 0x7610, R34 ;  /* 0x00007610ff227816 */ /* 0x000fe20000000022 */
[----:B------:R-:W-:Y:S02]  /*90f0*/  IMAD.MOV.U32 R87, RZ, RZ, R33 ;  /* 0x000000ffff577224 */ /* 0x000fe400078e0021 */
[----:B------:R-:W-:Y:S01]  /*9100*/  @!P5 IMAD.MOV.U32 R13, RZ, RZ, R12 ;  /* 0x000000ffff0dd224 */ /* 0x000fe200078e000c */
[----:B------:R-:W-:Y:S01]  /*9110*/  PRMT R30, RZ, 0x7610, R30 ;  /* 0x00007610ff1e7816 */ /* 0x000fe2000000001e */
[----:B--2---:R0:W-:Y:S02]  /*9120*/  STL [R1+0x504], R78 ;  /* 0x0005044e01007387 */ /* 0x0041e40000100800 */
[----:B0-----:R-:W-:Y:S01]  /*9130*/  IMAD.MOV.U32 R78, RZ, RZ, R31 ;  /* 0x000000ffff4e7224 */ /* 0x001fe200078e001f */
[----:B------:R-:W-:-:S05]  /*9140*/  IADD3 R31, P6, PT, R11, R2, RZ ;  /* 0x000000020b1f7210 */ /* 0x000fca0007fde0ff */
[----:B------:R-:W-:Y:S01]  /*9150*/  STL [R1+0x1210], R31 ;  /* 0x0012101f01007387 */ /* 0x000fe20000100800 */
[----:B------:R-:W-:-:S03]  /*9160*/  IMAD.X R33, R8, 0x1, R4, P6 ;  /* 0x0000000108217824 */ /* 0x000fc600030e0604 */
[----:B------:R0:W-:Y:S02]  /*9170*/  STL [R1+0x1208], R12 ;  /* 0x0012080c01007387 */ /* 0x0001e40000100800 */
[----:B0-----:R-:W-:-:S05]  /*9180*/  @!P5 IMAD.MOV.U32 R12, RZ, RZ, R84 ;  /* 0x000000ffff0cd224 */ /* 0x001fca00078e0054 */
[----:B------:R0:W2:Y:S02]  /*9190*/  @!P5 LDG.E.U8 R34, desc[UR20][R12.64] ;  /* 0x000000140c22d981 */ /* 0x0000a4000c1e1100 */
[----:B0-----:R-:W-:Y:S02]  /*91a0*/  @!P5 IMAD.MOV.U32 R12, RZ, RZ, R31 ;  /* 0x000000ffff0cd224 */ /* 0x001fe400078e001f */
[----:B------:R-:W-:-:S05]  /*91b0*/  @!P5 IMAD.MOV.U32 R13, RZ, RZ, R33 ;  /* 0x000000ffff0dd224 */ /* 0x000fca00078e0021 */
[----:B------:R0:W3:Y:S01]  /*91c0*/  @!P5 LDG.E.U8 R30, desc[UR20][R12.64] ;  /* 0x000000140c1ed981 */ /* 0x0000e2000c1e1100 */
[----:B------:R-:W-:Y:S01]  /*91d0*/  IADD3 R84, P6, PT, R2, R6, RZ ;  /* 0x0000000602547210 */ /* 0x000fe20007fde0ff */
[----:B------:R-:W-:Y:S02]  /*91e0*/  IMAD R11, R6, 0x78, RZ ;  /* 0x00000078060b7824 */ /* 0x000fe400078e02ff */
[----:B------:R1:W-:Y:S02]  /*91f0*/  STL [R1+0x120c], R33 ;  /* 0x00120c2101007387 */ /* 0x0003e40000100800 */
[----:B------:R-:W-:Y:S02]  /*9200*/  IMAD.X R89, R75, 0x1, R4, P6 ;  /* 0x000000014b597824 */ /* 0x000fe400030e0604 */
[----:B------:R-:W-:Y:S01]  /*9210*/  STL [R1+0x2e8], R84 ;  /* 0x0002e85401007387 */ /* 0x000fe20000100800 */
[----:B------:R-:W-:Y:S02]  /*9220*/  SHF.R.S32.HI R8, RZ, 0x1f, R11 ;  /* 0x0000001fff087819 */ /* 0x000fe4000001140b */
[----:B-1----:R-:W-:Y:S01]  /*9230*/  IADD3 R33, P6, PT, R11, R0, RZ ;  /* 0x000000000b217210 */ /* 0x002fe20007fde0ff */
[----:B------:R-:W-:Y:S01]  /*9240*/  STL [R1+0x2e4], R89 ;  /* 0x0002e45901007387 */ /* 0x000fe20000100800 */
[----:B0-----:R-:W-:-:S03]  /*9250*/  VIADD R12, R21, 0xffffffe6 ;  /* 0xffffffe6150c7836 */ /* 0x001fc60000000000 */
[----:B------:R-:W-:Y:S01]  /*9260*/  STL [R1+0x11f8], R33 ;  /* 0x0011f82101007387 */ /* 0x000fe20000100800 */
[----:B------:R-:W-:Y:S01]  /*9270*/  VIADD R13, R21, 0xffffffde ;  /* 0xffffffde150d7836 */ /* 0x000fe20000000000 */
[----:B------:R-:W-:Y:S02]  /*9280*/  PRMT R32, RZ, 0x7610, R32 ;  /* 0x00007610ff207816 */ /* 0x000fe40000000020 */
[----:B------:R-:W-:Y:S01]  /*9290*/  PRMT R20, RZ, 0x7610, R20 ;  /* 0x00007610ff147816 */ /* 0x000fe20000000014 */
[----:B---3--:R0:W-:Y:S04]  /*92a0*/  STL [R1+0x4fc], R30 ;  /* 0x0004fc1e01007387 */ /* 0x0081e80000100800 */
[----:B--2---:R1:W-:Y:S01]  /*92b0*/  STL [R1+0x500], R34 ;  /* 0x0005002201007387 */ /* 0x0043e20000100800 */
[----:B0-----:R-:W-:Y:S01]  /*92c0*/  IADD3 R30, P5, PT, R11, R2, RZ ;  /* 0x000000020b1e7210 */ /* 0x001fe20007fbe0ff */
[----:B-1----:R-:W-:Y:S01]  /*92d0*/  IMAD.X R34, R8, 0x1, R3, P6 ;  /* 0x0000000108227824 */ /* 0x002fe200030e0603 */
[----:B------:R-:W-:-:S03]  /*92e0*/  ISETP.GE.U32.AND P6, PT, R12, 0x7fffff67, PT ;  /* 0x7fffff670c00780c */ /* 0x000fc60003fc6070 */
[----:B------:R-:W-:Y:S01]  /*92f0*/  IMAD.X R31, R8, 0x1, R4, P5 ;  /* 0x00000001081f7824 */ /* 0x000fe200028e0604 */
[----:B------:R-:W-:Y:S01]  /*9300*/  ISETP.GE.U32.AND P5, PT, R13, 0x7fffff5f, PT ;  /* 0x7fffff5f0d00780c */ /* 0x000fe20003fa6070 */
[----:B------:R-:W-:Y:S02]  /*9310*/  @!P2 IMAD.MOV.U32 R12, RZ, RZ, R33 ;  /* 0x000000ffff0ca224 */ /* 0x000fe400078e0021 */
[----:B------:R-:W-:-:S05]  /*9320*/  @!P2 IMAD.MOV.U32 R13, RZ, RZ, R34 ;  /* 0x000000ffff0da224 */ /* 0x000fca00078e0022 */
[----:B------:R0:W2:Y:S02]  /*9330*/  @!P2 LDG.E.U8 R32, desc[UR20][R12.64] ;  /* 0x000000140c20a981 */ /* 0x0000a4000c1e1100 */
[----:B0-----:R-:W-:Y:S02]  /*9340*/  @!P2 IMAD.MOV.U32 R12, RZ, RZ, R30 ;  /* 0x000000ffff0ca224 */ /* 0x001fe400078e001e */
[----:B------:R-:W-:-:S05]  /*9350*/  @!P2 IMAD.MOV.U32 R13, RZ, RZ, R31 ;  /* 0x000000ffff0da224 */ /* 0x000fca00078e001f */
[----:B------:R-:W3:Y:S04]  /*9360*/  @!P2 LDG.E.U8 R20, desc[UR20][R12.64] ;  /* 0x000000140c14a981 */ /* 0x000ee8000c1e1100 */
[----:B------:R-:W-:Y:S04]  /*9370*/  STL [R1+0x1200], R30 ;  /* 0x0012001e01007387 */ /* 0x000fe80000100800 */
[----:B------:R0:W-:Y:S04]  /*9380*/  STL [R1+0x11f4], R34 ;  /* 0x0011f42201007387 */ /* 0x0001e80000100800 */
[----:B0-----:R-:W4:Y:S04]  /*9390*/  LDL.LU R34, [R1+0x1cbc] ;  /* 0x001cbc0001227983 */ /* 0x001f280000300800 */
[----:B------:R-:W4:Y:S04]  /*93a0*/  LDL.LU R33, [R1+0x1cb8] ;  /* 0x001cb80001217983 */ /* 0x000f280000300800 */
[----:B------:R-:W-:Y:S04]  /*93b0*/  STL [R1+0x11fc], R31 ;  /* 0x0011fc1f01007387 */ /* 0x000fe80000100800 */
[----:B--2---:R0:W-:Y:S04]  /*93c0*/  STL [R1+0x4f8], R32 ;  /* 0x0004f82001007387 */ /* 0x0041e80000100800 */
[----:B0-----:R-:W2:Y:S04]  /*93d0*/  LDL.LU R32, [R1+0x1cb4] ;  /* 0x001cb40001207983 */ /* 0x001ea80000300800 */
[----:B------:R-:W2:Y:S04]  /*93e0*/  LDL.LU R31, [R1+0x1cb0] ;  /* 0x001cb000011f7983 */ /* 0x000ea80000300800 */
[----:B------:R-:W2:Y:S04]  /*93f0*/  LDL.LU R30, [R1+0x1cac] ;  /* 0x001cac00011e7983 */ /* 0x000ea80000300800 */
[----:B---3--:R0:W-:Y:S04]  /*9400*/  STL [R1+0x4f4], R20 ;  /* 0x0004f41401007387 */ /* 0x0081e80000100800 */
[----:B0-----:R-:W3:Y:S01]  /*9410*/  LDL.LU R20, [R1+0x1ca8] ;  /* 0x001ca80001147983 */ /* 0x001ee20000300800 */
[----:B------:R-:W-:-:S05]  /*9420*/  VIADD R42, R21, 0xfffffffe ;  /* 0xfffffffe152a7836 */ /* 0x000fca0000000000 */
[----:B------:R-:W-:Y:S01]  /*9430*/  ISETP.GE.U32.AND P3, PT, R42, 0x7fffff7f, PT ;  /* 0x7fffff7f2a00780c */ /* 0x000fe20003f66070 */
[----:B------:R-:W-:Y:S02]  /*9440*/  IMAD.MOV.U32 R12, RZ, RZ, R78 ;  /* 0x000000ffff0c7224 */ /* 0x000fe400078e004e */
[----:B------:R-:W-:Y:S01]  /*9450*/  IMAD.MOV.U32 R13, RZ, RZ, R87 ;  /* 0x000000ffff0d7224 */ /* 0x000fe200078e0057 */
[----:B------:R-:W-:Y:S01]  /*9460*/  PRMT R27, RZ, 0x7610, R27 ;  /* 0x00007610ff1b7816 */ /* 0x000fe2000000001b */
[----:B------:R-:W2:Y:S04]  /*9470*/  LDL R78, [R1+0xc64] ;  /* 0x000c6400014e7983 */ /* 0x000ea80000100800 */
[----:B------:R-:W2:Y:S04]  /*9480*/  LDL R87, [R1+0xc68] ;  /* 0x000c680001577983 */ /* 0x000ea80000100800 */
[----:B------:R-:W-:-:S04]  /*9490*/  @!P3 LOP3.LUT R13, R13, R12, RZ, 0x3c, !PT ;  /* 0x0000000c0d0db212 */ /* 0x000fc800078e3cff */
[----:B------:R-:W-:-:S04]  /*94a0*/  @!P3 LOP3.LUT R12, R13, R12, RZ, 0x3c, !PT ;  /* 0x0000000c0d0cb212 */ /* 0x000fc800078e3cff */
[----:B------:R-:W-:-:S05]  /*94b0*/  @!P3 LOP3.LUT R13, R13, R12, RZ, 0x3c, !PT ;  /* 0x0000000c0d0db212 */ /* 0x000fca00078e3cff */
[----:B------:R0:W2:Y:S02]  /*94c0*/  @!P3 LDG.E.U8 R27, desc[UR20][R12.64] ;  /* 0x000000140c1bb981 */ /* 0x0000a4000c1e1100 */
[----:B0-----:R-:W-:Y:S02]  /*94d0*/  IMAD.MOV.U32 R12, RZ, RZ, R89 ;  /* 0x000000ffff0c7224 */ /* 0x001fe400078e0059 */
[----:B------:R-:W-:-:S05]  /*94e0*/  IMAD.MOV.U32 R13, RZ, RZ, R84 ;  /* 0x000000ffff0d7224 */ /* 0x000fca00078e0054 */
[----:B------:R-:W-:-:S04]  /*94f0*/  @!P3 LOP3.LUT R13, R13, R12, RZ, 0x3c, !PT ;  /* 0x0000000c0d0db212 */ /* 0x000fc800078e3cff */
[----:B------:R-:W-:-:S04]  /*9500*/  @!P3 LOP3.LUT R12, R13, R12, RZ, 0x3c, !PT ;  /* 0x0000000c0d0cb212 */ /* 0x000fc800078e3cff */
[----:B------:R-:W-:Y:S02]  /*9510*/  @!P3 LOP3.LUT R13, R13, R12, RZ, 0x3c, !PT ;  /* 0x0000000c0d0db212 */ /* 0x000fe400078e3cff */
[----:B---3--:R-:W-:-:S06]  /*9520*/  PRMT R20, RZ, 0x7610, R20 ;  /* 0x00007610ff147816 */ /* 0x008fcc0000000014 */
[----:B------:R-:W3:Y:S04]  /*9530*/  @!P3 LDG.E.U8 R20, desc[UR20][R12.64] ;  /* 0x000000140c14b981 */ /* 0x000ee8000c1e1100 */
[----:B--2---:R0:W-:Y:S04]  /*9540*/  STL [R1+0x4f0], R27 ;  /* 0x0004f01b01007387 */ /* 0x0041e80000100800 */
[----:B0-----:R-:W2:Y:S04]  /*9550*/  LDL.LU R27, [R1+0x1ca4] ;  /* 0x001ca400011b7983 */ /* 0x001ea80000300800 */
[----:B------:R-:W2:Y:S04]  /*9560*/  LDL R84, [R1+0x1204] ;  /* 0x0012040001547983 */ /* 0x000ea80000100800 */
[----:B------:R-:W2:Y:S04]  /*9570*/  LDL R89, [R1+0x124c] ;  /* 0x00124c0001597983 */ /* 0x000ea80000100800 */
[----:B---3--:R0:W-:Y:S04]  /*9580*/  STL [R1+0x4ec], R20 ;  /* 0x0004ec1401007387 */ /* 0x0081e80000100800 */
[----:B0-----:R-:W3:Y:S04]  /*9590*/  LDL.LU R20, [R1+0x1ca0] ;  /* 0x001ca00001147983 */ /* 0x001ee80000300800 */
[----:B------:R-:W2:Y:S04]  /*95a0*/  LDL R12, [R1+0xb64] ;  /* 0x000b6400010c7983 */ /* 0x000ea80000100800 */
[----:B------:R-:W2:Y:S01]  /*95b0*/  LDL R13, [R1+0xb68] ;  /* 0x000b6800010d7983 */ /* 0x000ea20000100800 */
[----:B------:R-:W-:-:S02]  /*95c0*/  PRMT R32, RZ, 0x7610, R32 ;  /* 0x00007610ff207816 */ /* 0x000fc40000000020 */
[----:B--2---:R-:W-:-:S04]  /*95d0*/  @!P1 LOP3.LUT R13, R13, R12, RZ, 0x3c, !PT ;  /* 0x0000000c0d0d9212 */ /* 0x004fc800078e3cff */
[----:B------:R-:W-:-:S04]  /*95e0*/  @!P1 LOP3.LUT R12, R13, R12, RZ, 0x3c, !PT ;  /* 0x0000000c0d0c9212 */ /* 0x000fc800078e3cff */
[----:B------:R-:W-:Y:S02]  /*95f0*/  @!P1 LOP3.LUT R13, R13, R12, RZ, 0x3c, !PT ;  /* 0x0000000c0d0d9212 */ /* 0x000fe400078e3cff */
[----:B---3--:R-:W-:-:S03]  /*9600*/  PRMT R20, RZ, 0x7610, R20 ;  /* 0x00007610ff147816 */ /* 0x008fc60000000014 */
[----:B------:R0:W2:Y:S02]  /*9610*/  @!P1 LDG.E.U8 R32, desc[UR20][R12.64] ;  /* 0x000000140c209981 */ /* 0x0000a4000c1e1100 */
[----:B0-----:R-:W-:Y:S02]  /*9620*/  @!P1 IMAD.MOV.U32 R12, RZ, RZ, R26 ;  /* 0x000000ffff0c9224 */ /* 0x001fe400078e001a */
[----:B------:R-:W-:-:S05]  /*9630*/  @!P1 IMAD.MOV.U32 R13, RZ, RZ, R28 ;  /* 0x000000ffff0d9224 */ /* 0x000fca00078e001c */
[----:B------:R-:W3:Y:S04]  /*9640*/  @!P1 LDG.E.U8 R20, desc[UR20][R12.64] ;  /* 0x000000140c149981 */ /* 0x000ee8000c1e1100 */
[----:B--2---:R0:W-:Y:S04]  /*9650*/  STL [R1+0x4e8], R32 ;  /* 0x0004e82001007387 */ /* 0x0041e80000100800 */
[----:B0-----:R-:W2:Y:S04]  /*9660*/  LDL R32, [R1+0x12ac] ;  /* 0x0012ac0001207983 */ /* 0x001ea80000100800 */
[----:B------:R-:W2:Y:S04]  /*9670*/  LDL.LU R28, [R1+0x1c9c] ;  /* 0x001c9c00011c7983 */ /* 0x000ea80000300800 */
[----:B------:R-:W2:Y:S04]  /*9680*/  LDL.LU R26, [R1+0x1c98] ;  /* 0x001c9800011a7983 */ /* 0x000ea80000300800 */
[----:B---3--:R0:W-:Y:S04]  /*9690*/  STL [R1+0x4dc], R20 ;  /* 0x0004dc1401007387 */ /* 0x0081e80000100800 */
[----:B0-----:R-:W3:Y:S04]  /*96a0*/  LDL.LU R20, [R1+0x1c94] ;  /* 0x001c940001147983 */ /* 0x001ee80000300800 */
[----:B------:R-:W2:Y:S04]  /*96b0*/  LDL R12, [R1+0xbe4] ;  /* 0x000be400010c7983 */ /* 0x000ea80000100800 */
[----:B------:R-:W2:Y:S01]  /*96c0*/  LDL R13, [R1+0xbe8] ;  /* 0x000be800010d7983 */ /* 0x000ea20000100800 */
[----:B------:R-:W-:-:S05]  /*96d0*/  VIADD R14, R21, 0xffffffee ;  /* 0xffffffee150e7836 */ /* 0x000fca0000000000 */
[----:B------:R-:W-:Y:S02]  /*96e0*/  ISETP.GE.U32.AND P0, PT, R14, 0x7fffff6f, PT ;  /* 0x7fffff6f0e00780c */ /* 0x000fe40003f06070 */
[----:B------:R-:W-:Y:S02]  /*96f0*/  PRMT R27, RZ, 0x7610, R27 ;  /* 0x00007610ff1b7816 */ /* 0x000fe4000000001b */
[----:B------:R-:W-:Y:S01]  /*9700*/  PRMT R75, RZ, 0x7610, R75 ;  /* 0x00007610ff4b7816 */ /* 0x000fe2000000004b */
[C---:B------:R-:W-:Y:S01]  /*9710*/  VIADD R8, R21.reuse, 0xffffffd6 ;  /* 0xffffffd615087836 */ /* 0x040fe20000000000 */
[----:B------:R-:W-:Y:S02]  /*9720*/  PRMT R72, RZ, 0x7610, R72 ;  /* 0x00007610ff487816 */ /* 0x000fe40000000048 */
[----:B------:R-:W-:Y:S02]  /*9730*/  PRMT R59, RZ, 0x7610, R59 ;  /* 0x00007610ff3b7816 */ /* 0x000fe4000000003b */
        /* <DEDUP_REMOVED lines=8> */
[----:B------:R0:W2:Y:S01]  /*97c0*/  @!P0 LDG.E.U8 R27, desc[UR20][R12.64] ;  /* 0x000000140c1b8981 */ /* 0x0000a2000c1e1100 */
[----:B---3--:R-:W-:Y:S01]  /*97d0*/  PRMT R20, RZ, 0x7610, R20 ;  /* 0x00007610ff147816 */ /* 0x008fe20000000014 */
[----:B0-----:R-:W-:Y:S02]  /*97e0*/  @!P0 IMAD.MOV.U32 R12, RZ, RZ, R17 ;  /* 0x000000ffff0c8224 */ /* 0x001fe400078e0011 */
[----:B------:R-:W-:-:S05]  /*97f0*/  @!P0 IMAD.MOV.U32 R13, RZ, RZ, R24 ;  /* 0x000000ffff0d8224 */ /* 0x000fca00078e0018 */
[----:B------:R0:W3:Y:S02]  /*9800*/  @!P0 LDG.E.U8 R20, desc[UR20][R12.64] ;  /* 0x000000140c148981 */ /* 0x0000e4000c1e1100 */
[----:B0-----:R-:W-:Y:S02]  /*9810*/  @!P6 IMAD.MOV.U32 R12, RZ, RZ, R87 ;  /* 0x000000ffff0ce224 */ /* 0x001fe400078e0057 */
[----:B------:R-:W-:-:S05]  /*9820*/  @!P6 IMAD.MOV.U32 R13, RZ, RZ, R78 ;  /* 0x000000ffff0de224 */ /* 0x000fca00078e004e */
[----:B------:R0:W4:Y:S02]  /*9830*/  @!P6 LDG.E.U8 R75, desc[UR20][R12.64] ;  /* 0x000000140c4be981 */ /* 0x000124000c1e1100 */
[----:B0-----:R-:W-:Y:S02]  /*9840*/  @!P6 IMAD.MOV.U32 R12, RZ, RZ, R5 ;  /* 0x000000ffff0ce224 */ /* 0x001fe400078e0005 */
[----:B------:R-:W-:-:S05]  /*9850*/  @!P6 IMAD.MOV.U32 R13, RZ, RZ, R7 ;  /* 0x000000ffff0de224 */ /* 0x000fca00078e0007 */
[----:B------:R0:W4:Y:S02]  /*9860*/  @!P6 LDG.E.U8 R72, desc[UR20][R12.64] ;  /* 0x000000140c48e981 */ /* 0x000124000c1e1100 */
[----:B0-----:R-:W-:Y:S02]  /*9870*/  @!P5 IMAD.MOV.U32 R12, RZ, RZ, R89 ;  /* 0x000000ffff0cd224 */ /* 0x001fe400078e0059 */
[----:B------:R-:W-:-:S05]  /*9880*/  @!P5 IMAD.MOV.U32 R13, RZ, RZ, R84 ;  /* 0x000000ffff0dd224 */ /* 0x000fca00078e0054 */
[----:B------:R0:W4:Y:S01]  /*9890*/  @!P5 LDG.E.U8 R59, desc[UR20][R12.64] ;  /* 0x000000140c3bd981 */ /* 0x000122000c1e1100 */
[----:B------:R-:W-:Y:S01]  /*98a0*/  ISETP.GE.U32.AND P1, PT, R8, 0x7fffff47, PT ;  /* 0x7fffff470800780c */ /* 0x000fe20003f26070 */
[----:B------:R-:W-:Y:S01]  /*98b0*/  VIADD R8, R21, 0xffffffbe ;  /* 0xffffffbe15087836 */ /* 0x000fe20000000000 */
[----:B------:R-:W-:Y:S01]  /*98c0*/  PRMT R30, RZ, 0x7610, R30 ;  /* 0x00007610ff1e7816 */ /* 0x000fe2000000001e */
        /* <DEDUP_REMOVED lines=15> */
[----:B------:R-:W-:Y:S02]  /*99c0*/  ISETP.GE.U32.AND P5, PT, R8, 0x7fffff2f, PT ;  /* 0x7fffff2f0800780c */ /* 0x000fe40003fa6070 */
[----:B------:R-:W-:Y:S01]  /*99d0*/  PRMT R8, RZ, 0x7610, R8 ;  /* 0x00007610ff087816 */ /* 0x000fe20000000008 */
[----:B0-----:R-:W-:Y:S02]  /*99e0*/  @!P2 IMAD.MOV.U32 R12, RZ, RZ, R15 ;  /* 0x000000ffff0ca224 */ /* 0x001fe400078e000f */
[----:B------:R-:W-:-:S05]  /*99f0*/  @!P2 IMAD.MOV.U32 R13, RZ, RZ, R16 ;  /* 0x000000ffff0da224 */ /* 0x000fca00078e0010 */
[----:B------:R0:W4:Y:S02]  /*9a00*/  @!P2 LDG.E.U8 R11, desc[UR20][R12.64] ;  /* 0x000000140c0ba981 */ /* 0x000124000c1e1100 */
[----:B0-----:R-:W-:Y:S02]  /*9a10*/  @!P3 IMAD.MOV.U32 R12, RZ, RZ, R9 ;  /* 0x000000ffff0cb224 */ /* 0x001fe400078e0009 */
[----:B------:R-:W-:-:S05]  /*9a20*/  @!P3 IMAD.MOV.U32 R13, RZ, RZ, R10 ;  /* 0x000000ffff0db224 */ /* 0x000fca00078e000a */
[----:B------:R0:W4:Y:S04]  /*9a30*/  @!P3 LDG.E.U8 R8, desc[UR20][R12.64] ;  /* 0x000000140c08b981 */ /* 0x000128000c1e1100 */
[----:B--2---:R1:W-:Y:S04]  /*9a40*/  STL [R1+0x4d0], R27 ;  /* 0x0004d01b01007387 */ /* 0x0043e80000100800 */
[----:B-1----:R-:W2:Y:S04]  /*9a50*/  LDL.LU R27, [R1+0x1c90] ;  /* 0x001c9000011b7983 */ /* 0x002ea80000300800 */
[----:B------:R-:W2:Y:S04]  /*9a60*/  LDL.LU R24, [R1+0x1c8c] ;  /* 0x001c8c0001187983 */ /* 0x000ea80000300800 */
[----:B------:R-:W2:Y:S04]  /*9a70*/  LDL.LU R17, [R1+0x1c88] ;  /* 0x001c880001117983 */ /* 0x000ea80000300800 */
[----:B---3--:R1:W-:Y:S04]  /*9a80*/  STL [R1+0x4cc], R20 ;  /* 0x0004cc1401007387 */ /* 0x0083e80000100800 */
[----:B-1----:R-:W3:Y:S04]  /*9a90*/  LDL.LU R20, [R1+0x1c84] ;  /* 0x001c840001147983 */ /* 0x002ee80000300800 */
[----:B------:R-:W3:Y:S01]  /*9aa0*/  LDL.LU R7, [R1+0x1c80] ;  /* 0x001c800001077983 */ /* 0x000ee20000300800 */
[----:B------:R-:W-:-:S03]  /*9ab0*/  IMAD R78, R6, 0xa, RZ ;  /* 0x0000000a064e7824 */ /* 0x000fc600078e02ff */
[----:B------:R-:W3:Y:S02]  /*9ac0*/  LDL.LU R5, [R1+0x1c7c] ;  /* 0x001c7c0001057983 */ /* 0x000ee40000300800 */
[----:B------:R-:W-:Y:S01]  /*9ad0*/  IADD3 R16, P2, PT, R78, R0, RZ ;  /* 0x000000004e107210 */ /* 0x000fe20007f5e0ff */
[C---:B------:R-:W-:Y:S02]  /*9ae0*/  IMAD R84, R6.reuse, 0x12, RZ ;  /* 0x0000001206547824 */ /* 0x040fe400078e02ff */
[----:B0-----:R-:W-:Y:S01]  /*9af0*/  VIADD R12, R21, 0xffffffa6 ;  /* 0xffffffa6150c7836 */ /* 0x001fe20000000000 */
[----:B----4-:R0:W-:Y:S02]  /*9b00*/  STL [R1+0x4bc], R42 ;  /* 0x0004bc2a01007387 */ /* 0x0101e40000100800 */
[----:B0-----:R-:W-:-:S05]  /*9b10*/  IMAD R42, R6, 0x39, RZ ;  /* 0x00000039062a7824 */ /* 0x001fca00078e02ff */
[----:B------:R-:W-:Y:S01]  /*9b20*/  IADD3 R29, P3, PT, R42, R0, RZ ;  /* 0x000000002a1d7210 */ /* 0x000fe20007f7e0ff */
[----:B------:R0:W-:Y:S04]  /*9b30*/  STL [R1+0x4b0], R11 ;  /* 0x0004b00b01007387 */ /* 0x0001e80000100800 */
[----:B------:R-:W-:Y:S01]  /*9b40*/  STL [R1+0x4c8], R75 ;  /* 0x0004c84b01007387 */ /* 0x000fe20000100800 */
[----:B0-----:R-:W-:-:S05]  /*9b50*/  SHF.R.S32.HI R11, RZ, 0x1f, R78 ;  /* 0x0000001fff0b7819 */ /* 0x001fca000001144e */
[----:B------:R-:W-:Y:S01]  /*9b60*/  IMAD.X R25, R11, 0x1, R3, P2 ;  /* 0x000000010b197824 */ /* 0x000fe200010e0603 */
[----:B------:R0:W-:Y:S04]  /*9b70*/  STL [R1+0x4ac], R8 ;  /* 0x0004ac0801007387 */ /* 0x0001e80000100800 */
[----:B------:R-:W-:Y:S04]  /*9b80*/  STL [R1+0xb78], R16 ;  /* 0x000b781001007387 */ /* 0x000fe80000100800 */
[----:B------:R-:W-:Y:S01]  /*9b90*/  STL [R1+0x4c4], R72 ;  /* 0x0004c44801007387 */ /* 0x000fe20000100800 */
[----:B0-----:R-:W-:-:S03]  /*9ba0*/  SHF.R.S32.HI R8, RZ, 0x1f, R42 ;  /* 0x0000001fff087819 */ /* 0x001fc6000001142a */
[----:B------:R0:W-:Y:S04]  /*9bb0*/  STL [R1+0x4b4], R14 ;  /* 0x0004b40e01007387 */ /* 0x0001e80000100800 */
[----:B------:R-:W-:Y:S04]  /*9bc0*/  STL [R1+0x4c0], R59 ;  /* 0x0004c03b01007387 */ /* 0x000fe80000100800 */
[----:B------:R-:W-:Y:S04]  /*9bd0*/  STL [R1+0xb74], R25 ;  /* 0x000b741901007387 */ /* 0x000fe80000100800 */
[----:B------:R-:W-:Y:S01]  /*9be0*/  STL [R1+0xe00], R29 ;  /* 0x000e001d01007387 */ /* 0x000fe20000100800 */
[----:B0-----:R-:W-:-:S03]  /*9bf0*/  SHF.R.S32.HI R14, RZ, 0x1f, R84 ;  /* 0x0000001fff0e7819 */ /* 0x001fc60000011454 */
[----:B------:R0:W-:Y:S01]  /*9c00*/  STL [R1+0x4b8], R30 ;  /* 0x0004b81e01007387 */ /* 0x0001e20000100800 */
[----:B------:R-:W-:Y:S01]  /*9c10*/  IADD3 R10, P2, PT, R84, R0, RZ ;  /* 0x00000000540a7210 */ /* 0x000fe20007f5e0ff */
[----:B0-----:R-:W-:Y:S01]  /*9c20*/  IMAD.X R30, R8, 0x1, R3, P3 ;  /* 0x00000001081e7824 */ /* 0x001fe200018e0603 */
[----:B------:R-:W-:Y:S01]  /*9c30*/  ISETP.GE.U32.AND P3, PT, R12, 0x7fffff27, PT ;  /* 0x7fffff270c00780c */ /* 0x000fe20003f66070 */
[----:B------:R-:W-:Y:S02]  /*9c40*/  @!P1 IMAD.MOV.U32 R12, RZ, RZ, R29 ;  /* 0x000000ffff0c9224 */ /* 0x000fe400078e001d */
[----:B------:R-:W-:Y:S02]  /*9c50*/  @!P1 IMAD.MOV.U32 R13, RZ, RZ, R30 ;  /* 0x000000ffff0d9224 */ /* 0x000fe400078e001e */
[----:B------:R-:W-:Y:S01]  /*9c60*/  IMAD.X R9, R14, 0x1, R3, P2 ;  /* 0x000000010e097824 */ /* 0x000fe200010e0603 */
[----:B------:R-:W-:-:S05]  /*9c70*/  IADD3 R15, P2, PT, R42, R2, RZ ;  /* 0x000000022a0f7210 */ /* 0x000fca0007f5e0ff */
[----:B------:R-:W-:Y:S01]  /*9c80*/  IMAD.X R8, R8, 0x1, R4, P2 ;  /* 0x0000000108087824 */ /* 0x000fe200010e0604 */
[----:B--2---:R-:W-:-:S06]  /*9c90*/  PRMT R24, RZ, 0x7610, R24 ;  /* 0x00007610ff187816 */ /* 0x004fcc0000000018 */
[----:B------:R0:W2:Y:S02]  /*9ca0*/  @!P1 LDG.E.U8 R24, desc[UR20][R12.64] ;  /* 0x000000140c189981 */ /* 0x0000a4000c1e1100 */
[----:B0-----:R-:W-:Y:S02]  /*9cb0*/  @!P1 IMAD.MOV.U32 R12, RZ, RZ, R15 ;  /* 0x000000ffff0c9224 */ /* 0x001fe400078e000f */
[----:B------:R-:W-:Y:S01]  /*9cc0*/  @!P1 IMAD.MOV.U32 R13, RZ, RZ, R8 ;  /* 0x000000ffff0d9224 */ /* 0x000fe200078e0008 */
[----:B---3--:R-:W-:-:S06]  /*9cd0*/  PRMT R7, RZ, 0x7610, R7 ;  /* 0x00007610ff077816 */ /* 0x008fcc0000000007 */
[----:B------:R0:W3:Y:S01]  /*9ce0*/  @!P1 LDG.E.U8 R7, desc[UR20][R12.64] ;  /* 0x000000140c079981 */ /* 0x0000e2000c1e1100 */
[C---:B------:R-:W-:Y:S02]  /*9cf0*/  IMAD R87, R6.reuse, 0x1a, RZ ;  /* 0x0000001a06577824 */ /* 0x040fe400078e02ff */
[----:B------:R-:W-:Y:S01]  /*9d00*/  IMAD R72, R6, 0x41, RZ ;  /* 0x0000004106487824 */ /* 0x000fe200078e02ff */
[----:B------:R-:W-:Y:S02]  /*9d10*/  STL [R1+0xbf8], R10 ;  /* 0x000bf80a01007387 */ /* 0x000fe40000100800 */
[----:B------:R-:W-:Y:S02]  /*9d20*/  SHF.R.S32.HI R42, RZ, 0x1f, R87 ;  /* 0x0000001fff2a7819 */ /* 0x000fe40000011457 */
[----:B------:R-:W-:Y:S01]  /*9d30*/  IADD3 R59, P2, PT, R87, R0, RZ ;  /* 0x00000000573b7210 */ /* 0x000fe20007f5e0ff */
[----:B------:R-:W-:Y:S04]  /*9d40*/  STL [R1+0xdfc], R30 ;  /* 0x000dfc1e01007387 */ /* 0x000fe80000100800 */
[----:B------:R-:W-:Y:S01]  /*9d50*/  STL [R1+0xbf4], R9 ;  /* 0x000bf40901007387 */ /* 0x000fe20000100800 */
[----:B------:R-:W-:-:S03]  /*9d60*/  IMAD.X R89, R42, 0x1, R3, P2 ;  /* 0x000000012a597824 */ /* 0x000fc600010e0603 */
[----:B------:R-:W-:Y:S01]  /*9d70*/  STL [R1+0xe08], R15 ;  /* 0x000e080f01007387 */ /* 0x000fe20000100800 */
[----:B0-----:R-:W-:Y:S01]  /*9d80*/  IADD3 R13, P2, PT, R72, R0, RZ ;  /* 0x00000000480d7210 */ /* 0x001fe20007f5e0ff */
[----:B------:R-:W-:Y:S01]  /*9d90*/  VIADD R12, R21, 0xffffff9e ;  /* 0xffffff9e150c7836 */ /* 0x000fe20000000000 */
[----:B------:R-:W-:Y:S02]  /*9da0*/  PRMT R28, RZ, 0x7610, R28 ;  /* 0x00007610ff1c7816 */ /* 0x000fe4000000001c */
[----:B------:R-:W-:Y:S01]  /*9db0*/  PRMT R5, RZ, 0x7610, R5 ;  /* 0x00007610ff057816 */ /* 0x000fe20000000005 */
[----:B--2---:R0:W-:Y:S04]  /*9dc0*/  STL [R1+0x4a8], R24 ;  /* 0x0004a81801007387 */ /* 0x0041e80000100800 */
[----:B------:R1:W-:Y:S01]  /*9dd0*/  STL [R1+0xe04], R8 ;  /* 0x000e040801007387 */ /* 0x0003e20000100800 */
[----:B0-----:R-:W-:Y:S01]  /*9de0*/  IMAD R24, R6, 0x22, RZ ;  /* 0x0000002206187824 */ /* 0x001fe200078e02ff */
[----:B-1----:R-:W-:-:S04]  /*9df0*/  SHF.R.S32.HI R8, RZ, 0x1f, R72 ;  /* 0x0000001fff087819 */ /* 0x002fc80000011448 */
[----:B------:R-:W-:Y:S01]  /*9e00*/  IADD3 R39, P1, PT, R24, R0, RZ ;  /* 0x0000000018277210 */ /* 0x000fe20007f3e0ff */
[----:B------:R-:W-:Y:S01]  /*9e10*/  STL [R1+0xc78], R59 ;  /* 0x000c783b01007387 */ /* 0x000fe20000100800 */
[--C-:B------:R-:W-:Y:S01]  /*9e20*/  IMAD.X R29, R8, 0x1, R3.reuse, P2 ;  /* 0x00000001081d7824 */ /* 0x100fe200010e0603 */
[----:B------:R-:W-:Y:S02]  /*9e30*/  SHF.R.S32.HI R47, RZ, 0x1f, R24 ;  /* 0x0000001fff2f7819 */ /* 0x000fe40000011418 */
[----:B------:R-:W-:Y:S04]  /*9e40*/  STL [R1+0xc74], R89 ;  /* 0x000c745901007387 */ /* 0x000fe80000100800 */
[----:B------:R0:W-:Y:S01]  /*9e50*/  STL [R1+0xe70], R13 ;  /* 0x000e700d01007387 */ /* 0x0001e20000100800 */
[----:B------:R-:W-:-:S03]  /*9e60*/  IMAD.X R44, R47, 0x1, R3, P1 ;  /* 0x000000012f2c7824 */ /* 0x000fc600008e0603 */
[----:B------:R-:W-:Y:S01]  /*9e70*/  STL [R1+0xce0], R39 ;  /* 0x000ce02701007387 */ /* 0x000fe20000100800 */
[----:B------:R-:W-:-:S03]  /*9e80*/  ISETP.GE.U32.AND P1, PT, R12, 0x7fffff1f, PT ;  /* 0x7fffff1f0c00780c */ /* 0x000fc60003f26070 */
[----:B------:R-:W-:Y:S01]  /*9e90*/  STL [R1+0xe6c], R29 ;  /* 0x000e6c1d01007387 */ /* 0x000fe20000100800 */
[----:B------:R-:W-:-:S03]  /*9ea0*/  @!P0 IMAD.MOV.U32 R12, RZ, RZ, R13 ;  /* 0x000000ffff0c8224 */ /* 0x000fc600078e000d */
[----:B---3--:R1:W-:Y:S01]  /*9eb0*/  STL [R1+0x4a0], R7 ;  /* 0x0004a00701007387 */ /* 0x0083e20000100800 */
[----:B0-----:R-:W-:-:S05]  /*9ec0*/  @!P0 IMAD.MOV.U32 R13, RZ, RZ, R29 ;  /* 0x000000ffff0d8224 */ /* 0x001fca00078e001d */
[----:B------:R0:W2:Y:S01]  /*9ed0*/  @!P0 LDG.E.U8 R28, desc[UR20][R12.64] ;  /* 0x000000140c1c8981 */ /* 0x0000a2000c1e1100 */
[----:B-1----:R-:W-:-:S05]  /*9ee0*/  IADD3 R7, P2, PT, R72, R2, RZ ;  /* 0x0000000248077210 */ /* 0x002fca0007f5e0ff */
[----:B------:R-:W-:Y:S02]  /*9ef0*/  IMAD.X R8, R8, 0x1, R4, P2 ;  /* 0x0000000108087824 */ /* 0x000fe400010e0604 */
[----:B0-----:R-:W-:Y:S02]  /*9f00*/  @!P0 IMAD.MOV.U32 R12, RZ, RZ, R7 ;  /* 0x000000ffff0c8224 */ /* 0x001fe400078e0007 */
[----:B------:R-:W-:-:S05]  /*9f10*/  @!P0 IMAD.MOV.U32 R13, RZ, RZ, R8 ;  /* 0x000000ffff0d8224 */ /* 0x000fca00078e0008 */
[----:B------:R0:W3:Y:S01]  /*9f20*/  @!P0 LDG.E.U8 R5, desc[UR20][R12.64] ;  /* 0x000000140c058981 */ /* 0x0000e2000c1e1100 */
[C---:B------:R-:W-:Y:S02]  /*9f30*/  IMAD R15, R6.reuse, 0x2a, RZ ;  /* 0x0000002a060f7824 */ /* 0x040fe400078e02ff */
[----:B------:R-:W-:Y:S01]  /*9f40*/  IMAD R75, R6, 0x49, RZ ;  /* 0x00000049064b7824 */ /* 0x000fe200078e02ff */
[----:B------:R-:W-:Y:S02]  /*9f50*/  STL [R1+0xcdc], R44 ;  /* 0x000cdc2c01007387 */ /* 0x000fe40000100800 */
[----:B------:R-:W-:Y:S02]  /*9f60*/  SHF.R.S32.HI R72, RZ, 0x1f, R15 ;  /* 0x0000001fff487819 */ /* 0x000fe4000001140f */
[-C--:B------:R-:W-:Y:S01]  /*9f70*/  IADD3 R30, P2, PT, R15, R0.reuse, RZ ;  /* 0x000000000f1e7210 */ /* 0x080fe20007f5e0ff */
[----:B------:R-:W-:Y:S04]  /*9f80*/  STL [R1+0xe78], R7 ;  /* 0x000e780701007387 */ /* 0x000fe80000100800 */
[----:B------:R1:W-:Y:S01]  /*9f90*/  STL [R1+0xe74], R8 ;  /* 0x000e740801007387 */ /* 0x0003e20000100800 */
[----:B------:R-:W-:Y:S01]  /*9fa0*/  IMAD.X R32, R72, 0x1, R3, P2 ;  /* 0x0000000148207824 */ /* 0x000fe200010e0603 */
[----:B0-----:R-:W-:Y:S01]  /*9fb0*/  IADD3 R13, P2, PT, R75, R0, RZ ;  /* 0x000000004b0d7210 */ /* 0x001fe20007f5e0ff */
[----:B------:R-:W-:Y:S01]  /*9fc0*/  VIADD R12, R21, 0xffffff96 ;  /* 0xffffff96150c7836 */ /* 0x000fe20000000000 */
[----:B-1----:R-:W-:-:S02]  /*9fd0*/  SHF.R.S32.HI R8, RZ, 0x1f, R75 ;  /* 0x0000001fff087819 */ /* 0x002fc4000001144b */
[----:B------:R-:W-:Y:S01]  /*9fe0*/  PRMT R20, RZ, 0x7610, R20 ;  /* 0x00007610ff147816 */ /* 0x000fe20000000014 */
[----:B---3--:R0:W-:Y:S04]  /*9ff0*/  STL [R1+0x494], R5 ;  /* 0x0004940501007387 */ /* 0x0081e80000100800 */
[----:B------:R-:W-:Y:S01]  /*a000*/  STL [R1+0xd40], R30 ;  /* 0x000d401e01007387 */ /* 0x000fe20000100800 */
[----:B0-----:R-:W-:-:S03]  /*a010*/  IMAD.SHL.U32 R5, R6, 0x2, RZ ;  /* 0x0000000206057824 */ /* 0x001fc600078e00ff */
[----:B--2---:R0:W-:Y:S04]  /*a020*/  STL [R1+0x498], R28 ;  /* 0x0004981c01007387 */ /* 0x0041e80000100800 */
[----:B------:R1:W-:Y:S01]  /*a030*/  STL [R1+0xee0], R13 ;  /* 0x000ee00d01007387 */ /* 0x0003e20000100800 */
[----:B0-----:R-:W-:Y:S01]  /*a040*/  IADD3 R28, P0, PT, R5, R2, RZ ;  /* 0x00000002051c7210 */ /* 0x001fe20007f1e0ff */
[----:B------:R-:W-:Y:S01]  /*a050*/  IMAD.X R5, R8, 0x1, R3, P2 ;  /* 0x0000000108057824 */ /* 0x000fe200010e0603 */
[----:B------:R-:W-:Y:S01]  /*a060*/  ISETP.GE.U32.AND P2, PT, R12, 0x7fffff17, PT ;  /* 0x7fffff170c00780c */ /* 0x000fe20003f46070 */
[----:B------:R-:W-:Y:S02]  /*a070*/  @!P6 IMAD.MOV.U32 R12, RZ, RZ, R13 ;  /* 0x000000ffff0ce224 */ /* 0x000fe400078e000d */
[----:B-1----:R-:W-:-:S05]  /*a080*/  @!P6 IMAD.MOV.U32 R13, RZ, RZ, R5 ;  /* 0x000000ffff0de224 */ /* 0x002fca00078e0005 */
[----:B------:R0:W2:Y:S01]  /*a090*/  @!P6 LDG.E.U8 R20, desc[UR20][R12.64] ;  /* 0x000000140c14e981 */ /* 0x0000a2000c1e1100 */
[----:B------:R-:W-:-:S05]  /*a0a0*/  IMAD.SHL.U32 R7, R6, 0x2, RZ ;  /* 0x0000000206077824 */ /* 0x000fca00078e00ff */
[----:B------:R-:W-:-:S05]  /*a0b0*/  SHF.R.S32.HI R7, RZ, 0x1f, R7 ;  /* 0x0000001fff077819 */ /* 0x000fca0000011407 */
[----:B------:R-:W-:Y:S01]  /*a0c0*/  IMAD.X R29, R7, 0x1, R4, P0 ;  /* 0x00000001071d7824 */ /* 0x000fe200000e0604 */
[----:B------:R-:W-:Y:S02]  /*a0d0*/  IADD3 R7, P0, PT, R75, R2, RZ ;  /* 0x000000024b077210 */ /* 0x000fe40007f1e0ff */
[----:B------:R-:W-:-:S03]  /*a0e0*/  PRMT R36, RZ, 0x7610, R36 ;  /* 0x00007610ff247816 */ /* 0x000fc60000000024 */
[----:B0-----:R-:W-:Y:S02]  /*a0f0*/  IMAD.X R13, R8, 0x1, R4, P0 ;  /* 0x00000001080d7824 */ /* 0x001fe400000e0604 */
[----:B------:R-:W-:Y:S01]  /*a100*/  @!P6 IMAD.MOV.U32 R12, RZ, RZ, R7 ;  /* 0x000000ffff0ce224 */ /* 0x000fe200078e0007 */
[----:B------:R-:W-:Y:S04]  /*a110*/  STL [R1+0xd3c], R32 ;  /* 0x000d3c2001007387 */ /* 0x000fe80000100800 */
[----:B------:R-:W-:Y:S04]  /*a120*/  STL [R1+0x2f8], R28 ;  /* 0x0002f81c01007387 */ /* 0x000fe80000100800 */
[----:B------:R0:W-:Y:S04]  /*a130*/  STL [R1+0xedc], R5 ;  /* 0x000edc0501007387 */ /* 0x0001e80000100800 */
[----:B------:R1:W3:Y:S04]  /*a140*/  @!P6 LDG.E.U8 R36, desc[UR20][R12.64] ;  /* 0x000000140c24e981 */ /* 0x0002e8000c1e1100 */
[----:B------:R-:W-:Y:S04]  /*a150*/  STL [R1+0x2f4], R29 ;  /* 0x0002f41d01007387 */ /* 0x000fe80000100800 */
[----:B0-----:R-:W4:Y:S04]  /*a160*/  LDL.LU R5, [R1+0x1c78] ;  /* 0x001c780001057983 */ /* 0x001f280000300800 */
[----:B------:R0:W-:Y:S04]  /*a170*/  STL [R1+0xee8], R7 ;  /* 0x000ee80701007387 */ /* 0x0001e80000100800 */
[----:B------:R-:W-:Y:S04]  /*a180*/  STL [R1+0xee4], R13 ;  /* 0x000ee40d01007387 */ /* 0x000fe80000100800 */
[----:B--2---:R2:W-:Y:S04]  /*a190*/  STL [R1+0x490], R20 ;  /* 0x0004901401007387 */ /* 0x0045e80000100800 */
[----:B0-----:R-:W4:Y:S01]  /*a1a0*/  LDL.LU R7, [R1+0x1c74] ;  /* 0x001c740001077983 */ /* 0x001f220000300800 */
[----:B------:R-:W-:-:S02]  /*a1b0*/  IMAD R75, R6, 0x51, RZ ;  /* 0x00000051064b7824 */ /* 0x000fc400078e02ff */
[----:B-1----:R-:W-:-:S03]  /*a1c0*/  VIADD R12, R21, 0xffffff8e ;  /* 0xffffff8e150c7836 */ /* 0x002fc60000000000 */
[----:B------:R-:W-:Y:S02]  /*a1d0*/  SHF.R.S32.HI R8, RZ, 0x1f, R75 ;  /* 0x0000001fff087819 */ /* 0x000fe4000001144b */
[----:B--2---:R-:W-:-:S05]  /*a1e0*/  IADD3 R20, P0, PT, R75, R0, RZ ;  /* 0x000000004b147210 */ /* 0x004fca0007f1e0ff */
[----:B------:R-:W-:Y:S01]  /*a1f0*/  IMAD.X R13, R8, 0x1, R3, P0 ;  /* 0x00000001080d7824 */ /* 0x000fe200000e0603 */
[----:B------:R-:W-:Y:S01]  /*a200*/  ISETP.GE.U32.AND P0, PT, R12, 0x7fffff0f, PT ;  /* 0x7fffff0f0c00780c */ /* 0x000fe20003f06070 */
[----:B------:R-:W-:Y:S01]  /*a210*/  @!P5 IMAD.MOV.U32 R12, RZ, RZ, R20 ;  /* 0x000000ffff0cd224 */ /* 0x000fe200078e0014 */
[----:B---3--:R0:W-:Y:S01]  /*a220*/  STL [R1+0x48c], R36 ;  /* 0x00048c2401007387 */ /* 0x0081e20000100800 */
[----:B----4-:R-:W-:Y:S02]  /*a230*/  PRMT R5, RZ, 0x7610, R5 ;  /* 0x00007610ff057816 */ /* 0x010fe40000000005 */
[----:B0-----:R-:W-:Y:S01]  /*a240*/  IADD3 R36, P6, PT, R75, R2, RZ ;  /* 0x000000024b247210 */ /* 0x001fe20007fde0ff */
[----:B------:R0:W-:Y:S04]  /*a250*/  STL [R1+0xf50], R20 ;  /* 0x000f501401007387 */ /* 0x0001e80000100800 */
[----:B------:R-:W-:Y:S01]  /*a260*/  IMAD.X R8, R8, 0x1, R4, P6 ;  /* 0x0000000108087824 */ /* 0x000fe200030e0604 */
[----:B------:R-:W-:Y:S04]  /*a270*/  STL [R1+0xf58], R36 ;  /* 0x000f582401007387 */ /* 0x000fe80000100800 */
[----:B------:R1:W2:Y:S04]  /*a280*/  @!P5 LDG.E.U8 R5, desc[UR20][R12.64] ;  /* 0x000000140c05d981 */ /* 0x0002a8000c1e1100 */
[----:B------:R3:W-:Y:S04]  /*a290*/  STL [R1+0xf4c], R13 ;  /* 0x000f4c0d01007387 */ /* 0x0007e80000100800 */
[----:B0-----:R-:W4:Y:S01]  /*a2a0*/  LDL.LU R20, [R1+0x1c70] ;  /* 0x001c700001147983 */ /* 0x001f220000300800 */
[----:B-1----:R-:W-:-:S02]  /*a2b0*/  @!P5 IMAD.MOV.U32 R12, RZ, RZ, R36 ;  /* 0x000000ffff0cd224 */ /* 0x002fc400078e0024 */
[----:B---3--:R-:W-:Y:S01]  /*a2c0*/  @!P5 IMAD.MOV.U32 R13, RZ, RZ, R8 ;  /* 0x000000ffff0dd224 */ /* 0x008fe200078e0008 */
[----:B------:R-:W-:-:S06]  /*a2d0*/  PRMT R7, RZ, 0x7610, R7 ;  /* 0x00007610ff077816 */ /* 0x000fcc0000000007 */
[----:B------:R-:W3:Y:S04]  /*a2e0*/  @!P5 LDG.E.U8 R7, desc[UR20][R12.64] ;  /* 0x000000140c07d981 */ /* 0x000ee8000c1e1100 */
[----:B------:R0:W-:Y:S01]  /*a2f0*/  STL [R1+0xf54], R8 ;  /* 0x000f540801007387 */ /* 0x0001e20000100800 */
[----:B------:R-:W-:Y:S01]  /*a300*/  IMAD R75, R6, 0x59, RZ ;  /* 0x00000059064b7824 */ /* 0x000fe200078e02ff */
[----:B------:R-:W-:-:S04]  /*a310*/  PRMT R50, RZ, 0x7610, R50 ;  /* 0x00007610ff327816 */ /* 0x000fc80000000032 */
[----:B0-----:R-:W-:Y:S02]  /*a320*/  SHF.R.S32.HI R8, RZ, 0x1f, R75 ;  /* 0x0000001fff087819 */ /* 0x001fe4000001144b */
[----:B------:R-:W-:Y:S01]  /*a330*/  PRMT R34, RZ, 0x7610, R34 ;  /* 0x00007610ff227816 */ /* 0x000fe20000000022 */
[----:B--2---:R0:W-:Y:S02]  /*a340*/  STL [R1+0x488], R5 ;  /* 0x0004880501007387 */ /* 0x0041e40000100800 */
[----:B0-----:R-:W-:-:S05]  /*a350*/  IADD3 R5, P6, PT, R78, R2, RZ ;  /* 0x000000024e057210 */ /* 0x001fca0007fde0ff */
[----:B------:R-:W-:Y:S01]  /*a360*/  STL [R1+0xb80], R5 ;  /* 0x000b800501007387 */ /* 0x000fe20000100800 */
[----:B------:R-:W-:-:S05]  /*a370*/  IADD3 R78, P5, PT, R84, R2, RZ ;  /* 0x00000002544e7210 */ /* 0x000fca0007fbe0ff */
[--C-:B------:R-:W-:Y:S01]  /*a380*/  IMAD.X R84, R14, 0x1, R4.reuse, P5 ;  /* 0x000000010e547824 */ /* 0x100fe200028e0604 */
[----:B------:R-:W-:Y:S01]  /*a390*/  IADD3 R36, P5, PT, R75, R2, RZ ;  /* 0x000000024b247210 */ /* 0x000fe20007fbe0ff */
[----:B---3--:R0:W-:Y:S02]  /*a3a0*/  STL [R1+0x484], R7 ;  /* 0x0004840701007387 */ /* 0x0081e40000100800 */
[----:B0-----:R-:W-:Y:S01]  /*a3b0*/  IMAD.X R7, R11, 0x1, R4, P6 ;  /* 0x000000010b077824 */ /* 0x001fe200030e0604 */
[----:B------:R-:W-:-:S05]  /*a3c0*/  IADD3 R12, P6, PT, R75, R0, RZ ;  /* 0x000000004b0c7210 */ /* 0x000fca0007fde0ff */
[----:B------:R-:W-:Y:S01]  /*a3d0*/  IMAD.X R13, R8, 0x1, R3, P6 ;  /* 0x00000001080d7824 */ /* 0x000fe200030e0603 */
[----:B------:R-:W-:Y:S04]  /*a3e0*/  STL [R1+0xb7c], R7 ;  /* 0x000b7c0701007387 */ /* 0x000fe80000100800 */
[----:B------:R0:W2:Y:S04]  /*a3f0*/  @!P3 LDG.E.U8 R50, desc[UR20][R12.64] ;  /* 0x000000140c32b981 */ /* 0x0000a8000c1e1100 */
[----:B------:R0:W-:Y:S04]  /*a400*/  STL [R1+0xfc0], R12 ;  /* 0x000fc00c01007387 */ /* 0x0001e80000100800 */
[----:B------:R-:W-:Y:S04]  /*a410*/  STL [R1+0xc00], R78 ;  /* 0x000c004e01007387 */ /* 0x000fe80000100800 */
[----:B------:R1:W-:Y:S01]  /*a420*/  STL [R1+0xfbc], R13 ;  /* 0x000fbc0d01007387 */ /* 0x0003e20000100800 */
[----:B0-----:R-:W-:-:S02]  /*a430*/  @!P3 IMAD.MOV.U32 R12, RZ, RZ, R36 ;  /* 0x000000ffff0cb224 */ /* 0x001fc400078e0024 */
[----:B-1----:R-:W-:-:S05]  /*a440*/  IMAD.X R13, R8, 0x1, R4, P5 ;  /* 0x00000001080d7824 */ /* 0x002fca00028e0604 */
[----:B------:R0:W3:Y:S01]  /*a450*/  @!P3 LDG.E.U8 R34, desc[UR20][R12.64] ;  /* 0x000000140c22b981 */ /* 0x0000e2000c1e1100 */
[----:B------:R-:W-:-:S03]  /*a460*/  VIADD R11, R21, 0xffffff86 ;  /* 0xffffff86150b7836 */ /* 0x000fc60000000000 */
[----:B------:R-:W-:Y:S02]  /*a470*/  STL [R1+0xbfc], R84 ;  /* 0x000bfc5401007387 */ /* 0x000fe40000100800 */
[----:B------:R-:W-:Y:S01]  /*a480*/  ISETP.GE.U32.AND P6, PT, R11, 0x7fffff07, PT ;  /* 0x7fffff070b00780c */ /* 0x000fe20003fc6070 */
[----:B------:R-:W-:Y:S01]  /*a490*/  IMAD R11, R6, 0x61, RZ ;  /* 0x00000061060b7824 */ /* 0x000fe200078e02ff */
[----:B------:R-:W-:Y:S04]  /*a4a0*/  STL [R1+0xfc8], R36 ;  /* 0x000fc82401007387 */ /* 0x000fe80000100800 */
[----:B------:R-:W-:Y:S01]  /*a4b0*/  STL [R1+0xfc4], R13 ;  /* 0x000fc40d01007387 */ /* 0x000fe20000100800 */
[----:B------:R-:W-:Y:S02]  /*a4c0*/  SHF.R.S32.HI R8, RZ, 0x1f, R11 ;  /* 0x0000001fff087819 */ /* 0x000fe4000001140b */
[----:B------:R-:W-:-:S02]  /*a4d0*/  PRMT R49, RZ, 0x7610, R49 ;  /* 0x00007610ff317816 */ /* 0x000fc40000000031 */
[----:B------:R-:W-:Y:S01]  /*a4e0*/  PRMT R26, RZ, 0x7610, R26 ;  /* 0x00007610ff1a7816 */ /* 0x000fe2000000001a */
[----:B--2---:R1:W-:Y:S02]  /*a4f0*/  STL [R1+0x480], R50 ;  /* 0x0004803201007387 */ /* 0x0043e40000100800 */
[----:B-1----:R-:W-:-:S05]  /*a500*/  IADD3 R50, P5, PT, R11, R0, RZ ;  /* 0x000000000b327210 */ /* 0x002fca0007fbe0ff */
[----:B0-----:R-:W-:Y:S02]  /*a510*/  IMAD.X R13, R8, 0x1, R3, P5 ;  /* 0x00000001080d7824 */ /* 0x001fe400028e0603 */
[----:B------:R-:W-:-:S05]  /*a520*/  @!P1 IMAD.MOV.U32 R12, RZ, RZ, R50 ;  /* 0x000000ffff0c9224 */ /* 0x000fca00078e0032 */
[----:B------:R0:W2:Y:S04]  /*a530*/  @!P1 LDG.E.U8 R49, desc[UR20][R12.64] ;  /* 0x000000140c319981 */ /* 0x0000a8000c1e1100 */
[----:B---3--:R1:W-:Y:S04]  /*a540*/  STL [R1+0x47c], R34 ;  /* 0x00047c2201007387 */ /* 0x0083e80000100800 */
[----:B------:R-:W-:Y:S01]  /*a550*/  STL [R1+0x1030], R50 ;  /* 0x0010303201007387 */ /* 0x000fe20000100800 */
[----:B-1----:R-:W-:-:S05]  /*a560*/  IADD3 R34, P3, PT, R11, R2, RZ ;  /* 0x000000020b227210 */ /* 0x002fca0007f7e0ff */
[----:B------:R-:W-:Y:S01]  /*a570*/  IMAD.X R36, R8, 0x1, R4, P3 ;  /* 0x0000000108247824 */ /* 0x000fe200018e0604 */
[----:B------:R-:W-:Y:S01]  /*a580*/  STL [R1+0x1038], R34 ;  /* 0x0010382201007387 */ /* 0x000fe20000100800 */
[----:B0-----:R-:W-:-:S03]  /*a590*/  @!P1 IMAD.MOV.U32 R12, RZ, RZ, R34 ;  /* 0x000000ffff0c9224 */ /* 0x001fc600078e0022 */
[----:B------:R0:W-:Y:S02]  /*a5a0*/  STL [R1+0x102c], R13 ;  /* 0x00102c0d01007387 */ /* 0x0001e40000100800 */
[----:B0-----:R-:W-:-:S05]  /*a5b0*/  @!P1 IMAD.MOV.U32 R13, RZ, RZ, R36 ;  /* 0x000000ffff0d9224 */ /* 0x001fca00078e0024 */
[----:B------:R0:W3:Y:S01]  /*a5c0*/  @!P1 LDG.E.U8 R26, desc[UR20][R12.64] ;  /* 0x000000140c1a9981 */ /* 0x0000e2000c1e1100 */
[----:B------:R-:W-:-:S03]  /*a5d0*/  IMAD R11, R6, 0x69, RZ ;  /* 0x00000069060b7824 */ /* 0x000fc600078e02ff */
[----:B------:R-:W-:Y:S01]  /*a5e0*/  STL [R1+0x1034], R36 ;  /* 0x0010342401007387 */ /* 0x000fe20000100800 */
[----:B------:R-:W-:Y:S01]  /*a5f0*/  IADD3 R24, P1, PT, R24, R2, RZ ;  /* 0x0000000218187210 */ /* 0x000fe20007f3e0ff */
[C---:B------:R-:W-:Y:S01]  /*a600*/  VIADD R14, R21.reuse, 0xfffffffd ;  /* 0xfffffffd150e7836 */ /* 0x040fe20000000000 */
[----:B------:R-:W-:Y:S01]  /*a610*/  SHF.R.S32.HI R8, RZ, 0x1f, R11 ;  /* 0x0000001fff087819 */ /* 0x000fe2000001140b */
[----:B0-----:R-:W-:-:S03]  /*a620*/  VIADD R12, R21, 0xfffffff5 ;  /* 0xfffffff5150c7836 */ /* 0x001fc60000000000 */
[----:B------:R-:W-:Y:S02]  /*a630*/  ISETP.GE.U32.AND P5, PT, R14, 0x7fffff7e, PT ;  /* 0x7fffff7e0e00780c */ /* 0x000fe40003fa6070 */
[----:B------:R-:W-:Y:S02]  /*a640*/  PRMT R14, RZ, 0x7610, R14 ;  /* 0x00007610ff0e7816 */ /* 0x000fe4000000000e */
[----:B------:R-:W-:Y:S01]  /*a650*/  PRMT R33, RZ, 0x7610, R33 ;  /* 0x00007610ff217816 */ /* 0x000fe20000000021 */
[----:B--2---:R0:W-:Y:S02]  /*a660*/  STL [R1+0x478], R49 ;  /* 0x0004783101007387 */ /* 0x0041e40000100800 */
[----:B0-----:R-:W-:-:S05]  /*a670*/  IADD3 R49, P3, PT, R87, R2, RZ ;  /* 0x0000000257317210 */ /* 0x001fca0007f7e0ff */
[----:B------:R-:W-:Y:S01]  /*a680*/  IMAD.X R50, R42, 0x1, R4, P3 ;  /* 0x000000012a327824 */ /* 0x000fe200018e0604 */
[C---:B------:R-:W-:Y:S01]  /*a690*/  IADD3 R36, P3, PT, R11.reuse, R0, RZ ;  /* 0x000000000b247210 */ /* 0x040fe20007f7e0ff */
[----:B------:R-:W-:Y:S04]  /*a6a0*/  STL [R1+0xc80], R49 ;  /* 0x000c803101007387 */ /* 0x000fe80000100800 */
[----:B------:R-:W-:Y:S04]  /*a6b0*/  STL [R1+0x10a0], R36 ;  /* 0x0010a02401007387 */ /* 0x000fe80000100800 */
[----:B------:R-:W-:Y:S04]  /*a6c0*/  STL [R1+0xc7c], R50 ;  /* 0x000c7c3201007387 */ /* 0x000fe80000100800 */
[----:B------:R-:W-:Y:S01]  /*a6d0*/  STL [R1+0xce8], R24 ;  /* 0x000ce81801007387 */ /* 0x000fe20000100800 */
[----:B------:R-:W-:Y:S01]  /*a6e0*/  IMAD.X R13, R8, 0x1, R3, P3 ;  /* 0x00000001080d7824 */ /* 0x000fe200018e0603 */
[----:B------:R-:W-:-:S02]  /*a6f0*/  IADD3 R34, P3, PT, R11, R2, RZ ;  /* 0x000000020b227210 */ /* 0x000fc40007f7e0ff */
[----:B---3--:R0:W-:Y:S02]  /*a700*/  STL [R1+0x474], R26 ;  /* 0x0004741a01007387 */ /* 0x0081e40000100800 */
[----:B0-----:R-:W-:Y:S01]  /*a710*/  IMAD.X R26, R47, 0x1, R4, P1 ;  /* 0x000000012f1a7824 */ /* 0x001fe200008e0604 */
[----:B------:R-:W-:Y:S01]  /*a720*/  ISETP.GE.U32.AND P1, PT, R12, 0x7fffff76, PT ;  /* 0x7fffff760c00780c */ /* 0x000fe20003f26070 */
[----:B------:R-:W-:Y:S01]  /*a730*/  @!P2 IMAD.MOV.U32 R12, RZ, RZ, R36 ;  /* 0x000000ffff0ca224 */ /* 0x000fe200078e0024 */
[----:B------:R0:W-:Y:S04]  /*a740*/  STL [R1+0x109c], R13 ;  /* 0x00109c0d01007387 */ /* 0x0001e80000100800 */
[----:B------:R0:W2:Y:S02]  /*a750*/  @!P2 LDG.E.U8 R14, desc[UR20][R12.64] ;  /* 0x000000140c0ea981 */ /* 0x0000a4000c1e1100 */
[----:B0-----:R-:W-:-:S02]  /*a760*/  IMAD.X R13, R8, 0x1, R4, P3 ;  /* 0x00000001080d7824 */ /* 0x001fc400018e0604 */
[----:B------:R-:W-:-:S05]  /*a770*/  @!P2 IMAD.MOV.U32 R12, RZ, RZ, R34 ;  /* 0x000000ffff0ca224 */ /* 0x000fca00078e0022 */
[----:B------:R0:W3:Y:S01]  /*a780*/  @!P2 LDG.E.U8 R33, desc[UR20][R12.64] ;  /* 0x000000140c21a981 */ /* 0x0000e2000c1e1100 */
[----:B------:R-:W-:-:S03]  /*a790*/  IMAD R11, R6, 0x71, RZ ;  /* 0x00000071060b7824 */ /* 0x000fc600078e02ff */
[----:B------:R-:W-:Y:S02]  /*a7a0*/  STL [R1+0xce4], R26 ;  /* 0x000ce41a01007387 */ /* 0x000fe40000100800 */
[----:B------:R-:W-:Y:S02]  /*a7b0*/  SHF.R.S32.HI R8, RZ, 0x1f, R11 ;  /* 0x0000001fff087819 */ /* 0x000fe4000001140b */
[----:B------:R-:W-:Y:S01]  /*a7c0*/  STL [R1+0x11dc], R34 ;  /* 0x0011dc2201007387 */ /* 0x000fe20000100800 */
[----:B------:R-:W-:Y:S02]  /*a7d0*/  IADD3 R36, P3, PT, R11, R0, RZ ;  /* 0x000000000b247210 */ /* 0x000fe40007f7e0ff */
[----:B------:R-:W-:-:S03]  /*a7e0*/  PRMT R35, RZ, 0x7610, R35 ;  /* 0x00007610ff237816 */ /* 0x000fc60000000023 */
[----:B0-----:R-:W-:Y:S01]  /*a7f0*/  @!P0 IMAD.MOV.U32 R12, RZ, RZ, R36 ;  /* 0x000000ffff0c8224 */ /* 0x001fe200078e0024 */
[----:B------:R-:W-:Y:S01]  /*a800*/  PRMT R17, RZ, 0x7610, R17 ;  /* 0x00007610ff117816 */ /* 0x000fe20000000011 */
[----:B--2---:R-:W-:Y:S04]  /*a810*/  STL [R1+0x468], R14 ;  /* 0x0004680e01007387 */ /* 0x004fe80000100800 */
[----:B------:R0:W-:Y:S04]  /*a820*/  STL [R1+0x10a4], R13 ;  /* 0x0010a40d01007387 */ /* 0x0001e80000100800 */
[----:B---3--:R1:W-:Y:S01]  /*a830*/  STL [R1+0x460], R33 ;  /* 0x0004602101007387 */ /* 0x0083e20000100800 */
[----:B0-----:R-:W-:-:S03]  /*a840*/  IMAD.X R13, R8, 0x1, R3, P3 ;  /* 0x00000001080d7824 */ /* 0x001fc600018e0603 */
[----:B------:R-:W-:Y:S04]  /*a850*/  STL [R1+0x11e4], R36 ;  /* 0x0011e42401007387 */ /* 0x000fe80000100800 */
[----:B------:R0:W2:Y:S01]  /*a860*/  @!P0 LDG.E.U8 R35, desc[UR20][R12.64] ;  /* 0x000000140c238981 */ /* 0x0000a2000c1e1100 */
[----:B-1----:R-:W-:-:S05]  /*a870*/  IADD3 R33, P2, PT, R11, R2, RZ ;  /* 0x000000020b217210 */ /* 0x002fca0007f5e0ff */
[----:B------:R-:W-:Y:S01]  /*a880*/  IMAD.X R34, R8, 0x1, R4, P2 ;  /* 0x0000000108227824 */ /* 0x000fe200010e0604 */
[----:B------:R-:W-:Y:S01]  /*a890*/  STL [R1+0x11e8], R33 ;  /* 0x0011e82101007387 */ /* 0x000fe20000100800 */
[----:B0-----:R-:W-:-:S03]  /*a8a0*/  @!P0 IMAD.MOV.U32 R12, RZ, RZ, R33 ;  /* 0x000000ffff0c8224 */ /* 0x001fc600078e0021 */
[----:B------:R0:W-:Y:S02]  /*a8b0*/  STL [R1+0x11e0], R13 ;  /* 0x0011e00d01007387 */ /* 0x0001e40000100800 */
[----:B0-----:R-:W-:-:S05]  /*a8c0*/  @!P0 IMAD.MOV.U32 R13, RZ, RZ, R34 ;  /* 0x000000ffff0d8224 */ /* 0x001fca00078e0022 */
[----:B------:R0:W3:Y:S01]  /*a8d0*/  @!P0 LDG.E.U8 R17, desc[UR20][R12.64] ;  /* 0x000000140c118981 */ /* 0x0000e2000c1e1100 */
[-C--:B------:R-:W-:Y:S01]  /*a8e0*/  IADD3 R15, P2, PT, R15, R2.reuse, RZ ;  /* 0x000000020f0f7210 */ /* 0x080fe20007f5e0ff */
[----:B------:R-:W-:Y:S02]  /*a8f0*/  IMAD R11, R6, 0x79, RZ ;  /* 0x00000079060b7824 */ /* 0x000fe400078e02ff */
[----:B------:R1:W-:Y:S04]  /*a900*/  STL [R1+0x1108], R34 ;  /* 0x0011082201007387 */ /* 0x0003e80000100800 */
[----:B------:R-:W-:Y:S01]  /*a910*/  STL [R1+0xd48], R15 ;  /* 0x000d480f01007387 */ /* 0x000fe20000100800 */
[----:B------:R-:W-:Y:S01]  /*a920*/  SHF.R.S32.HI R8, RZ, 0x1f, R11 ;  /* 0x0000001fff087819 */ /* 0x000fe2000001140b */
[----:B0-----:R-:W-:Y:S01]  /*a930*/  VIADD R12, R21, 0xffffffe5 ;  /* 0xffffffe5150c7836 */ /* 0x001fe20000000000 */
[----:B------:R-:W-:Y:S01]  /*a940*/  IADD3 R33, P0, PT, R11, R2, RZ ;  /* 0x000000020b217210 */ /* 0x000fe20007f1e0ff */
[----:B------:R-:W-:Y:S01]  /*a950*/  VIADD R13, R21, 0xffffffdd ;  /* 0xffffffdd150d7836 */ /* 0x000fe20000000000 */
[----:B------:R-:W-:-:S03]  /*a960*/  PRMT R27, RZ, 0x7610, R27 ;  /* 0x00007610ff1b7816 */ /* 0x000fc6000000001b */
[----:B-1----:R-:W-:Y:S01]  /*a970*/  IMAD.X R34, R8, 0x1, R4, P0 ;  /* 0x0000000108227824 */ /* 0x002fe200000e0604 */
[----:B------:R-:W-:Y:S02]  /*a980*/  ISETP.GE.U32.AND P0, PT, R13, 0x7fffff5e, PT ;  /* 0x7fffff5e0d00780c */ /* 0x000fe40003f06070 */
[----:B----4-:R-:W-:Y:S01]  /*a990*/  PRMT R20, RZ, 0x7610, R20 ;  /* 0x00007610ff147816 */ /* 0x010fe20000000014 */
[----:B---3--:R0:W-:Y:S04]  /*a9a0*/  STL [R1+0x458], R17 ;  /* 0x0004581101007387 */ /* 0x0081e80000100800 */
[----:B--2---:R1:W-:Y:S01]  /*a9b0*/  STL [R1+0x45c], R35 ;  /* 0x00045c2301007387 */ /* 0x0043e20000100800 */
[----:B0-----:R-:W-:Y:S01]  /*a9c0*/  IMAD.X R17, R72, 0x1, R4, P2 ;  /* 0x0000000148117824 */ /* 0x001fe200010e0604 */
[----:B-1----:R-:W-:-:S05]  /*a9d0*/  IADD3 R35, P2, PT, R11, R0, RZ ;  /* 0x000000000b237210 */ /* 0x002fca0007f5e0ff */
        /* <DEDUP_REMOVED lines=9> */
[----:B------:R-:W-:Y:S04]  /*aa70*/  STL [R1+0x1170], R35 ;  /* 0x0011702301007387 */ /* 0x000fe80000100800 */
[----:B------:R-:W-:Y:S04]  /*aa80*/  STL [R1+0x1178], R33 ;  /* 0x0011782101007387 */ /* 0x000fe80000100800 */
[----:B------:R0:W-:Y:S04]  /*aa90*/  STL [R1+0x116c], R36 ;  /* 0x00116c2401007387 */ /* 0x0001e80000100800 */
[----:B0-----:R-:W4:Y:S04]  /*aaa0*/  LDL.LU R36, [R1+0x1c6c] ;  /* 0x001c6c0001247983 */ /* 0x001f280000300800 */
[----:B------:R-:W4:Y:S04]  /*aab0*/  LDL.LU R35, [R1+0x1c68] ;  /* 0x001c680001237983 */ /* 0x000f280000300800 */
[----:B------:R-:W-:Y:S04]  /*aac0*/  STL [R1+0x1174], R34 ;  /* 0x0011742201007387 */ /* 0x000fe80000100800 */
[----:B--2---:R0:W-:Y:S04]  /*aad0*/  STL [R1+0x44c], R27 ;  /* 0x00044c1b01007387 */ /* 0x0041e80000100800 */
[----:B0-----:R-:W2:Y:S04]  /*aae0*/  LDL.LU R27, [R1+0x1c64] ;  /* 0x001c6400011b7983 */ /* 0x001ea80000300800 */
[----:B------:R-:W4:Y:S04]  /*aaf0*/  LDL.LU R34, [R1+0x1c60] ;  /* 0x001c600001227983 */ /* 0x000f280000300800 */
[----:B------:R-:W4:Y:S04]  /*ab00*/  LDL.LU R33, [R1+0x1c5c] ;  /* 0x001c5c0001217983 */ /* 0x000f280000300800 */
[----:B---3--:R0:W-:Y:S04]  /*ab10*/  STL [R1+0x448], R20 ;  /* 0x0004481401007387 */ /* 0x0081e80000100800 */
[----:B0-----:R-:W3:Y:S04]  /*ab20*/  LDL.LU R20, [R1+0x1c58] ;  /* 0x001c580001147983 */ /* 0x001ee80000300800 */
[----:B------:R-:W3:Y:S04]  /*ab30*/  LDL R12, [R1+0x2ec] ;  /* 0x0002ec00010c7983 */ /* 0x000ee80000100800 */
[----:B------:R-:W3:Y:S01]  /*ab40*/  LDL R13, [R1+0x2f0] ;  /* 0x0002f000010d7983 */ /* 0x000ee20000100800 */
[----:B------:R-:W-:Y:S01]  /*ab50*/  PRMT R31, RZ, 0x7610, R31 ;  /* 0x00007610ff1f7816 */ /* 0x000fe2000000001f */
[----:B------:R-:W-:-:S05]  /*ab60*/  VIADD R14, R21, 0xffffffed ;  /* 0xffffffed150e7836 */ /* 0x000fca0000000000 */
[----:B------:R-:W-:Y:S02]  /*ab70*/  ISETP.GE.U32.AND P3, PT, R14, 0x7fffff6e, PT ;  /* 0x7fffff6e0e00780c */ /* 0x000fe40003f66070 */
[----:B------:R-:W-:Y:S02]  /*ab80*/  PRMT R87, RZ, 0x7610, R87 ;  /* 0x00007610ff577816 */ /* 0x000fe40000000057 */
[----:B------:R-:W-:Y:S02]  /*ab90*/  PRMT R75, RZ, 0x7610, R75 ;  /* 0x00007610ff4b7816 */ /* 0x000fe4000000004b */
[----:B--2---:R-:W-:Y:S02]  /*aba0*/  PRMT R27, RZ, 0x7610, R27 ;  /* 0x00007610ff1b7816 */ /* 0x004fe4000000001b */
[----:B---3--:R-:W-:-:S04]  /*abb0*/  @!P5 LOP3.LUT R13, R13, R12, RZ, 0x3c, !PT ;  /* 0x0000000c0d0dd212 */ /* 0x008fc800078e3cff */
[----:B------:R-:W-:-:S04]  /*abc0*/  @!P5 LOP3.LUT R12, R13, R12, RZ, 0x3c, !PT ;  /* 0x0000000c0d0cd212 */ /* 0x000fc800078e3cff */
[----:B------:R-:W-:-:S05]  /*abd0*/  @!P5 LOP3.LUT R13, R13, R12, RZ, 0x3c, !PT ;  /* 0x0000000c0d0dd212 */ /* 0x000fca00078e3cff */
[----:B------:R0:W2:Y:S01]  /*abe0*/  @!P5 LDG.E.U8 R31, desc[UR20][R12.64] ;  /* 0x000000140c1fd981 */ /* 0x0000a2000c1e1100 */
[----:B------:R-:W-:Y:S01]  /*abf0*/  PRMT R20, RZ, 0x7610, R20 ;  /* 0x00007610ff147816 */ /* 0x000fe20000000014 */
        /* <DEDUP_REMOVED lines=8> */
[----:B------:R0:W4:Y:S01]  /*ac80*/  @!P1 LDG.E.U8 R87, desc[UR20][R12.64] ;  /* 0x000000140c579981 */ /* 0x000122000c1e1100 */
[----:B------:R-:W-:Y:S01]  /*ac90*/  PRMT R72, RZ, 0x7610, R72 ;  /* 0x00007610ff487816 */ /* 0x000fe20000000048 */
[----:B0-----:R-:W-:Y:S02]  /*aca0*/  @!P3 IMAD.MOV.U32 R12, RZ, RZ, R10 ;  /* 0x000000ffff0cb224 */ /* 0x001fe400078e000a */
[----:B------:R-:W-:-:S05]  /*acb0*/  @!P3 IMAD.MOV.U32 R13, RZ, RZ, R9 ;  /* 0x000000ffff0db224 */ /* 0x000fca00078e0009 */
[----:B------:R0:W4:Y:S01]  /*acc0*/  @!P3 LDG.E.U8 R75, desc[UR20][R12.64] ;  /* 0x000000140c4bb981 */ /* 0x000122000c1e1100 */
        /* <DEDUP_REMOVED lines=43> */
[----:B------:R-:W2:Y:S04]  /*af80*/  LDL.LU R25, [R1+0x1c44] ;  /* 0x001c440001197983 */ /* 0x000ea80000300800 */
[----:B------:R-:W2:Y:S04]  /*af90*/  LDL.LU R16, [R1+0x1c40] ;  /* 0x001c400001107983 */ /* 0x000ea80000300800 */
[----:B----4-:R1:W-:Y:S04]  /*afa0*/  STL [R1+0x43c], R20 ;  /* 0x00043c1401007387 */ /* 0x0103e80000100800 */
[----:B-1----:R-:W4:Y:S04]  /*afb0*/  LDL.LU R20, [R1+0x1c3c] ;  /* 0x001c3c0001147983 */ /* 0x002f280000300800 */
[----:B------:R-:W3:Y:S04]  /*afc0*/  LDL.LU R7, [R1+0x1c38] ;  /* 0x001c380001077983 */ /* 0x000ee80000300800 */
[----:B------:R-:W3:Y:S04]  /*afd0*/  LDL.LU R5, [R1+0x1c34] ;  /* 0x001c340001057983 */ /* 0x000ee80000300800 */
[----:B------:R-:W3:Y:S04]  /*afe0*/  LDL.LU R9, [R1+0x1c30] ;  /* 0x001c300001097983 */ /* 0x000ee80000300800 */
[----:B------:R-:W3:Y:S01]  /*aff0*/  LDL.LU R10, [R1+0x1c2c] ;  /* 0x001c2c00010a7983 */ /* 0x000ee20000300800 */
[----:B------:R-:W-:-:S02]  /*b000*/  IMAD R84, R6, 0x3, RZ ;  /* 0x0000000306547824 */ /* 0x000fc400078e02ff */
[----:B0-----:R-:W-:-:S03]  /*b010*/  VIADD R12, R21, 0xffffffa5 ;  /* 0xffffffa5150c7836 */ /* 0x001fc60000000000 */
[----:B------:R-:W-:Y:S01]  /*b020*/  IADD3 R30, P0, PT, R84, R0, RZ ;  /* 0x00000000541e7210 */ /* 0x000fe20007f1e0ff */
[----:B------:R0:W-:Y:S04]  /*b030*/  STL [R1+0x420], R14 ;  /* 0x0004200e01007387 */ /* 0x0001e80000100800 */
[----:B------:R-:W-:Y:S01]  /*b040*/  STL [R1+0x438], R87 ;  /* 0x0004385701007387 */ /* 0x000fe20000100800 */
[----:B0-----:R-:W-:-:S05]  /*b050*/  IMAD R14, R6, 0x3a, RZ ;  /* 0x0000003a060e7824 */ /* 0x001fca00078e02ff */
[----:B------:R-:W-:Y:S01]  /*b060*/  IADD3 R13, P6, PT, R14, R0, RZ ;  /* 0x000000000e0d7210 */ /* 0x000fe20007fde0ff */
[----:B------:R0:W-:Y:S04]  /*b070*/  STL [R1+0x3f8], R8 ;  /* 0x0003f80801007387 */ /* 0x0001e80000100800 */
[----:B------:R-:W-:Y:S04]  /*b080*/  STL [R1+0x434], R75 ;  /* 0x0004344b01007387 */ /* 0x000fe80000100800 */
[----:B------:R1:W-:Y:S01]  /*b090*/  STL [R1+0x41c], R11 ;  /* 0x00041c0b01007387 */ /* 0x0003e20000100800 */
[----:B0-----:R-:W-:-:S03]  /*b0a0*/  SHF.R.S32.HI R8, RZ, 0x1f, R14 ;  /* 0x0000001fff087819 */ /* 0x001fc6000001140e */
[----:B------:R-:W-:Y:S01]  /*b0b0*/  STL [R1+0x430], R72 ;  /* 0x0004304801007387 */ /* 0x000fe20000100800 */
[----:B-1----:R-:W-:Y:S01]  /*b0c0*/  SHF.R.S32.HI R11, RZ, 0x1f, R84 ;  /* 0x0000001fff0b7819 */ /* 0x002fe20000011454 */
[--C-:B------:R-:W-:Y:S01]  /*b0d0*/  IMAD.X R17, R8, 0x1, R3.reuse, P6 ;  /* 0x0000000108117824 */ /* 0x100fe200030e0603 */
[----:B------:R-:W-:Y:S01]  /*b0e0*/  IADD3 R15, P6, PT, R14, R2, RZ ;  /* 0x000000020e0f7210 */ /* 0x000fe20007fde0ff */
[----:B------:R0:W-:Y:S02]  /*b0f0*/  STL [R1+0xe10], R13 ;  /* 0x000e100d01007387 */ /* 0x0001e40000100800 */
[----:B------:R-:W-:Y:S01]  /*b100*/  IMAD.X R32, R11, 0x1, R3, P0 ;  /* 0x000000010b207824 */ /* 0x000fe200000e0603 */
[----:B------:R-:W-:Y:S01]  /*b110*/  ISETP.GE.U32.AND P0, PT, R12, 0x7fffff26, PT ;  /* 0x7fffff260c00780c */ /* 0x000fe20003f06070 */
[----:B------:R-:W-:Y:S02]  /*b120*/  @!P5 IMAD.MOV.U32 R12, RZ, RZ, R13 ;  /* 0x000000ffff0cd224 */ /* 0x000fe400078e000d */
[----:B------:R-:W-:-:S02]  /*b130*/  IMAD.X R8, R8, 0x1, R4, P6 ;  /* 0x0000000108087824 */ /* 0x000fc400030e0604 */
[----:B0-----:R-:W-:Y:S01]  /*b140*/  @!P5 IMAD.MOV.U32 R13, RZ, RZ, R17 ;  /* 0x000000ffff0dd224 */ /* 0x001fe200078e0011 */
[----:B--2---:R-:W-:-:S06]  /*b150*/  PRMT R16, RZ, 0x7610, R16 ;  /* 0x00007610ff107816 */ /* 0x004fcc0000000010 */
[----:B------:R0:W2:Y:S02]  /*b160*/  @!P5 LDG.E.U8 R16, desc[UR20][R12.64] ;  /* 0x000000140c10d981 */ /* 0x0000a4000c1e1100 */
[----:B0-----:R-:W-:Y:S02]  /*b170*/  @!P5 IMAD.MOV.U32 R12, RZ, RZ, R15 ;  /* 0x000000ffff0cd224 */ /* 0x001fe400078e000f */
[----:B------:R-:W-:Y:S01]  /*b180*/  @!P5 IMAD.MOV.U32 R13, RZ, RZ, R8 ;  /* 0x000000ffff0dd224 */ /* 0x000fe200078e0008 */
[----:B---3--:R-:W-:-:S06]  /*b190*/  PRMT R10, RZ, 0x7610, R10 ;  /* 0x00007610ff0a7816 */ /* 0x008fcc000000000a */
[----:B------:R0:W3:Y:S01]  /*b1a0*/  @!P5 LDG.E.U8 R10, desc[UR20][R12.64] ;  /* 0x000000140c0ad981 */ /* 0x0000e2000c1e1100 */
[----:B------:R-:W-:-:S03]  /*b1b0*/  IMAD R87, R6, 0xb, RZ ;  /* 0x0000000b06577824 */ /* 0x000fc600078e02ff */
[----:B------:R-:W-:Y:S04]  /*b1c0*/  STL [R1+0x300], R30 ;  /* 0x0003001e01007387 */ /* 0x000fe80000100800 */
[----:B------:R1:W-:Y:S01]  /*b1d0*/  STL [R1+0x42c], R47 ;  /* 0x00042c2f01007387 */ /* 0x0003e20000100800 */
[----:B------:R-:W-:-:S03]  /*b1e0*/  SHF.R.S32.HI R14, RZ, 0x1f, R87 ;  /* 0x0000001fff0e7819 */ /* 0x000fc60000011457 */
[----:B------:R0:W-:Y:S04]  /*b1f0*/  STL [R1+0xe0c], R17 ;  /* 0x000e0c1101007387 */ /* 0x0001e80000100800 */
[----:B------:R4:W-:Y:S01]  /*b200*/  STL [R1+0x428], R42 ;  /* 0x0004282a01007387 */ /* 0x0009e20000100800 */
[----:B-1----:R-:W-:-:S03]  /*b210*/  IMAD R47, R6, 0x42, RZ ;  /* 0x00000042062f7824 */ /* 0x002fc600078e02ff */
[----:B------:R-:W-:Y:S01]  /*b220*/  STL [R1+0x2fc], R32 ;  /* 0x0002fc2001007387 */ /* 0x000fe20000100800 */
[----:B0-----:R-:W-:-:S03]  /*b230*/  IADD3 R17, P6, PT, R87, R0, RZ ;  /* 0x0000000057117210 */ /* 0x001fc60007fde0ff */
[----:B------:R-:W-:Y:S01]  /*b240*/  STL [R1+0xe18], R15 ;  /* 0x000e180f01007387 */ /* 0x000fe20000100800 */
[----:B------:R-:W-:-:S03]  /*b250*/  IMAD R24, R6, 0x13, RZ ;  /* 0x0000001306187824 */ /* 0x000fc600078e02ff */
[----:B------:R-:W-:Y:S04]  /*b260*/  STL [R1+0x424], R38 ;  /* 0x0004242601007387 */ /* 0x000fe80000100800 */
[----:B------:R0:W-:Y:S04]  /*b270*/  STL [R1+0xe14], R8 ;  /* 0x000e140801007387 */ /* 0x0001e80000100800 */
[----:B------:R-:W-:Y:S01]  /*b280*/  STL [R1+0xb88], R17 ;  /* 0x000b881101007387 */ /* 0x000fe20000100800 */
[----:B----4-:R-:W-:Y:S01]  /*b290*/  SHF.R.S32.HI R42, RZ, 0x1f, R24 ;  /* 0x0000001fff2a7819 */ /* 0x010fe20000011418 */
[----:B------:R-:W-:Y:S01]  /*b2a0*/  VIADD R12, R21, 0xffffff9d ;  /* 0xffffff9d150c7836 */ /* 0x000fe20000000000 */
[----:B0-----:R-:W-:-:S02]  /*b2b0*/  SHF.R.S32.HI R8, RZ, 0x1f, R47 ;  /* 0x0000001fff087819 */ /* 0x001fc4000001142f */
[----:B------:R-:W-:Y:S01]  /*b2c0*/  PRMT R27, RZ, 0x7610, R27 ;  /* 0x00007610ff1b7816 */ /* 0x000fe2000000001b */
[----:B--2---:R0:W-:Y:S02]  /*b2d0*/  STL [R1+0x3f4], R16 ;  /* 0x0003f41001007387 */ /* 0x0041e40000100800 */
[----:B0-----:R-:W-:Y:S01]  /*b2e0*/  IMAD.X R16, R14, 0x1, R3, P6 ;  /* 0x000000010e107824 */ /* 0x001fe200030e0603 */
[----:B------:R-:W-:-:S05]  /*b2f0*/  IADD3 R38, P6, PT, R47, R0, RZ ;  /* 0x000000002f267210 */ /* 0x000fca0007fde0ff */
[----:B------:R-:W-:-:S04]  /*b300*/  IMAD.X R39, R8, 0x1, R3, P6 ;  /* 0x0000000108277824 */ /* 0x000fc800030e0603 */
[----:B------:R-:W-:Y:S01]  /*b310*/  @!P1 IMAD.MOV.U32 R13, RZ, RZ, R39 ;  /* 0x000000ffff0d9224 */ /* 0x000fe200078e0027 */
[----:B---3--:R0:W-:Y:S02]  /*b320*/  STL [R1+0x3f0], R10 ;  /* 0x0003f00a01007387 */ /* 0x0081e40000100800 */
[----:B0-----:R-:W-:-:S05]  /*b330*/  IADD3 R10, P5, PT, R24, R0, RZ ;  /* 0x00000000180a7210 */ /* 0x001fca0007fbe0ff */
[----:B------:R-:W-:Y:S01]  /*b340*/  IMAD.X R15, R42, 0x1, R3, P5 ;  /* 0x000000012a0f7824 */ /* 0x000fe200028e0603 */
[----:B------:R-:W-:Y:S01]  /*b350*/  ISETP.GE.U32.AND P5, PT, R12, 0x7fffff1e, PT ;  /* 0x7fffff1e0c00780c */ /* 0x000fe20003fa6070 */
[----:B------:R-:W-:-:S05]  /*b360*/  @!P1 IMAD.MOV.U32 R12, RZ, RZ, R38 ;  /* 0x000000ffff0c9224 */ /* 0x000fca00078e0026 */
[----:B------:R0:W2:Y:S01]  /*b370*/  @!P1 LDG.E.U8 R27, desc[UR20][R12.64] ;  /* 0x000000140c1b9981 */ /* 0x0000a2000c1e1100 */
[----:B------:R-:W-:Y:S01]  /*b380*/  IADD3 R26, P6, PT, R47, R2, RZ ;  /* 0x000000022f1a7210 */ /* 0x000fe20007fde0ff */
[----:B------:R-:W-:Y:S02]  /*b390*/  IMAD R50, R6, 0x1b, RZ ;  /* 0x0000001b06327824 */ /* 0x000fe400078e02ff */
[----:B------:R-:W-:Y:S02]  /*b3a0*/  STL [R1+0xb84], R16 ;  /* 0x000b841001007387 */ /* 0x000fe40000100800 */
[----:B------:R-:W-:Y:S02]  /*b3b0*/  IMAD.X R8, R8, 0x1, R4, P6 ;  /* 0x0000000108087824 */ /* 0x000fe400030e0604 */
[----:B------:R1:W-:Y:S01]  /*b3c0*/  STL [R1+0xe80], R38 ;  /* 0x000e802601007387 */ /* 0x0003e20000100800 */
[----:B------:R-:W-:-:S03]  /*b3d0*/  SHF.R.S32.HI R47, RZ, 0x1f, R50 ;  /* 0x0000001fff2f7819 */ /* 0x000fc60000011432 */
[----:B------:R-:W-:Y:S01]  /*b3e0*/  STL [R1+0xc08], R10 ;  /* 0x000c080a01007387 */ /* 0x000fe20000100800 */
[----:B------:R-:W-:Y:S01]  /*b3f0*/  IADD3 R59, P6, PT, R50, R0, RZ ;  /* 0x00000000323b7210 */ /* 0x000fe20007fde0ff */
[----:B------:R-:W-:Y:S02]  /*b400*/  IMAD R75, R6, 0x4a, RZ ;  /* 0x0000004a064b7824 */ /* 0x000fe400078e02ff */
[----:B------:R-:W-:Y:S01]  /*b410*/  STL [R1+0xe7c], R39 ;  /* 0x000e7c2701007387 */ /* 0x000fe20000100800 */
[----:B------:R-:W-:Y:S01]  /*b420*/  PRMT R9, RZ, 0x7610, R9 ;  /* 0x00007610ff097816 */ /* 0x000fe20000000009 */
[----:B0-----:R-:W-:Y:S02]  /*b430*/  @!P1 IMAD.MOV.U32 R12, RZ, RZ, R26 ;  /* 0x000000ffff0c9224 */ /* 0x001fe400078e001a */
[----:B------:R-:W-:Y:S01]  /*b440*/  STL [R1+0xc04], R15 ;  /* 0x000c040f01007387 */ /* 0x000fe20000100800 */
[----:B------:R-:W-:-:S03]  /*b450*/  @!P1 IMAD.MOV.U32 R13, RZ, RZ, R8 ;  /* 0x000000ffff0d9224 */ /* 0x000fc600078e0008 */
[----:B------:R-:W-:Y:S01]  /*b460*/  STL [R1+0xe88], R26 ;  /* 0x000e881a01007387 */ /* 0x000fe20000100800 */
[----:B------:R-:W-:Y:S01]  /*b470*/  IMAD.X R89, R47, 0x1, R3, P6 ;  /* 0x000000012f597824 */ /* 0x000fe200030e0603 */
[----:B-1----:R-:W-:Y:S02]  /*b480*/  IADD3 R38, P6, PT, R75, R0, RZ ;  /* 0x000000004b267210 */ /* 0x002fe40007fde0ff */
[----:B------:R0:W3:Y:S01]  /*b490*/  @!P1 LDG.E.U8 R9, desc[UR20][R12.64] ;  /* 0x000000140c099981 */ /* 0x0000e2000c1e1100 */
[----:B------:R-:W-:Y:S01]  /*b4a0*/  PRMT R28, RZ, 0x7610, R28 ;  /* 0x00007610ff1c7816 */ /* 0x000fe2000000001c */
[----:B0-----:R-:W-:Y:S01]  /*b4b0*/  VIADD R12, R21, 0xffffff95 ;  /* 0xffffff95150c7836 */ /* 0x001fe20000000000 */
[----:B------:R-:W-:Y:S01]  /*b4c0*/  PRMT R20, RZ, 0x7610, R20 ;  /* 0x00007610ff147816 */ /* 0x000fe20000000014 */
[----:B--2---:R0:W-:Y:S04]  /*b4d0*/  STL [R1+0x3ec], R27 ;  /* 0x0003ec1b01007387 */ /* 0x0041e80000100800 */
[----:B------:R1:W-:Y:S01]  /*b4e0*/  STL [R1+0xe84], R8 ;  /* 0x000e840801007387 */ /* 0x0003e20000100800 */
[----:B0-----:R-:W-:Y:S01]  /*b4f0*/  IMAD R27, R6, 0x23, RZ ;  /* 0x00000023061b7824 */ /* 0x001fe200078e02ff */
[----:B-1----:R-:W-:-:S04]  /*b500*/  SHF.R.S32.HI R8, RZ, 0x1f, R75 ;  /* 0x0000001fff087819 */ /* 0x002fc8000001144b */
[----:B------:R-:W-:Y:S02]  /*b510*/  SHF.R.S32.HI R72, RZ, 0x1f, R27 ;  /* 0x0000001fff487819 */ /* 0x000fe4000001141b */
[----:B------:R-:W-:Y:S01]  /*b520*/  IADD3 R44, P1, PT, R27, R0, RZ ;  /* 0x000000001b2c7210 */ /* 0x000fe20007f3e0ff */
[----:B------:R-:W-:Y:S01]  /*b530*/  IMAD.X R39, R8, 0x1, R3, P6 ;  /* 0x0000000108277824 */ /* 0x000fe200030e0603 */
[----:B------:R-:W-:-:S03]  /*b540*/  IADD3 R26, P6, PT, R75, R2, RZ ;  /* 0x000000024b1a7210 */ /* 0x000fc60007fde0ff */
[----:B------:R-:W-:Y:S01]  /*b550*/  IMAD.X R49, R72, 0x1, R3, P1 ;  /* 0x0000000148317824 */ /* 0x000fe200008e0603 */
[----:B------:R-:W-:Y:S01]  /*b560*/  ISETP.GE.U32.AND P1, PT, R12, 0x7fffff16, PT ;  /* 0x7fffff160c00780c */ /* 0x000fe20003f26070 */
[----:B------:R-:W-:Y:S02]  /*b570*/  @!P3 IMAD.MOV.U32 R12, RZ, RZ, R38 ;  /* 0x000000ffff0cb224 */ /* 0x000fe400078e0026 */
[----:B------:R-:W-:Y:S02]  /*b580*/  @!P3 IMAD.MOV.U32 R13, RZ, RZ, R39 ;  /* 0x000000ffff0db224 */ /* 0x000fe400078e0027 */
[----:B------:R-:W-:-:S03]  /*b590*/  IMAD.X R8, R8, 0x1, R4, P6 ;  /* 0x0000000108087824 */ /* 0x000fc600030e0604 */
[----:B------:R0:W2:Y:S02]  /*b5a0*/  @!P3 LDG.E.U8 R28, desc[UR20][R12.64] ;  /* 0x000000140c1cb981 */ /* 0x0000a4000c1e1100 */
[----:B0-----:R-:W-:Y:S02]  /*b5b0*/  @!P3 IMAD.MOV.U32 R12, RZ, RZ, R26 ;  /* 0x000000ffff0cb224 */ /* 0x001fe400078e001a */
[----:B------:R-:W-:-:S05]  /*b5c0*/  @!P3 IMAD.MOV.U32 R13, RZ, RZ, R8 ;  /* 0x000000ffff0db224 */ /* 0x000fca00078e0008 */
[----:B------:R0:W4:Y:S04]  /*b5d0*/  @!P3 LDG.E.U8 R20, desc[UR20][R12.64] ;  /* 0x000000140c14b981 */ /* 0x000128000c1e1100 */
[----:B------:R-:W-:Y:S04]  /*b5e0*/  STL [R1+0xc88], R59 ;  /* 0x000c883b01007387 */ /* 0x000fe80000100800 */
[----:B------:R-:W-:Y:S04]  /*b5f0*/  STL [R1+0xc84], R89 ;  /* 0x000c845901007387 */ /* 0x000fe80000100800 */
[----:B------:R-:W-:Y:S04]  /*b600*/  STL [R1+0xef0], R38 ;  /* 0x000ef02601007387 */ /* 0x000fe80000100800 */
[----:B------:R-:W-:Y:S04]  /*b610*/  STL [R1+0xcf0], R44 ;  /* 0x000cf02c01007387 */ /* 0x000fe80000100800 */
[----:B------:R-:W-:Y:S04]  /*b620*/  STL [R1+0xeec], R39 ;  /* 0x000eec2701007387 */ /* 0x000fe80000100800 */
[----:B---3--:R1:W-:Y:S01]  /*b630*/  STL [R1+0x3e8], R9 ;  /* 0x0003e80901007387 */ /* 0x0083e20000100800 */
[----:B------:R-:W-:-:S02]  /*b640*/  IMAD R78, R6, 0x52, RZ ;  /* 0x00000052064e7824 */ /* 0x000fc400078e02ff */
[----:B-1----:R-:W-:-:S05]  /*b650*/  IMAD R9, R6, 0x2b, RZ ;  /* 0x0000002b06097824 */ /* 0x002fca00078e02ff */
[----:B------:R-:W-:Y:S02]  /*b660*/  SHF.R.S32.HI R75, RZ, 0x1f, R9 ;  /* 0x0000001fff4b7819 */ /* 0x000fe40000011409 */
[-C--:B------:R-:W-:Y:S01]  /*b670*/  IADD3 R38, P6, PT, R9, R0.reuse, RZ ;  /* 0x0000000009267210 */ /* 0x080fe20007fde0ff */
[----:B------:R-:W-:Y:S04]  /*b680*/  STL [R1+0xcec], R49 ;  /* 0x000cec3101007387 */ /* 0x000fe80000100800 */
[----:B------:R-:W-:Y:S01]  /*b690*/  IMAD.X R39, R75, 0x1, R3, P6 ;  /* 0x000000014b277824 */ /* 0x000fe200030e0603 */
[----:B------:R1:W-:Y:S01]  /*b6a0*/  STL [R1+0xef8], R26 ;  /* 0x000ef81a01007387 */ /* 0x0003e20000100800 */
[----:B0-----:R-:W-:-:S03]  /*b6b0*/  IADD3 R13, P6, PT, R78, R0, RZ ;  /* 0x000000004e0d7210 */ /* 0x001fc60007fde0ff */
[----:B------:R0:W-:Y:S01]  /*b6c0*/  STL [R1+0xef4], R8 ;  /* 0x000ef40801007387 */ /* 0x0001e20000100800 */
[----:B------:R-:W-:-:S03]  /*b6d0*/  VIADD R12, R21, 0xffffff8d ;  /* 0xffffff8d150c7836 */ /* 0x000fc60000000000 */
[----:B------:R-:W-:Y:S01]  /*b6e0*/  STL [R1+0xd50], R38 ;  /* 0x000d502601007387 */ /* 0x000fe20000100800 */
[----:B-1----:R-:W-:-:S03]  /*b6f0*/  IADD3 R26, P3, PT, R84, R2, RZ ;  /* 0x00000002541a7210 */ /* 0x002fc60007f7e0ff */
[----:B------:R-:W-:Y:S01]  /*b700*/  STL [R1+0xd4c], R39 ;  /* 0x000d4c2701007387 */ /* 0x000fe20000100800 */
[----:B0-----:R-:W-:-:S03]  /*b710*/  SHF.R.S32.HI R8, RZ, 0x1f, R78 ;  /* 0x0000001fff087819 */ /* 0x001fc6000001144e */
[----:B------:R-:W-:Y:S04]  /*b720*/  STL [R1+0xf60], R13 ;  /* 0x000f600d01007387 */ /* 0x000fe80000100800 */
[----:B------:R-:W-:Y:S01]  /*b730*/  STL [R1+0x308], R26 ;  /* 0x0003081a01007387 */ /* 0x000fe20000100800 */
[----:B------:R-:W-:Y:S02]  /*b740*/  PRMT R33, RZ, 0x7610, R33 ;  /* 0x00007610ff217816 */ /* 0x000fe40000000021 */
[----:B------:R-:W-:Y:S01]  /*b750*/  PRMT R84, RZ, 0x7610, R84 ;  /* 0x00007610ff547816 */ /* 0x000fe20000000054 */
[----:B----4-:R0:W-:Y:S02]  /*b760*/  STL [R1+0x3e0], R20 ;  /* 0x0003e01401007387 */ /* 0x0101e40000100800 */
[----:B0-----:R-:W-:Y:S01]  /*b770*/  IMAD.X R20, R8, 0x1, R3, P6 ;  /* 0x0000000108147824 */ /* 0x001fe200030e0603 */
[----:B------:R-:W-:-:S03]  /*b780*/  ISETP.GE.U32.AND P6, PT, R12, 0x7fffff0e, PT ;  /* 0x7fffff0e0c00780c */ /* 0x000fc60003fc6070 */
[----:B------:R-:W-:-:S05]  /*b790*/  IMAD.MOV.U32 R12, RZ, RZ, R20 ;  /* 0x000000ffff0c7224 */ /* 0x000fca00078e0014 */
[----:B------:R-:W-:-:S04]  /*b7a0*/  @!P2 LOP3.LUT R13, R13, R12, RZ, 0x3c, !PT ;  /* 0x0000000c0d0da212 */ /* 0x000fc800078e3cff */
[----:B------:R-:W-:-:S04]  /*b7b0*/  @!P2 LOP3.LUT R12, R13, R12, RZ, 0x3c, !PT ;  /* 0x0000000c0d0ca212 */ /* 0x000fc800078e3cff */
[----:B------:R-:W-:-:S05]  /*b7c0*/  @!P2 LOP3.LUT R13, R13, R12, RZ, 0x3c, !PT ;  /* 0x0000000c0d0da212 */ /* 0x000fca00078e3cff */
[----:B------:R0:W3:Y:S04]  /*b7d0*/  @!P2 LDG.E.U8 R33, desc[UR20][R12.64] ;  /* 0x000000140c21a981 */ /* 0x0000e8000c1e1100 */
[----:B--2---:R1:W-:Y:S04]  /*b7e0*/  STL [R1+0x3e4], R28 ;  /* 0x0003e41c01007387 */ /* 0x0043e80000100800 */
[----:B------:R2:W-:Y:S01]  /*b7f0*/  STL [R1+0xf5c], R20 ;  /* 0x000f5c1401007387 */ /* 0x0005e20000100800 */
[----:B-1----:R-:W-:Y:S01]  /*b800*/  IMAD.X R28, R11, 0x1, R4, P3 ;  /* 0x000000010b1c7824 */ /* 0x002fe200018e0604 */
[----:B--2---:R-:W-:-:S05]  /*b810*/  IADD3 R20, P3, PT, R78, R2, RZ ;  /* 0x000000024e147210 */ /* 0x004fca0007f7e0ff */
[----:B0-----:R-:W-:Y:S02]  /*b820*/  IMAD.X R13, R8, 0x1, R4, P3 ;  /* 0x00000001080d7824 */ /* 0x001fe400018e0604 */
[----:B------:R-:W-:-:S05]  /*b830*/  @!P2 IMAD.MOV.U32 R12, RZ, RZ, R20 ;  /* 0x000000ffff0ca224 */ /* 0x000fca00078e0014 */
[----:B------:R0:W2:Y:S01]  /*b840*/  @!P2 LDG.E.U8 R84, desc[UR20][R12.64] ;  /* 0x000000140c54a981 */ /* 0x0000a2000c1e1100 */
[----:B------:R-:W-:-:S03]  /*b850*/  IMAD R11, R6, 0x5a, RZ ;  /* 0x0000005a060b7824 */ /* 0x000fc600078e02ff */
[----:B------:R-:W-:Y:S04]  /*b860*/  STL [R1+0x304], R28 ;  /* 0x0003041c01007387 */ /* 0x000fe80000100800 */
[----:B------:R1:W-:Y:S01]  /*b870*/  STL [R1+0xf68], R20 ;  /* 0x000f681401007387 */ /* 0x0003e20000100800 */
[----:B------:R-:W-:-:S03]  /*b880*/  SHF.R.S32.HI R8, RZ, 0x1f, R11 ;  /* 0x0000001fff087819 */ /* 0x000fc6000001140b */
[----:B------:R-:W-:Y:S01]  /*b890*/  STL [R1+0xf64], R13 ;  /* 0x000f640d01007387 */ /* 0x000fe20000100800 */
[----:B------:R-:W-:Y:S02]  /*b8a0*/  PRMT R5, RZ, 0x7610, R5 ;  /* 0x00007610ff057816 */ /* 0x000fe40000000005 */
[----:B------:R-:W-:Y:S01]  /*b8b0*/  PRMT R7, RZ, 0x7610, R7 ;  /* 0x00007610ff077816 */ /* 0x000fe20000000007 */
[----:B---3--:R3:W-:Y:S04]  /*b8c0*/  STL [R1+0x3dc], R33 ;  /* 0x0003dc2101007387 */ /* 0x0087e80000100800 */
[----:B-1----:R-:W4:Y:S01]  /*b8d0*/  LDL.LU R20, [R1+0x1c28] ;  /* 0x001c280001147983 */ /* 0x002f220000300800 */
[----:B---3--:R-:W-:-:S05]  /*b8e0*/  IADD3 R33, P3, PT, R11, R0, RZ ;  /* 0x000000000b217210 */ /* 0x008fca0007f7e0ff */
[----:B0-----:R-:W-:Y:S01]  /*b8f0*/  IMAD.MOV.U32 R13, RZ, RZ, R33 ;  /* 0x000000ffff0d7224 */ /* 0x001fe200078e0021 */
[----:B------:R0:W-:Y:S01]  /*b900*/  STL [R1+0xfd0], R33 ;  /* 0x000fd02101007387 */ /* 0x0001e20000100800 */
[----:B------:R-:W-:-:S05]  /*b910*/  IMAD.X R12, R8, 0x1, R3, P3 ;  /* 0x00000001080c7824 */ /* 0x000fca00018e0603 */
[----:B------:R-:W-:Y:S02]  /*b920*/  @!P0 LOP3.LUT R13, R13, R12, RZ, 0x3c, !PT ;  /* 0x0000000c0d0d8212 */ /* 0x000fe400078e3cff */
[----:B0-----:R-:W-:-:S05]  /*b930*/  IADD3 R33, P2, PT, R11, R2, RZ ;  /* 0x000000020b217210 */ /* 0x001fca0007f5e0ff */
[----:B------:R-:W-:Y:S04]  /*b940*/  STL [R1+0xfd8], R33 ;  /* 0x000fd82101007387 */ /* 0x000fe80000100800 */
[----:B------:R0:W-:Y:S04]  /*b950*/  STL [R1+0xfcc], R12 ;  /* 0x000fcc0c01007387 */ /* 0x0001e80000100800 */
[----:B--2---:R1:W-:Y:S01]  /*b960*/  STL [R1+0x3d8], R84 ;  /* 0x0003d85401007387 */ /* 0x0043e20000100800 */
[----:B0-----:R-:W-:-:S04]  /*b970*/  @!P0 LOP3.LUT R12, R13, R12, RZ, 0x3c, !PT ;  /* 0x0000000c0d0c8212 */ /* 0x001fc800078e3cff */
[----:B------:R-:W-:Y:S01]  /*b980*/  @!P0 LOP3.LUT R13, R13, R12, RZ, 0x3c, !PT ;  /* 0x0000000c0d0d8212 */ /* 0x000fe200078e3cff */
[----:B-1----:R-:W-:-:S04]  /*b990*/  IMAD.X R84, R8, 0x1, R4, P2 ;  /* 0x0000000108547824 */ /* 0x002fc800010e0604 */
[----:B------:R0:W2:Y:S02]  /*b9a0*/  @!P0 LDG.E.U8 R5, desc[UR20][R12.64] ;  /* 0x000000140c058981 */ /* 0x0000a4000c1e1100 */
[----:B0-----:R-:W-:Y:S02]  /*b9b0*/  @!P0 IMAD.MOV.U32 R12, RZ, RZ, R33 ;  /* 0x000000ffff0c8224 */ /* 0x001fe400078e0021 */
[----:B------:R-:W-:-:S05]  /*b9c0*/  @!P0 IMAD.MOV.U32 R13, RZ, RZ, R84 ;  /* 0x000000ffff0d8224 */ /* 0x000fca00078e0054 */
[----:B------:R0:W3:Y:S01]  /*b9d0*/  @!P0 LDG.E.U8 R7, desc[UR20][R12.64] ;  /* 0x000000140c078981 */ /* 0x0000e2000c1e1100 */
[----:B------:R-:W-:-:S03]  /*b9e0*/  VIADD R78, R21, 0xffffff85 ;  /* 0xffffff85154e7836 */ /* 0x000fc60000000000 */
[----:B------:R1:W-:Y:S01]  /*b9f0*/  STL [R1+0xfd4], R84 ;  /* 0x000fd45401007387 */ /* 0x0003e20000100800 */
[----:B------:R-:W-:Y:S01]  /*ba00*/  IMAD R11, R6, 0x62, RZ ;  /* 0x00000062060b7824 */ /* 0x000fe200078e02ff */
[----:B------:R-:W-:Y:S02]  /*ba10*/  ISETP.GE.U32.AND P3, PT, R78, 0x7fffff06, PT ;  /* 0x7fffff064e00780c */ /* 0x000fe40003f66070 */
[----:B------:R-:W-:Y:S01]  /*ba20*/  IADD3 R78, P0, PT, R24, R2, RZ ;  /* 0x00000002184e7210 */ /* 0x000fe20007f1e0ff */
[----:B0-----:R-:W-:Y:S01]  /*ba30*/  VIADD R12, R21, 0xffffffcd ;  /* 0xffffffcd150c7836 */ /* 0x001fe20000000000 */
[----:B------:R-:W-:-:S03]  /*ba40*/  SHF.R.S32.HI R8, RZ, 0x1f, R11 ;  /* 0x0000001fff087819 */ /* 0x000fc6000001140b */
[----:B-1----:R-:W-:Y:S01]  /*ba50*/  IMAD.X R84, R42, 0x1, R4, P0 ;  /* 0x000000012a547824 */ /* 0x002fe200000e0604 */
[----:B------:R-:W-:Y:S02]  /*ba60*/  ISETP.GE.U32.AND P0, PT, R12, 0x7fffff4e, PT ;  /* 0x7fffff4e0c00780c */ /* 0x000fe40003f06070 */
[----:B------:R-:W-:Y:S01]  /*ba70*/  PRMT R37, RZ, 0x7610, R37 ;  /* 0x00007610ff257816 */ /* 0x000fe20000000025 */
[----:B--2---:R0:W-:Y:S02]  /*ba80*/  STL [R1+0x3d4], R5 ;  /* 0x0003d40501007387 */ /* 0x0041e40000100800 */
[----:B0-----:R-:W-:-:S05]  /*ba90*/  IADD3 R5, P2, PT, R87, R2, RZ ;  /* 0x0000000257057210 */ /* 0x001fca0007f5e0ff */
[----:B------:R-:W-:Y:S04]  /*baa0*/  STL [R1+0xb90], R5 ;  /* 0x000b900501007387 */ /* 0x000fe80000100800 */
[----:B---3--:R0:W-:Y:S02]  /*bab0*/  STL [R1+0x3d0], R7 ;  /* 0x0003d00701007387 */ /* 0x0081e40000100800 */
[----:B0-----:R-:W-:Y:S01]  /*bac0*/  IMAD.X R7, R14, 0x1, R4, P2 ;  /* 0x000000010e077824 */ /* 0x001fe200010e0604 */
[----:B------:R-:W-:Y:S02]  /*bad0*/  IADD3 R33, P2, PT, R11, R0, RZ ;  /* 0x000000000b217210 */ /* 0x000fe40007f5e0ff */
[----:B------:R-:W-:-:S03]  /*bae0*/  PRMT R14, RZ, 0x7610, R14 ;  /* 0x00007610ff0e7816 */ /* 0x000fc6000000000e */
[----:B------:R-:W-:Y:S02]  /*baf0*/  IMAD.X R13, R8, 0x1, R3, P2 ;  /* 0x00000001080d7824 */ /* 0x000fe400010e0603 */
[----:B------:R-:W-:-:S05]  /*bb00*/  @!P5 IMAD.MOV.U32 R12, RZ, RZ, R33 ;  /* 0x000000ffff0cd224 */ /* 0x000fca00078e0021 */
[----:B------:R0:W2:Y:S01]  /*bb10*/  @!P5 LDG.E.U8 R14, desc[UR20][R12.64] ;  /* 0x000000140c0ed981 */ /* 0x0000a2000c1e1100 */
[----:B------:R-:W-:-:S03]  /*bb20*/  IADD3 R24, P2, PT, R11, R2, RZ ;  /* 0x000000020b187210 */ /* 0x000fc60007f5e0ff */
[----:B------:R-:W-:Y:S04]  /*bb30*/  STL [R1+0x1040], R33 ;  /* 0x0010402101007387 */ /* 0x000fe80000100800 */
[----:B------:R-:W-:Y:S01]  /*bb40*/  STL [R1+0xb8c], R7 ;  /* 0x000b8c0701007387 */ /* 0x000fe20000100800 */
[----:B0-----:R-:W-:-:S03]  /*bb50*/  @!P5 IMAD.MOV.U32 R12, RZ, RZ, R24 ;  /* 0x000000ffff0cd224 */ /* 0x001fc600078e0018 */
[----:B------:R-:W-:Y:S04]  /*bb60*/  STL [R1+0xc10], R78 ;  /* 0x000c104e01007387 */ /* 0x000fe80000100800 */
[----:B------:R0:W-:Y:S02]  /*bb70*/  STL [R1+0x103c], R13 ;  /* 0x00103c0d01007387 */ /* 0x0001e40000100800 */
[----:B0-----:R-:W-:-:S05]  /*bb80*/  IMAD.X R13, R8, 0x1, R4, P2 ;  /* 0x00000001080d7824 */ /* 0x001fca00010e0604 */
[----:B------:R0:W3:Y:S01]  /*bb90*/  @!P5 LDG.E.U8 R37, desc[UR20][R12.64] ;  /* 0x000000140c25d981 */ /* 0x0000e2000c1e1100 */
[----:B------:R-:W-:-:S03]  /*bba0*/  IMAD R11, R6, 0x6a, RZ ;  /* 0x0000006a060b7824 */ /* 0x000fc600078e02ff */
[----:B------:R-:W-:Y:S02]  /*bbb0*/  STL [R1+0xc0c], R84 ;  /* 0x000c0c5401007387 */ /* 0x000fe40000100800 */
[----:B------:R-:W-:Y:S02]  /*bbc0*/  SHF.R.S32.HI R8, RZ, 0x1f, R11 ;  /* 0x0000001fff087819 */ /* 0x000fe4000001140b */
[----:B------:R-:W-:Y:S01]  /*bbd0*/  IADD3 R33, P2, PT, R11, R0, RZ ;  /* 0x000000000b217210 */ /* 0x000fe20007f5e0ff */
[----:B------:R1:W-:Y:S04]  /*bbe0*/  STL [R1+0x1048], R24 ;  /* 0x0010481801007387 */ /* 0x0003e80000100800 */
[----:B0-----:R-:W-:Y:S01]  /*bbf0*/  IMAD.X R12, R8, 0x1, R3, P2 ;  /* 0x00000001080c7824 */ /* 0x001fe200010e0603 */
[----:B----4-:R-:W-:-:S02]  /*bc00*/  PRMT R20, RZ, 0x7610, R20 ;  /* 0x00007610ff147816 */ /* 0x010fc40000000014 */
[----:B------:R-:W-:Y:S01]  /*bc10*/  PRMT R31, RZ, 0x7610, R31 ;  /* 0x00007610ff1f7816 */ /* 0x000fe2000000001f */
[----:B--2---:R-:W-:Y:S04]  /*bc20*/  STL [R1+0x3cc], R14 ;  /* 0x0003cc0e01007387 */ /* 0x004fe80000100800 */
[----:B------:R0:W-:Y:S04]  /*bc30*/  STL [R1+0x1044], R13 ;  /* 0x0010440d01007387 */ /* 0x0001e80000100800 */
[----:B-1----:R-:W2:Y:S04]  /*bc40*/  LDL.LU R24, [R1+0x1c24] ;  /* 0x001c240001187983 */ /* 0x002ea80000300800 */
[----:B------:R1:W-:Y:S01]  /*bc50*/  STL [R1+0x10ac], R33 ;  /* 0x0010ac2101007387 */ /* 0x0003e20000100800 */
[----:B0-----:R-:W-:-:S05]  /*bc60*/  IMAD.MOV.U32 R13, RZ, RZ, R33 ;  /* 0x000000ffff0d7224 */ /* 0x001fca00078e0021 */
[----:B------:R-:W-:Y:S02]  /*bc70*/  @!P1 LOP3.LUT R13, R13, R12, RZ, 0x3c, !PT ;  /* 0x0000000c0d0d9212 */ /* 0x000fe400078e3cff */
[----:B-1----:R-:W-:-:S05]  /*bc80*/  IADD3 R33, P5, PT, R11, R2, RZ ;  /* 0x000000020b217210 */ /* 0x002fca0007fbe0ff */
[----:B------:R-:W-:Y:S04]  /*bc90*/  STL [R1+0x10b4], R33 ;  /* 0x0010b42101007387 */ /* 0x000fe80000100800 */
[----:B------:R0:W-:Y:S02]  /*bca0*/  STL [R1+0x10a8], R12 ;  /* 0x0010a80c01007387 */ /* 0x0001e40000100800 */
[----:B0-----:R-:W-:-:S04]  /*bcb0*/  @!P1 LOP3.LUT R12, R13, R12, RZ, 0x3c, !PT ;  /* 0x0000000c0d0c9212 */ /* 0x001fc800078e3cff */
[----:B------:R-:W-:Y:S01]  /*bcc0*/  @!P1 LOP3.LUT R13, R13, R12, RZ, 0x3c, !PT ;  /* 0x0000000c0d0d9212 */ /* 0x000fe200078e3cff */
[----:B---3--:R0:W-:Y:S04]  /*bcd0*/  STL [R1+0x3c8], R37 ;  /* 0x0003c82501007387 */ /* 0x0081e80000100800 */
[----:B------:R1:W3:Y:S01]  /*bce0*/  @!P1 LDG.E.U8 R20, desc[UR20][R12.64] ;  /* 0x000000140c149981 */ /* 0x0002e2000c1e1100 */
[----:B0-----:R-:W-:Y:S02]  /*bcf0*/  IMAD.X R37, R8, 0x1, R4, P5 ;  /* 0x0000000108257824 */ /* 0x001fe400028e0604 */
[----:B-1----:R-:W-:Y:S02]  /*bd00*/  @!P1 IMAD.MOV.U32 R12, RZ, RZ, R33 ;  /* 0x000000ffff0c9224 */ /* 0x002fe400078e0021 */
[----:B------:R-:W-:-:S05]  /*bd10*/  @!P1 IMAD.MOV.U32 R13, RZ, RZ, R37 ;  /* 0x000000ffff0d9224 */ /* 0x000fca00078e0025 */
[----:B------:R0:W4:Y:S01]  /*bd20*/  @!P1 LDG.E.U8 R31, desc[UR20][R12.64] ;  /* 0x000000140c1f9981 */ /* 0x000122000c1e1100 */
[-C--:B------:R-:W-:Y:S01]  /*bd30*/  IADD3 R50, P5, PT, R50, R2.reuse, RZ ;  /* 0x0000000232327210 */ /* 0x080fe20007fbe0ff */
[----:B------:R-:W-:Y:S01]  /*bd40*/  IMAD R11, R6, 0x72, RZ ;  /* 0x00000072060b7824 */ /* 0x000fe200078e02ff */
[----:B------:R-:W-:-:S03]  /*bd50*/  IADD3 R27, P1, PT, R27, R2, RZ ;  /* 0x000000021b1b7210 */ /* 0x000fc60007f3e0ff */
[----:B------:R-:W-:Y:S02]  /*bd60*/  IMAD.X R47, R47, 0x1, R4, P5 ;  /* 0x000000012f2f7824 */ /* 0x000fe400028e0604 */
[C---:B------:R-:W-:Y:S01]  /*bd70*/  VIADD R14, R21.reuse, 0xfffffffc ;  /* 0xfffffffc150e7836 */ /* 0x040fe20000000000 */
[----:B------:R-:W-:Y:S01]  /*bd80*/  SHF.R.S32.HI R8, RZ, 0x1f, R11 ;  /* 0x0000001fff087819 */ /* 0x000fe2000001140b */
[----:B0-----:R-:W-:-:S03]  /*bd90*/  VIADD R12, R21, 0xfffffff4 ;  /* 0xfffffff4150c7836 */ /* 0x001fc60000000000 */
[----:B------:R-:W-:Y:S02]  /*bda0*/  ISETP.GE.U32.AND P2, PT, R14, 0x7fffff7d, PT ;  /* 0x7fffff7d0e00780c */ /* 0x000fe40003f46070 */
[----:B------:R-:W-:Y:S02]  /*bdb0*/  PRMT R14, RZ, 0x7610, R14 ;  /* 0x00007610ff0e7816 */ /* 0x000fe4000000000e */
[----:B------:R-:W-:Y:S01]  /*bdc0*/  PRMT R25, RZ, 0x7610, R25 ;  /* 0x00007610ff197816 */ /* 0x000fe20000000019 */
[----:B---3--:R0:W-:Y:S04]  /*bdd0*/  STL [R1+0x3c4], R20 ;  /* 0x0003c41401007387 */ /* 0x0081e80000100800 */
[----:B0-----:R-:W3:Y:S04]  /*bde0*/  LDL.LU R20, [R1+0x1c20] ;  /* 0x001c200001147983 */ /* 0x001ee80000300800 */
[----:B------:R0:W-:Y:S04]  /*bdf0*/  STL [R1+0x10b0], R37 ;  /* 0x0010b02501007387 */ /* 0x0001e80000100800 */
[----:B------:R-:W-:Y:S01]  /*be00*/  STL [R1+0xc90], R50 ;  /* 0x000c903201007387 */ /* 0x000fe20000100800 */
[----:B0-----:R-:W-:-:S05]  /*be10*/  IADD3 R37, P5, PT, R11, R0, RZ ;  /* 0x000000000b257210 */ /* 0x001fca0007fbe0ff */
[----:B------:R-:W-:Y:S04]  /*be20*/  STL [R1+0x1110], R37 ;  /* 0x0011102501007387 */ /* 0x000fe80000100800 */
[----:B------:R-:W-:Y:S04]  /*be30*/  STL [R1+0xc8c], R47 ;  /* 0x000c8c2f01007387 */ /* 0x000fe80000100800 */
[----:B------:R-:W-:Y:S01]  /*be40*/  STL [R1+0xcf8], R27 ;  /* 0x000cf81b01007387 */ /* 0x000fe20000100800 */
[----:B------:R-:W-:-:S03]  /*be50*/  IMAD.X R13, R8, 0x1, R3, P5 ;  /* 0x00000001080d7824 */ /* 0x000fc600028e0603 */
[----:B----4-:R0:W-:Y:S01]  /*be60*/  STL [R1+0x3c0], R31 ;  /* 0x0003c01f01007387 */ /* 0x0101e20000100800 */
[----:B------:R-:W-:Y:S01]  /*be70*/  IADD3 R33, P5, PT, R11, R2, RZ ;  /* 0x000000020b217210 */ /* 0x000fe20007fbe0ff */
[--C-:B0-----:R-:W-:Y:S01]  /*be80*/  IMAD.X R31, R72, 0x1, R4.reuse, P1 ;  /* 0x00000001481f7824 */ /* 0x101fe200008e0604 */
[----:B------:R-:W-:Y:S01]  /*be90*/  ISETP.GE.U32.AND P1, PT, R12, 0x7fffff75, PT ;  /* 0x7fffff750c00780c */ /* 0x000fe20003f26070 */
[----:B------:R-:W-:Y:S01]  /*bea0*/  @!P6 IMAD.MOV.U32 R12, RZ, RZ, R37 ;  /* 0x000000ffff0ce224 */ /* 0x000fe200078e0025 */
[----:B------:R0:W-:Y:S04]  /*beb0*/  STL [R1+0x110c], R13 ;  /* 0x00110c0d01007387 */ /* 0x0001e80000100800 */
[----:B------:R0:W4:Y:S02]  /*bec0*/  @!P6 LDG.E.U8 R14, desc[UR20][R12.64] ;  /* 0x000000140c0ee981 */ /* 0x000124000c1e1100 */
        /* <DEDUP_REMOVED lines=10> */
[----:B--2---:R-:W-:Y:S01]  /*bf70*/  PRMT R24, RZ, 0x7610, R24 ;  /* 0x00007610ff187816 */ /* 0x004fe20000000018 */
[----:B----4-:R-:W-:Y:S04]  /*bf80*/  STL [R1+0x3bc], R14 ;  /* 0x0003bc0e01007387 */ /* 0x010fe80000100800 */
        /* <DEDUP_REMOVED lines=18> */
[----:B-1----:R-:W-:Y:S01]  /*c0b0*/  IADD3 R33, P3, PT, R11, R2, RZ ;  /* 0x000000020b217210 */ /* 0x002fe20007f7e0ff */
[----:B------:R-:W-:Y:S01]  /*c0c0*/  VIADD R13, R21, 0xffffffdc ;  /* 0xffffffdc150d7836 */ /* 0x000fe20000000000 */
[----:B------:R-:W-:-:S02]  /*c0d0*/  PRMT R34, RZ, 0x7610, R34 ;  /* 0x00007610ff227816 */ /* 0x000fc40000000022 */
[----:B------:R-:W-:Y:S01]  /*c0e0*/  PRMT R20, RZ, 0x7610, R20 ;  /* 0x00007610ff147816 */ /* 0x000fe20000000014 */
[----:B---3--:R0:W-:Y:S02]  /*c0f0*/  STL [R1+0x3b4], R24 ;  /* 0x0003b41801007387 */ /* 0x0081e40000100800 */
[----:B0-----:R-:W-:Y:S01]  /*c100*/  IMAD.X R24, R75, 0x1, R4, P6 ;  /* 0x000000014b187824 */ /* 0x001fe200030e0604 */
[----:B------:R-:W-:-:S05]  /*c110*/  IADD3 R25, P6, PT, R11, R0, RZ ;  /* 0x000000000b197210 */ /* 0x000fca0007fde0ff */
[----:B------:R-:W-:Y:S01]  /*c120*/  IMAD.X R37, R8, 0x1, R3, P6 ;  /* 0x0000000108257824 */ /* 0x000fe200030e0603 */
[----:B------:R-:W-:Y:S04]  /*c130*/  STL [R1+0xd54], R24 ;  /* 0x000d541801007387 */ /* 0x000fe80000100800 */
[----:B------:R-:W-:Y:S04]  /*c140*/  STL [R1+0xda0], R25 ;  /* 0x000da01901007387 */ /* 0x000fe80000100800 */
[----:B------:R-:W-:Y:S01]  /*c150*/  STL [R1+0xda8], R33 ;  /* 0x000da82101007387 */ /* 0x000fe20000100800 */
[----:B------:R-:W-:-:S03]  /*c160*/  ISETP.GE.U32.AND P6, PT, R12, 0x7fffff65, PT ;  /* 0x7fffff650c00780c */ /* 0x000fc60003fc6070 */
[----:B------:R-:W-:Y:S01]  /*c170*/  STL [R1+0xd9c], R37 ;  /* 0x000d9c2501007387 */ /* 0x000fe20000100800 */
[----:B------:R-:W-:-:S03]  /*c180*/  @!P0 IMAD.MOV.U32 R12, RZ, RZ, R25 ;  /* 0x000000ffff0c8224 */ /* 0x000fc600078e0019 */
[----:B--2---:R0:W-:Y:S02]  /*c190*/  STL [R1+0x3b8], R35 ;  /* 0x0003b82301007387 */ /* 0x0041e40000100800 */
[----:B0-----:R-:W-:Y:S01]  /*c1a0*/  IMAD.X R35, R8, 0x1, R4, P3 ;  /* 0x0000000108237824 */ /* 0x001fe200018e0604 */
[----:B------:R-:W-:Y:S01]  /*c1b0*/  ISETP.GE.U32.AND P3, PT, R13, 0x7fffff5d, PT ;  /* 0x7fffff5d0d00780c */ /* 0x000fe20003f66070 */
[----:B------:R-:W-:Y:S02]  /*c1c0*/  @!P0 IMAD.MOV.U32 R13, RZ, RZ, R37 ;  /* 0x000000ffff0d8224 */ /* 0x000fe400078e0025 */
[----:B------:R-:W2:Y:S04]  /*c1d0*/  LDL.LU R37, [R1+0x1c1c] ;  /* 0x001c1c0001257983 */ /* 0x000ea80000300800 */
[----:B------:R0:W3:Y:S04]  /*c1e0*/  @!P0 LDG.E.U8 R34, desc[UR20][R12.64] ;  /* 0x000000140c228981 */ /* 0x0000e8000c1e1100 */
[----:B------:R-:W4:Y:S01]  /*c1f0*/  LDL.LU R25, [R1+0x1c18] ;  /* 0x001c180001197983 */ /* 0x000f220000300800 */
[----:B0-----:R-:W-:-:S02]  /*c200*/  @!P0 IMAD.MOV.U32 R12, RZ, RZ, R33 ;  /* 0x000000ffff0c8224 */ /* 0x001fc400078e0021 */
[----:B------:R-:W-:-:S05]  /*c210*/  @!P0 IMAD.MOV.U32 R13, RZ, RZ, R35 ;  /* 0x000000ffff0d8224 */ /* 0x000fca00078e0023 */
[----:B------:R-:W2:Y:S04]  /*c220*/  @!P0 LDG.E.U8 R20, desc[UR20][R12.64] ;  /* 0x000000140c148981 */ /* 0x000ea8000c1e1100 */
[----:B------:R-:W-:Y:S04]  /*c230*/  STL [R1+0xda4], R35 ;  /* 0x000da42301007387 */ /* 0x000fe80000100800 */
[----:B---3--:R0:W-:Y:S04]  /*c240*/  STL [R1+0x3b0], R34 ;  /* 0x0003b02201007387 */ /* 0x0081e80000100800 */
[----:B0-----:R-:W3:Y:S04]  /*c250*/  LDL.LU R34, [R1+0x1c14] ;  /* 0x001c140001227983 */ /* 0x001ee80000300800 */
[----:B------:R-:W3:Y:S04]  /*c260*/  LDL.LU R35, [R1+0x1c10] ;  /* 0x001c100001237983 */ /* 0x000ee80000300800 */
[----:B------:R-:W3:Y:S04]  /*c270*/  LDL.LU R33, [R1+0x1c0c] ;  /* 0x001c0c0001217983 */ /* 0x000ee80000300800 */
[----:B--2---:R0:W-:Y:S04]  /*c280*/  STL [R1+0x3ac], R20 ;  /* 0x0003ac1401007387 */ /* 0x0041e80000100800 */
[----:B0-----:R-:W2:Y:S01]  /*c290*/  LDL.LU R20, [R1+0x1c08] ;  /* 0x001c080001147983 */ /* 0x001ea20000300800 */
[----:B------:R-:W-:Y:S01]  /*c2a0*/  PRMT R29, RZ, 0x7610, R29 ;  /* 0x00007610ff1d7816 */ /* 0x000fe2000000001d */
[----:B------:R-:W-:-:S02]  /*c2b0*/  @!P2 IMAD.MOV.U32 R12, RZ, RZ, R30 ;  /* 0x000000ffff0ca224 */ /* 0x000fc400078e001e */
[----:B------:R-:W-:Y:S01]  /*c2c0*/  @!P2 IMAD.MOV.U32 R13, RZ, RZ, R32 ;  /* 0x000000ffff0da224 */ /* 0x000fe200078e0020 */
[----:B----4-:R-:W-:Y:S01]  /*c2d0*/  PRMT R25, RZ, 0x7610, R25 ;  /* 0x00007610ff197816 */ /* 0x010fe20000000019 */
[C---:B------:R-:W-:Y:S01]  /*c2e0*/  VIADD R14, R21.reuse, 0xffffffec ;  /* 0xffffffec150e7836 */ /* 0x040fe20000000000 */
[----:B------:R-:W-:Y:S02]  /*c2f0*/  PRMT R87, RZ, 0x7610, R87 ;  /* 0x00007610ff577816 */ /* 0x000fe40000000057 */
[----:B------:R-:W-:Y:S01]  /*c300*/  PRMT R75, RZ, 0x7610, R75 ;  /* 0x00007610ff4b7816 */ /* 0x000fe2000000004b */
[----:B------:R0:W4:Y:S01]  /*c310*/  @!P2 LDG.E.U8 R29, desc[UR20][R12.64] ;  /* 0x000000140c1da981 */ /* 0x000122000c1e1100 */
[----:B------:R-:W-:Y:S01]  /*c320*/  PRMT R72, RZ, 0x7610, R72 ;  /* 0x00007610ff487816 */ /* 0x000fe20000000048 */
[----:B------:R-:W-:Y:S01]  /*c330*/  VIADD R8, R21, 0xffffffd4 ;  /* 0xffffffd415087836 */ /* 0x000fe20000000000 */
[----:B------:R-:W-:Y:S01]  /*c340*/  PRMT R56, RZ, 0x7610, R56 ;  /* 0x00007610ff387816 */ /* 0x000fe20000000038 */
[----:B------:R-:W3:Y:S01]  /*c350*/  LDL.LU R32, [R1+0x1c04] ;  /* 0x001c040001207983 */ /* 0x000ee20000300800 */
[----:B0-----:R-:W-:-:S02]  /*c360*/  @!P2 IMAD.MOV.U32 R12, RZ, RZ, R26 ;  /* 0x000000ffff0ca224 */ /* 0x001fc400078e001a */
[----:B------:R-:W-:Y:S01]  /*c370*/  @!P2 IMAD.MOV.U32 R13, RZ, RZ, R28 ;  /* 0x000000ffff0da224 */ /* 0x000fe200078e001c */
[----:B------:R-:W-:Y:S01]  /*c380*/  ISETP.GE.U32.AND P5, PT, R14, 0x7fffff6d, PT ;  /* 0x7fffff6d0e00780c */ /* 0x000fe20003fa6070 */
[----:B------:R-:W3:Y:S04]  /*c390*/  LDL.LU R30, [R1+0x1c00] ;  /* 0x001c0000011e7983 */ /* 0x000ee80000300800 */
[----:B------:R0:W3:Y:S02]  /*c3a0*/  @!P2 LDG.E.U8 R25, desc[UR20][R12.64] ;  /* 0x000000140c19a981 */ /* 0x0000e4000c1e1100 */
[----:B0-----:R-:W-:Y:S02]  /*c3b0*/  @!P1 IMAD.MOV.U32 R12, RZ, RZ, R17 ;  /* 0x000000ffff0c9224 */ /* 0x001fe400078e0011 */
[----:B------:R-:W-:Y:S01]  /*c3c0*/  @!P1 IMAD.MOV.U32 R13, RZ, RZ, R16 ;  /* 0x000000ffff0d9224 */ /* 0x000fe200078e0010 */
[----:B--2---:R-:W-:-:S06]  /*c3d0*/  PRMT R20, RZ, 0x7610, R20 ;  /* 0x00007610ff147816 */ /* 0x004fcc0000000014 */
[----:B------:R0:W2:Y:S02]  /*c3e0*/  @!P1 LDG.E.U8 R20, desc[UR20][R12.64] ;  /* 0x000000140c149981 */ /* 0x0000a4000c1e1100 */
[----:B0-----:R-:W-:Y:S02]  /*c3f0*/  @!P1 IMAD.MOV.U32 R12, RZ, RZ, R5 ;  /* 0x000000ffff0c9224 */ /* 0x001fe400078e0005 */
[----:B------:R-:W-:-:S05]  /*c400*/  @!P1 IMAD.MOV.U32 R13, RZ, RZ, R7 ;  /* 0x000000ffff0d9224 */ /* 0x000fca00078e0007 */
[----:B------:R0:W2:Y:S02]  /*c410*/  @!P1 LDG.E.U8 R87, desc[UR20][R12.64] ;  /* 0x000000140c579981 */ /* 0x0000a4000c1e1100 */
[----:B0-----:R-:W-:Y:S02]  /*c420*/  @!P5 IMAD.MOV.U32 R12, RZ, RZ, R10 ;  /* 0x000000ffff0cd224 */ /* 0x001fe400078e000a */
[----:B------:R-:W-:-:S05]  /*c430*/  @!P5 IMAD.MOV.U32 R13, RZ, RZ, R15 ;  /* 0x000000ffff0dd224 */ /* 0x000fca00078e000f */
[----:B------:R0:W2:Y:S02]  /*c440*/  @!P5 LDG.E.U8 R75, desc[UR20][R12.64] ;  /* 0x000000140c4bd981 */ /* 0x0000a4000c1e1100 */
[----:B0-----:R-:W-:Y:S02]  /*c450*/  @!P5 IMAD.MOV.U32 R12, RZ, RZ, R78 ;  /* 0x000000ffff0cd224 */ /* 0x001fe400078e004e */
[----:B------:R-:W-:-:S05]  /*c460*/  @!P5 IMAD.MOV.U32 R13, RZ, RZ, R84 ;  /* 0x000000ffff0dd224 */ /* 0x000fca00078e0054 */
[----:B------:R0:W2:Y:S01]  /*c470*/  @!P5 LDG.E.U8 R72, desc[UR20][R12.64] ;  /* 0x000000140c48d981 */ /* 0x0000a2000c1e1100 */
[----:B------:R-:W-:Y:S01]  /*c480*/  ISETP.GE.U32.AND P0, PT, R8, 0x7fffff55, PT ;  /* 0x7fffff550800780c */ /* 0x000fe20003f06070 */
[----:B------:R-:W-:Y:S01]  /*c490*/  VIADD R8, R21, 0xffffffcc ;  /* 0xffffffcc15087836 */ /* 0x000fe20000000000 */
[----:B------:R-:W-:Y:S01]  /*c4a0*/  PRMT R42, RZ, 0x7610, R42 ;  /* 0x00007610ff2a7816 */ /* 0x000fe2000000002a */
        /* <DEDUP_REMOVED lines=21> */
[----:B------:R-:W-:Y:S02]  /*c600*/  ISETP.GE.U32.AND P6, PT, R8, 0x7fffff35, PT ;  /* 0x7fffff350800780c */ /* 0x000fe40003fc6070 */
[----:B------:R-:W-:Y:S01]  /*c610*/  PRMT R8, RZ, 0x7610, R8 ;  /* 0x00007610ff087816 */ /* 0x000fe20000000008 */
[----:B0-----:R-:W-:Y:S02]  /*c620*/  @!P3 IMAD.MOV.U32 R12, RZ, RZ, R27 ;  /* 0x000000ffff0cb224 */ /* 0x001fe400078e001b */
[----:B------:R-:W-:Y:S01]  /*c630*/  @!P3 IMAD.MOV.U32 R13, RZ, RZ, R31 ;  /* 0x000000ffff0db224 */ /* 0x000fe200078e001f */
[----:B----4-:R0:W-:Y:S04]  /*c640*/  STL [R1+0x3a8], R29 ;  /* 0x0003a81d01007387 */ /* 0x0101e80000100800 */
[----:B------:R1:W4:Y:S04]  /*c650*/  @!P3 LDG.E.U8 R11, desc[UR20][R12.64] ;  /* 0x000000140c0bb981 */ /* 0x000328000c1e1100 */
[----:B0-----:R-:W4:Y:S01]  /*c660*/  LDL.LU R29, [R1+0x1bfc] ;  /* 0x001bfc00011d7983 */ /* 0x001f220000300800 */
[----:B-1----:R-:W-:-:S03]  /*c670*/  @!P0 IMAD.MOV.U32 R12, RZ, RZ, R9 ;  /* 0x000000ffff0c8224 */ /* 0x002fc600078e0009 */
[----:B------:R-:W4:Y:S01]  /*c680*/  LDL.LU R28, [R1+0x1bf8] ;  /* 0x001bf800011c7983 */ /* 0x000f220000300800 */
[----:B------:R-:W-:-:S03]  /*c690*/  @!P0 IMAD.MOV.U32 R13, RZ, RZ, R24 ;  /* 0x000000ffff0d8224 */ /* 0x000fc600078e0018 */
[----:B------:R-:W4:Y:S04]  /*c6a0*/  LDL.LU R26, [R1+0x1bf4] ;  /* 0x001bf400011a7983 */ /* 0x000f280000300800 */
[----:B------:R0:W4:Y:S04]  /*c6b0*/  @!P0 LDG.E.U8 R8, desc[UR20][R12.64] ;  /* 0x000000140c088981 */ /* 0x000128000c1e1100 */
[----:B---3--:R1:W-:Y:S04]  /*c6c0*/  STL [R1+0x3a4], R25 ;  /* 0x0003a41901007387 */ /* 0x0083e80000100800 */
[----:B-1----:R-:W3:Y:S04]  /*c6d0*/  LDL.LU R25, [R1+0x1bf0] ;  /* 0x001bf00001197983 */ /* 0x002ee80000300800 */
[----:B------:R-:W3:Y:S04]  /*c6e0*/  LDL.LU R16, [R1+0x1bec] ;  /* 0x001bec0001107983 */ /* 0x000ee80000300800 */
[----:B------:R-:W3:Y:S04]  /*c6f0*/  LDL.LU R17, [R1+0x1be8] ;  /* 0x001be80001117983 */ /* 0x000ee80000300800 */
[----:B--2---:R1:W-:Y:S04]  /*c700*/  STL [R1+0x3a0], R20 ;  /* 0x0003a01401007387 */ /* 0x0043e80000100800 */
[----:B-1----:R-:W2:Y:S04]  /*c710*/  LDL.LU R20, [R1+0x1be4] ;  /* 0x001be40001147983 */ /* 0x002ea80000300800 */
[----:B------:R-:W2:Y:S04]  /*c720*/  LDL.LU R7, [R1+0x1be0] ;  /* 0x001be00001077983 */ /* 0x000ea80000300800 */
[----:B------:R-:W2:Y:S04]  /*c730*/  LDL.LU R5, [R1+0x1bdc] ;  /* 0x001bdc0001057983 */ /* 0x000ea80000300800 */
[----:B------:R-:W2:Y:S01]  /*c740*/  LDL.LU R15, [R1+0x1bd8] ;  /* 0x001bd800010f7983 */ /* 0x000ea20000300800 */
[----:B------:R-:W-:-:S03]  /*c750*/  IMAD.SHL.U32 R84, R6, 0x4, RZ ;  /* 0x0000000406547824 */ /* 0x000fc600078e00ff */
[----:B------:R-:W3:Y:S01]  /*c760*/  LDL.LU R10, [R1+0x1bd4] ;  /* 0x001bd400010a7983 */ /* 0x000ee20000300800 */
[----:B0-----:R-:W-:Y:S01]  /*c770*/  VIADD R12, R21, 0xffffffac ;  /* 0xffffffac150c7836 */ /* 0x001fe20000000000 */
[----:B------:R-:W-:Y:S02]  /*c780*/  IADD3 R24, P0, PT, R84, R0, RZ ;  /* 0x0000000054187210 */ /* 0x000fe40007f1e0ff */
[----:B------:R0:W-:Y:S04]  /*c790*/  STL [R1+0x380], R14 ;  /* 0x0003800e01007387 */ /* 0x0001e80000100800 */
[----:B------:R-:W-:Y:S01]  /*c7a0*/  STL [R1+0x39c], R87 ;  /* 0x00039c5701007387 */ /* 0x000fe20000100800 */
[----:B0-----:R-:W-:-:S05]  /*c7b0*/  IMAD R14, R6, 0x33, RZ ;  /* 0x00000033060e7824 */ /* 0x001fca00078e02ff */
[----:B------:R-:W-:Y:S01]  /*c7c0*/  IADD3 R13, P3, PT, R14, R0, RZ ;  /* 0x000000000e0d7210 */ /* 0x000fe20007f7e0ff */
[----:B----4-:R0:W-:Y:S04]  /*c7d0*/  STL [R1+0x378], R8 ;  /* 0x0003780801007387 */ /* 0x0101e80000100800 */
        /* <DEDUP_REMOVED lines=13> */
[----:B--2---:R-:W-:Y:S02]  /*c8b0*/  PRMT R15, RZ, 0x7610, R15 ;  /* 0x00007610ff0f7816 */ /* 0x004fe4000000000f */
[----:B------:R-:W-:-:S04]  /*c8c0*/  PRMT R5, RZ, 0x7610, R5 ;  /* 0x00007610ff057816 */ /* 0x000fc80000000005 */
[----:B------:R0:W2:Y:S02]  /*c8d0*/  @!P2 LDG.E.U8 R15, desc[UR20][R12.64] ;  /* 0x000000140c0fa981 */ /* 0x0000a4000c1e1100 */
[----:B0-----:R-:W-:Y:S02]  /*c8e0*/  @!P2 IMAD.MOV.U32 R12, RZ, RZ, R9 ;  /* 0x000000ffff0ca224 */ /* 0x001fe400078e0009 */
[----:B------:R-:W-:-:S05]  /*c8f0*/  @!P2 IMAD.MOV.U32 R13, RZ, RZ, R8 ;  /* 0x000000ffff0da224 */ /* 0x000fca00078e0008 */
[----:B------:R0:W4:Y:S04]  /*c900*/  @!P2 LDG.E.U8 R5, desc[UR20][R12.64] ;  /* 0x000000140c05a981 */ /* 0x000128000c1e1100 */
[----:B------:R-:W-:Y:S01]  /*c910*/  STL [R1+0x310], R24 ;  /* 0x0003101801007387 */ /* 0x000fe20000100800 */
[----:B------:R-:W-:-:S03]  /*c920*/  IMAD R87, R6, 0xc, RZ ;  /* 0x0000000c06577824 */ /* 0x000fc600078e02ff */
[----:B------:R-:W-:Y:S04]  /*c930*/  STL [R1+0x390], R56 ;  /* 0x0003903801007387 */ /* 0x000fe80000100800 */
[----:B------:R-:W-:Y:S04]  /*c940*/  STL [R1+0xdac], R31 ;  /* 0x000dac1f01007387 */ /* 0x000fe80000100800 */
[----:B------:R-:W-:Y:S04]  /*c950*/  STL [R1+0x38c], R42 ;  /* 0x00038c2a01007387 */ /* 0x000fe80000100800 */
[----:B------:R-:W-:Y:S04]  /*c960*/  STL [R1+0x30c], R27 ;  /* 0x00030c1b01007387 */ /* 0x000fe80000100800 */
[----:B------:R-:W-:Y:S04]  /*c970*/  STL [R1+0xdb8], R9 ;  /* 0x000db80901007387 */ /* 0x000fe80000100800 */
[----:B------:R-:W-:Y:S04]  /*c980*/  STL [R1+0x384], R41 ;  /* 0x0003842901007387 */ /* 0x000fe80000100800 */
[----:B------:R1:W-:Y:S01]  /*c990*/  STL [R1+0xdb4], R8 ;  /* 0x000db40801007387 */ /* 0x0003e20000100800 */
[----:B------:R-:W-:Y:S01]  /*c9a0*/  SHF.R.S32.HI R14, RZ, 0x1f, R87 ;  /* 0x0000001fff0e7819 */ /* 0x000fe20000011457 */
[----:B------:R-:W-:-:S02]  /*c9b0*/  IMAD R47, R6, 0x3b, RZ ;  /* 0x0000003b062f7824 */ /* 0x000fc400078e02ff */
[----:B------:R-:W-:Y:S02]  /*c9c0*/  IMAD R38, R6, 0x14, RZ ;  /* 0x0000001406267824 */ /* 0x000fe400078e02ff */
[----:B0-----:R-:W-:Y:S01]  /*c9d0*/  VIADD R12, R21, 0xffffffa4 ;  /* 0xffffffa4150c7836 */ /* 0x001fe20000000000 */
[----:B-1----:R-:W-:Y:S02]  /*c9e0*/  SHF.R.S32.HI R8, RZ, 0x1f, R47 ;  /* 0x0000001fff087819 */ /* 0x002fe4000001142f */
[----:B------:R-:W-:Y:S02]  /*c9f0*/  SHF.R.S32.HI R42, RZ, 0x1f, R38 ;  /* 0x0000001fff2a7819 */ /* 0x000fe40000011426 */
[----:B------:R-:W-:Y:S02]  /*ca00*/  IADD3 R89, P2, PT, R38, R0, RZ ;  /* 0x0000000026597210 */ /* 0x000fe40007f5e0ff */
[----:B------:R-:W-:-:S03]  /*ca10*/  PRMT R26, RZ, 0x7610, R26 ;  /* 0x00007610ff1a7816 */ /* 0x000fc6000000001a */
[----:B------:R-:W-:Y:S01]  /*ca20*/  IMAD.X R9, R42, 0x1, R3, P2 ;  /* 0x000000012a097824 */ /* 0x000fe200010e0603 */
[----:B------:R-:W-:Y:S02]  /*ca30*/  ISETP.GE.U32.AND P2, PT, R12, 0x7fffff25, PT ;  /* 0x7fffff250c00780c */ /* 0x000fe40003f46070 */
[----:B---3--:R-:W-:Y:S01]  /*ca40*/  PRMT R16, RZ, 0x7610, R16 ;  /* 0x00007610ff107816 */ /* 0x008fe20000000010 */
[----:B--2---:R0:W-:Y:S02]  /*ca50*/  STL [R1+0x374], R15 ;  /* 0x0003740f01007387 */ /* 0x0041e40000100800 */
[----:B0-----:R-:W-:-:S05]  /*ca60*/  IADD3 R15, P3, PT, R87, R0, RZ ;  /* 0x00000000570f7210 */ /* 0x001fca0007f7e0ff */
[----:B------:R-:W-:Y:S04]  /*ca70*/  STL [R1+0xb98], R15 ;  /* 0x000b980f01007387 */ /* 0x000fe80000100800 */
[----:B----4-:R0:W-:Y:S02]  /*ca80*/  STL [R1+0x370], R5 ;  /* 0x0003700501007387 */ /* 0x0101e40000100800 */
[----:B0-----:R-:W-:Y:S01]  /*ca90*/  IMAD.X R5, R14, 0x1, R3, P3 ;  /* 0x000000010e057824 */ /* 0x001fe200018e0603 */
[----:B------:R-:W-:-:S05]  /*caa0*/  IADD3 R39, P3, PT, R47, R0, RZ ;  /* 0x000000002f277210 */ /* 0x000fca0007f7e0ff */
[----:B------:R-:W-:Y:S02]  /*cab0*/  IMAD.X R41, R8, 0x1, R3, P3 ;  /* 0x0000000108297824 */ /* 0x000fe400018e0603 */
[----:B------:R-:W-:Y:S02]  /*cac0*/  @!P1 IMAD.MOV.U32 R12, RZ, RZ, R39 ;  /* 0x000000ffff0c9224 */ /* 0x000fe400078e0027 */
[----:B------:R-:W-:Y:S01]  /*cad0*/  @!P1 IMAD.MOV.U32 R13, RZ, RZ, R41 ;  /* 0x000000ffff0d9224 */ /* 0x000fe200078e0029 */
[----:B------:R-:W-:-:S04]  /*cae0*/  IADD3 R31, P3, PT, R47, R2, RZ ;  /* 0x000000022f1f7210 */ /* 0x000fc80007f7e0ff */
[----:B------:R0:W2:Y:S01]  /*caf0*/  @!P1 LDG.E.U8 R26, desc[UR20][R12.64] ;  /* 0x000000140c1a9981 */ /* 0x0000a2000c1e1100 */
[----:B------:R-:W-:Y:S02]  /*cb00*/  IMAD.X R8, R8, 0x1, R4, P3 ;  /* 0x0000000108087824 */ /* 0x000fe400018e0604 */
[----:B0-----:R-:W-:Y:S02]  /*cb10*/  @!P1 IMAD.MOV.U32 R12, RZ, RZ, R31 ;  /* 0x000000ffff0c9224 */ /* 0x001fe400078e001f */
[----:B------:R-:W-:-:S05]  /*cb20*/  @!P1 IMAD.MOV.U32 R13, RZ, RZ, R8 ;  /* 0x000000ffff0d9224 */ /* 0x000fca00078e0008 */
[----:B------:R0:W3:Y:S04]  /*cb30*/  @!P1 LDG.E.U8 R16, desc[UR20][R12.64] ;  /* 0x000000140c109981 */ /* 0x0000e8000c1e1100 */
[----:B------:R-:W-:Y:S04]  /*cb40*/  STL [R1+0xb94], R5 ;  /* 0x000b940501007387 */ /* 0x000fe80000100800 */
[----:B------:R1:W-:Y:S01]  /*cb50*/  STL [R1+0xe20], R39 ;  /* 0x000e202701007387 */ /* 0x0003e20000100800 */
[----:B------:R-:W-:-:S03]  /*cb60*/  IMAD R75, R6, 0x43, RZ ;  /* 0x00000043064b7824 */ /* 0x000fc600078e02ff */
[----:B------:R-:W-:Y:S01]  /*cb70*/  STL [R1+0xc18], R89 ;  /* 0x000c185901007387 */ /* 0x000fe20000100800 */
[----:B-1----:R-:W-:-:S03]  /*cb80*/  IMAD R39, R6, 0x1c, RZ ;  /* 0x0000001c06277824 */ /* 0x002fc600078e02ff */
[----:B------:R1:W-:Y:S02]  /*cb90*/  STL [R1+0xe1c], R41 ;  /* 0x000e1c2901007387 */ /* 0x0003e40000100800 */
[----:B------:R-:W-:Y:S02]  /*cba0*/  SHF.R.S32.HI R47, RZ, 0x1f, R39 ;  /* 0x0000001fff2f7819 */ /* 0x000fe40000011427 */
[-C--:B------:R-:W-:Y:S01]  /*cbb0*/  IADD3 R56, P3, PT, R39, R0.reuse, RZ ;  /* 0x0000000027387210 */ /* 0x080fe20007f7e0ff */
[----:B------:R-:W-:Y:S04]  /*cbc0*/  STL [R1+0xc14], R9 ;  /* 0x000c140901007387 */ /* 0x000fe80000100800 */
[----:B------:R-:W-:Y:S01]  /*cbd0*/  STL [R1+0xe28], R31 ;  /* 0x000e281f01007387 */ /* 0x000fe20000100800 */
[----:B------:R-:W-:Y:S01]  /*cbe0*/  IMAD.X R59, R47, 0x1, R3, P3 ;  /* 0x000000012f3b7824 */ /* 0x000fe200018e0603 */
[----:B-1----:R-:W-:Y:S01]  /*cbf0*/  IADD3 R41, P3, PT, R75, R0, RZ ;  /* 0x000000004b297210 */ /* 0x002fe20007f7e0ff */
[----:B0-----:R-:W-:Y:S01]  /*cc00*/  VIADD R12, R21, 0xffffff9c ;  /* 0xffffff9c150c7836 */ /* 0x001fe20000000000 */
[----:B------:R-:W-:-:S02]  /*cc10*/  PRMT R20, RZ, 0x7610, R20 ;  /* 0x00007610ff147816 */ /* 0x000fc40000000014 */
        /* <DEDUP_REMOVED lines=10> */
[----:B------:R-:W-:Y:S04]  /*ccc0*/  STL [R1+0xe90], R41 ;  /* 0x000e902901007387 */ /* 0x000fe80000100800 */
[----:B------:R-:W-:Y:S01]  /*ccd0*/  STL [R1+0xd00], R49 ;  /* 0x000d003101007387 */ /* 0x000fe20000100800 */
[----:B------:R-:W-:-:S03]  /*cce0*/  IMAD.X R50, R72, 0x1, R3, P1 ;  /* 0x0000000148327824 */ /* 0x000fc600008e0603 */
[----:B------:R-:W-:Y:S01]  /*ccf0*/  STL [R1+0xe8c], R44 ;  /* 0x000e8c2c01007387 */ /* 0x000fe20000100800 */
[----:B------:R-:W-:-:S03]  /*cd00*/  ISETP.GE.U32.AND P1, PT, R12, 0x7fffff1d, PT ;  /* 0x7fffff1d0c00780c */ /* 0x000fc60003f26070 */
        /* <DEDUP_REMOVED lines=8> */
[----:B------:R0:W3:Y:S01]  /*cd90*/  @!P5 LDG.E.U8 R7, desc[UR20][R12.64] ;  /* 0x000000140c07d981 */ /* 0x0000e2000c1e1100 */
[C---:B------:R-:W-:Y:S02]  /*cda0*/  IMAD R31, R6.reuse, 0x2c, RZ ;  /* 0x0000002c061f7824 */ /* 0x040fe400078e02ff */
[----:B------:R-:W-:Y:S01]  /*cdb0*/  IMAD R78, R6, 0x4b, RZ ;  /* 0x0000004b064e7824 */ /* 0x000fe200078e02ff */
[----:B------:R-:W-:Y:S02]  /*cdc0*/  STL [R1+0xcfc], R50 ;  /* 0x000cfc3201007387 */ /* 0x000fe40000100800 */
[-C--:B------:R-:W-:Y:S02]  /*cdd0*/  IADD3 R41, P3, PT, R31, R0.reuse, RZ ;  /* 0x000000001f297210 */ /* 0x080fe40007f7e0ff */
[----:B------:R-:W-:Y:S01]  /*cde0*/  SHF.R.S32.HI R75, RZ, 0x1f, R31 ;  /* 0x0000001fff4b7819 */ /* 0x000fe2000001141f */
[----:B------:R-:W-:Y:S01]  /*cdf0*/  STL [R1+0xe98], R16 ;  /* 0x000e981001007387 */ /* 0x000fe20000100800 */
[----:B0-----:R-:W-:-:S03]  /*ce00*/  IADD3 R13, P5, PT, R78, R0, RZ ;  /* 0x000000004e0d7210 */ /* 0x001fc60007fbe0ff */
[----:B------:R0:W-:Y:S01]  /*ce10*/  STL [R1+0xe94], R8 ;  /* 0x000e940801007387 */ /* 0x0001e20000100800 */
[----:B------:R-:W-:Y:S02]  /*ce20*/  IMAD.X R44, R75, 0x1, R3, P3 ;  /* 0x000000014b2c7824 */ /* 0x000fe400018e0603 */
[----:B------:R-:W-:Y:S01]  /*ce30*/  VIADD R12, R21, 0xffffff94 ;  /* 0xffffff94150c7836 */ /* 0x000fe20000000000 */
[----:B0-----:R-:W-:Y:S02]  /*ce40*/  SHF.R.S32.HI R8, RZ, 0x1f, R78 ;  /* 0x0000001fff087819 */ /* 0x001fe4000001144e */
[----:B------:R-:W-:Y:S01]  /*ce50*/  PRMT R52, RZ, 0x7610, R52 ;  /* 0x00007610ff347816 */ /* 0x000fe20000000034 */
[----:B---3--:R0:W-:Y:S04]  /*ce60*/  STL [R1+0x360], R7 ;  /* 0x0003600701007387 */ /* 0x0081e80000100800 */
[----:B------:R-:W-:Y:S04]  /*ce70*/  STL [R1+0xd60], R41 ;  /* 0x000d602901007387 */ /* 0x000fe80000100800 */
[----:B--2---:R1:W-:Y:S01]  /*ce80*/  STL [R1+0x364], R20 ;  /* 0x0003641401007387 */ /* 0x0043e20000100800 */
[----:B0-----:R-:W-:-:S02]  /*ce90*/  IMAD.MOV.U32 R7, RZ, RZ, R64 ;  /* 0x000000ffff077224 */ /* 0x001fc400078e0040 */
[----:B------:R-:W-:Y:S01]  /*cea0*/  IMAD.X R64, R8, 0x1, R3, P5 ;  /* 0x0000000108407824 */ /* 0x000fe200028e0603 */
[----:B-1----:R-:W-:-:S05]  /*ceb0*/  IADD3 R20, P3, PT, R84, R2, RZ ;  /* 0x0000000254147210 */ /* 0x002fca0007f7e0ff */
[----:B------:R-:W-:Y:S01]  /*cec0*/  IMAD.X R16, R11, 0x1, R4, P3 ;  /* 0x000000010b107824 */ /* 0x000fe200018e0604 */
[----:B------:R-:W-:Y:S01]  /*ced0*/  ISETP.GE.U32.AND P3, PT, R12, 0x7fffff15, PT ;  /* 0x7fffff150c00780c */ /* 0x000fe20003f66070 */
[----:B------:R-:W-:Y:S01]  /*cee0*/  IMAD.MOV.U32 R12, RZ, RZ, R64 ;  /* 0x000000ffff0c7224 */ /* 0x000fe200078e0040 */
[----:B------:R-:W-:Y:S04]  /*cef0*/  STL [R1+0xd5c], R44 ;  /* 0x000d5c2c01007387 */ /* 0x000fe80000100800 */
[----:B------:R0:W-:Y:S02]  /*cf00*/  STL [R1+0xf00], R13 ;  /* 0x000f000d01007387 */ /* 0x0001e40000100800 */
[----:B0-----:R-:W-:-:S04]  /*cf10*/  @!P6 LOP3.LUT R13, R13, R12, RZ, 0x3c, !PT ;  /* 0x0000000c0d0de212 */ /* 0x001fc800078e3cff */
[----:B------:R-:W-:-:S04]  /*cf20*/  @!P6 LOP3.LUT R12, R13, R12, RZ, 0x3c, !PT ;  /* 0x0000000c0d0ce212 */ /* 0x000fc800078e3cff */
[----:B------:R-:W-:-:S05]  /*cf30*/  @!P6 LOP3.LUT R13, R13, R12, RZ, 0x3c, !PT ;  /* 0x0000000c0d0de212 */ /* 0x000fca00078e3cff */
[----:B------:R0:W2:Y:S04]  /*cf40*/  @!P6 LDG.E.U8 R52, desc[UR20][R12.64] ;  /* 0x000000140c34e981 */ /* 0x0000a8000c1e1100 */
[----:B------:R-:W-:Y:S04]  /*cf50*/  STL [R1+0x318], R20 ;  /* 0x0003181401007387 */ /* 0x000fe80000100800 */
[----:B------:R1:W-:Y:S01]  /*cf60*/  STL [R1+0xefc], R64 ;  /* 0x000efc4001007387 */ /* 0x0003e20000100800 */
[----:B------:R-:W-:Y:S02]  /*cf70*/  PRMT R84, RZ, 0x7610, R84 ;  /* 0x00007610ff547816 */ /* 0x000fe40000000054 */
[----:B-1----:R-:W-:-:S05]  /*cf80*/  IADD3 R64, P5, PT, R78, R2, RZ ;  /* 0x000000024e407210 */ /* 0x002fca0007fbe0ff */
[----:B0-----:R-:W-:Y:S02]  /*cf90*/  IMAD.X R13, R8, 0x1, R4, P5 ;  /* 0x00000001080d7824 */ /* 0x001fe400028e0604 */
[----:B------:R-:W-:-:S05]  /*cfa0*/  @!P6 IMAD.MOV.U32 R12, RZ, RZ, R64 ;  /* 0x000000ffff0ce224 */ /* 0x000fca00078e0040 */
[----:B------:R0:W3:Y:S01]  /*cfb0*/  @!P6 LDG.E.U8 R84, desc[UR20][R12.64] ;  /* 0x000000140c54e981 */ /* 0x0000e2000c1e1100 */
[----:B------:R-:W-:-:S03]  /*cfc0*/  IMAD R11, R6, 0x53, RZ ;  /* 0x00000053060b7824 */ /* 0x000fc600078e02ff */
[----:B------:R-:W-:Y:S04]  /*cfd0*/  STL [R1+0x314], R16 ;  /* 0x0003141001007387 */ /* 0x000fe80000100800 */
[----:B------:R1:W-:Y:S01]  /*cfe0*/  STL [R1+0xf08], R64 ;  /* 0x000f084001007387 */ /* 0x0003e20000100800 */
[----:B------:R-:W-:-:S03]  /*cff0*/  SHF.R.S32.HI R8, RZ, 0x1f, R11 ;  /* 0x0000001fff087819 */ /* 0x000fc6000001140b */
[----:B------:R-:W-:Y:S01]  /*d000*/  STL [R1+0xf04], R13 ;  /* 0x000f040d01007387 */ /* 0x000fe20000100800 */
[----:B------:R-:W-:Y:S01]  /*d010*/  VIADD R78, R21, 0xffffff8c ;  /* 0xffffff8c154e7836 */ /* 0x000fe20000000000 */
[----:B------:R-:W-:Y:S02]  /*d020*/  PRMT R10, RZ, 0x7610, R10 ;  /* 0x00007610ff0a7816 */ /* 0x000fe4000000000a */
[----:B--2---:R2:W-:Y:S04]  /*d030*/  STL [R1+0x35c], R52 ;  /* 0x00035c3401007387 */ /* 0x0045e80000100800 */
[----:B-1----:R-:W4:Y:S01]  /*d040*/  LDL.LU R64, [R1+0x1bd0] ;  /* 0x001bd00001407983 */ /* 0x002f220000300800 */
[----:B--2---:R-:W-:-:S05]  /*d050*/  IADD3 R52, P5, PT, R11, R0, RZ ;  /* 0x000000000b347210 */ /* 0x004fca0007fbe0ff */
[----:B0-----:R-:W-:Y:S01]  /*d060*/  IMAD.MOV.U32 R13, RZ, RZ, R52 ;  /* 0x000000ffff0d7224 */ /* 0x001fe200078e0034 */
[----:B------:R0:W-:Y:S01]  /*d070*/  STL [R1+0xf70], R52 ;  /* 0x000f703401007387 */ /* 0x0001e20000100800 */
[----:B------:R-:W-:-:S05]  /*d080*/  IMAD.X R12, R8, 0x1, R3, P5 ;  /* 0x00000001080c7824 */ /* 0x000fca00028e0603 */
[----:B------:R-:W-:Y:S02]  /*d090*/  @!P0 LOP3.LUT R13, R13, R12, RZ, 0x3c, !PT ;  /* 0x0000000c0d0d8212 */ /* 0x000fe400078e3cff */
[----:B0-----:R-:W-:-:S05]  /*d0a0*/  IADD3 R52, P6, PT, R11, R2, RZ ;  /* 0x000000020b347210 */ /* 0x001fca0007fde0ff */
[----:B------:R-:W-:Y:S01]  /*d0b0*/  STL [R1+0xf78], R52 ;  /* 0x000f783401007387 */ /* 0x000fe20000100800 */
[----:B------:R-:W-:-:S03]  /*d0c0*/  ISETP.GE.U32.AND P5, PT, R78, 0x7fffff0d, PT ;  /* 0x7fffff0d4e00780c */ /* 0x000fc60003fa6070 */
[----:B------:R0:W-:Y:S01]  /*d0d0*/  STL [R1+0xf6c], R12 ;  /* 0x000f6c0c01007387 */ /* 0x0001e20000100800 */
[----:B------:R-:W-:-:S03]  /*d0e0*/  PRMT R78, RZ, 0x7610, R78 ;  /* 0x00007610ff4e7816 */ /* 0x000fc6000000004e */
[----:B---3--:R1:W-:Y:S01]  /*d0f0*/  STL [R1+0x354], R84 ;  /* 0x0003545401007387 */ /* 0x0083e20000100800 */
[----:B0-----:R-:W-:-:S04]  /*d100*/  @!P0 LOP3.LUT R12, R13, R12, RZ, 0x3c, !PT ;  /* 0x0000000c0d0c8212 */ /* 0x001fc800078e3cff */
[----:B------:R-:W-:Y:S01]  /*d110*/  @!P0 LOP3.LUT R13, R13, R12, RZ, 0x3c, !PT ;  /* 0x0000000c0d0d8212 */ /* 0x000fe200078e3cff */
[----:B-1----:R-:W-:-:S04]  /*d120*/  IMAD.X R84, R8, 0x1, R4, P6 ;  /* 0x0000000108547824 */ /* 0x002fc800030e0604 */
[----:B------:R0:W2:Y:S02]  /*d130*/  @!P0 LDG.E.U8 R78, desc[UR20][R12.64] ;  /* 0x000000140c4e8981 */ /* 0x0000a4000c1e1100 */
[----:B0-----:R-:W-:Y:S02]  /*d140*/  @!P0 IMAD.MOV.U32 R12, RZ, RZ, R52 ;  /* 0x000000ffff0c8224 */ /* 0x001fe400078e0034 */
[----:B------:R-:W-:-:S05]  /*d150*/  @!P0 IMAD.MOV.U32 R13, RZ, RZ, R84 ;  /* 0x000000ffff0d8224 */ /* 0x000fca00078e0054 */
[----:B------:R0:W3:Y:S01]  /*d160*/  @!P0 LDG.E.U8 R10, desc[UR20][R12.64] ;  /* 0x000000140c0a8981 */ /* 0x0000e2000c1e1100 */
[----:B------:R-:W-:Y:S01]  /*d170*/  IADD3 R87, P6, PT, R87, R2, RZ ;  /* 0x0000000257577210 */ /* 0x000fe20007fde0ff */
[----:B------:R-:W-:Y:S02]  /*d180*/  IMAD R11, R6, 0x5b, RZ ;  /* 0x0000005b060b7824 */ /* 0x000fe400078e02ff */
[----:B------:R-:W-:Y:S04]  /*d190*/  STL [R1+0xf74], R84 ;  /* 0x000f745401007387 */ /* 0x000fe80000100800 */
[----:B------:R-:W-:Y:S01]  /*d1a0*/  STL [R1+0xba0], R87 ;  /* 0x000ba05701007387 */ /* 0x000fe20000100800 */
[----:B------:R-:W-:Y:S01]  /*d1b0*/  SHF.R.S32.HI R8, RZ, 0x1f, R11 ;  /* 0x0000001fff087819 */ /* 0x000fe2000001140b */
[----:B0-----:R-:W-:Y:S01]  /*d1c0*/  VIADD R12, R21, 0xffffff84 ;  /* 0xffffff84150c7836 */ /* 0x001fe20000000000 */
[----:B------:R-:W-:Y:S01]  /*d1d0*/  PRMT R37, RZ, 0x7610, R37 ;  /* 0x00007610ff257816 */ /* 0x000fe20000000025 */
[----:B---3--:R0:W-:Y:S04]  /*d1e0*/  STL [R1+0x34c], R10 ;  /* 0x00034c0a01007387 */ /* 0x0081e80000100800 */
[----:B--2---:R1:W-:Y:S01]  /*d1f0*/  STL [R1+0x350], R78 ;  /* 0x0003504e01007387 */ /* 0x0043e20000100800 */
[----:B0-----:R-:W-:Y:S01]  /*d200*/  IMAD.X R10, R14, 0x1, R4, P6 ;  /* 0x000000010e0a7824 */ /* 0x001fe200030e0604 */
[----:B------:R-:W-:-:S02]  /*d210*/  IADD3 R52, P6, PT, R11, R0, RZ ;  /* 0x000000000b347210 */ /* 0x000fc40007fde0ff */
[-C--:B-1----:R-:W-:Y:S02]  /*d220*/  IADD3 R78, P0, PT, R38, R2.reuse, RZ ;  /* 0x00000002264e7210 */ /* 0x082fe40007f1e0ff */
[----:B------:R-:W-:Y:S01]  /*d230*/  PRMT R14, RZ, 0x7610, R14 ;  /* 0x00007610ff0e7816 */ /* 0x000fe2000000000e */
[----:B------:R-:W-:Y:S02]  /*d240*/  IMAD.X R13, R8, 0x1, R3, P6 ;  /* 0x00000001080d7824 */ /* 0x000fe400030e0603 */
[----:B------:R-:W-:Y:S01]  /*d250*/  IMAD.X R84, R42, 0x1, R4, P0 ;  /* 0x000000012a547824 */ /* 0x000fe200000e0604 */
[----:B------:R-:W-:Y:S01]  /*d260*/  ISETP.GE.U32.AND P0, PT, R12, 0x7fffff05, PT ;  /* 0x7fffff050c00780c */ /* 0x000fe20003f06070 */
[----:B------:R-:W-:Y:S01]  /*d270*/  @!P2 IMAD.MOV.U32 R12, RZ, RZ, R52 ;  /* 0x000000ffff0ca224 */ /* 0x000fe200078e0034 */
[----:B------:R-:W-:Y:S01]  /*d280*/  IADD3 R38, P6, PT, R11, R2, RZ ;  /* 0x000000020b267210 */ /* 0x000fe20007fde0ff */
[----:B------:R-:W-:Y:S04]  /*d290*/  STL [R1+0xfe0], R52 ;  /* 0x000fe03401007387 */ /* 0x000fe80000100800 */
[----:B------:R-:W-:Y:S04]  /*d2a0*/  STL [R1+0xb9c], R10 ;  /* 0x000b9c0a01007387 */ /* 0x000fe80000100800 */
[----:B------:R-:W-:Y:S04]  /*d2b0*/  STL [R1+0xc20], R78 ;  /* 0x000c204e01007387 */ /* 0x000fe80000100800 */
        /* <DEDUP_REMOVED lines=14> */
[----:B------:R0:W-:Y:S02]  /*d3a0*/  STL [R1+0xfe4], R13 ;  /* 0x000fe40d01007387 */ /* 0x0001e40000100800 */
[----:B0-----:R-:W-:Y:S02]  /*d3b0*/  IMAD.X R13, R8, 0x1, R3, P6 ;  /* 0x00000001080d7824 */ /* 0x001fe400030e0603 */
[----:B---3--:R0:W-:Y:S04]  /*d3c0*/  STL [R1+0x290], R37 ;  /* 0x0002902501007387 */ /* 0x0081e80000100800 */
[----:B------:R-:W-:Y:S04]  /*d3d0*/  STL [R1+0x1050], R52 ;  /* 0x0010503401007387 */ /* 0x000fe80000100800 */
[----:B------:R1:W2:Y:S01]  /*d3e0*/  @!P1 LDG.E.U8 R51, desc[UR20][R12.64] ;  /* 0x000000140c339981 */ /* 0x0002a2000c1e1100 */
[----:B0-----:R-:W-:-:S05]  /*d3f0*/  IADD3 R37, P2, PT, R11, R2, RZ ;  /* 0x000000020b257210 */ /* 0x001fca0007f5e0ff */
[----:B------:R-:W-:Y:S01]  /*d400*/  IMAD.X R38, R8, 0x1, R4, P2 ;  /* 0x0000000108267824 */ /* 0x000fe200010e0604 */
[----:B------:R-:W-:Y:S01]  /*d410*/  STL [R1+0x1058], R37 ;  /* 0x0010582501007387 */ /* 0x000fe20000100800 */
[----:B-1----:R-:W-:-:S03]  /*d420*/  @!P1 IMAD.MOV.U32 R12, RZ, RZ, R37 ;  /* 0x000000ffff0c9224 */ /* 0x002fc600078e0025 */
[----:B------:R0:W-:Y:S02]  /*d430*/  STL [R1+0x104c], R13 ;  /* 0x00104c0d01007387 */ /* 0x0001e40000100800 */
[----:B0-----:R-:W-:-:S05]  /*d440*/  @!P1 IMAD.MOV.U32 R13, RZ, RZ, R38 ;  /* 0x000000ffff0d9224 */ /* 0x001fca00078e0026 */
[----:B------:R0:W3:Y:S04]  /*d450*/  @!P1 LDG.E.U8 R28, desc[UR20][R12.64] ;  /* 0x000000140c1c9981 */ /* 0x0000e8000c1e1100 */
[----:B------:R1:W-:Y:S01]  /*d460*/  STL [R1+0x1054], R38 ;  /* 0x0010542601007387 */ /* 0x0003e20000100800 */
[----:B------:R-:W-:Y:S02]  /*d470*/  IMAD R11, R6, 0x6b, RZ ;  /* 0x0000006b060b7824 */ /* 0x000fe400078e02ff */
[C---:B------:R-:W-:Y:S02]  /*d480*/  VIADD R14, R21.reuse, 0xfffffffb ;  /* 0xfffffffb150e7836 */ /* 0x040fe40000000000 */
[----:B0-----:R-:W-:Y:S01]  /*d490*/  VIADD R12, R21, 0xfffffff3 ;  /* 0xfffffff3150c7836 */ /* 0x001fe20000000000 */
[----:B------:R-:W-:-:S02]  /*d4a0*/  SHF.R.S32.HI R8, RZ, 0x1f, R11 ;  /* 0x0000001fff087819 */ /* 0x000fc4000001140b */
[-C--:B-1----:R-:W-:Y:S02]  /*d4b0*/  IADD3 R38, P1, PT, R26, R2.reuse, RZ ;  /* 0x000000021a267210 */ /* 0x082fe40007f3e0ff */
[----:B------:R-:W-:Y:S02]  /*d4c0*/  ISETP.GE.U32.AND P6, PT, R14, 0x7fffff7c, PT ;  /* 0x7fffff7c0e00780c */ /* 0x000fe40003fc6070 */
[----:B------:R-:W-:Y:S01]  /*d4d0*/  PRMT R14, RZ, 0x7610, R14 ;  /* 0x00007610ff0e7816 */ /* 0x000fe2000000000e */
[----:B--2---:R0:W-:Y:S02]  /*d4e0*/  STL [R1+0x280], R51 ;  /* 0x0002803301007387 */ /* 0x0041e40000100800 */
[----:B0-----:R-:W-:-:S05]  /*d4f0*/  IADD3 R51, P2, PT, R39, R2, RZ ;  /* 0x0000000227337210 */ /* 0x001fca0007f5e0ff */
[----:B------:R-:W-:Y:S01]  /*d500*/  STL [R1+0xca0], R51 ;  /* 0x000ca03301007387 */ /* 0x000fe20000100800 */
[--C-:B------:R-:W-:Y:S02]  /*d510*/  IMAD.X R52, R47, 0x1, R4.reuse, P2 ;  /* 0x000000012f347824 */ /* 0x100fe400010e0604 */
[----:B------:R-:W-:Y:S01]  /*d520*/  IMAD.X R39, R72, 0x1, R4, P1 ;  /* 0x0000000148277824 */ /* 0x000fe200008e0604 */
[----:B------:R-:W-:Y:S01]  /*d530*/  ISETP.GE.U32.AND P1, PT, R12, 0x7fffff74, PT ;  /* 0x7fffff740c00780c */ /* 0x000fe20003f26070 */
[----:B---3--:R0:W-:Y:S02]  /*d540*/  STL [R1+0x274], R28 ;  /* 0x0002741c01007387 */ /* 0x0081e40000100800 */
[----:B0-----:R-:W-:-:S05]  /*d550*/  IADD3 R28, P2, PT, R11, R0, RZ ;  /* 0x000000000b1c7210 */ /* 0x001fca0007f5e0ff */
[----:B------:R-:W-:Y:S02]  /*d560*/  IMAD.X R13, R8, 0x1, R3, P2 ;  /* 0x00000001080d7824 */ /* 0x000fe400010e0603 */
[----:B------:R-:W-:-:S05]  /*d570*/  @!P3 IMAD.MOV.U32 R12, RZ, RZ, R28 ;  /* 0x000000ffff0cb224 */ /* 0x000fca00078e001c */
[----:B------:R0:W2:Y:S01]  /*d580*/  @!P3 LDG.E.U8 R14, desc[UR20][R12.64] ;  /* 0x000000140c0eb981 */ /* 0x0000a2000c1e1100 */
[----:B------:R-:W-:-:S03]  /*d590*/  IADD3 R26, P2, PT, R11, R2, RZ ;  /* 0x000000020b1a7210 */ /* 0x000fc60007f5e0ff */
[----:B------:R1:W-:Y:S01]  /*d5a0*/  STL [R1+0x10bc], R28 ;  /* 0x0010bc1c01007387 */ /* 0x0003e20000100800 */
[----:B------:R-:W-:Y:S01]  /*d5b0*/  IMAD R11, R6, 0x73, RZ ;  /* 0x00000073060b7824 */ /* 0x000fe200078e02ff */
[----:B------:R-:W-:Y:S02]  /*d5c0*/  PRMT R93, RZ, 0x7610, R93 ;  /* 0x00007610ff5d7816 */ /* 0x000fe4000000005d */
[----:B------:R-:W-:Y:S01]  /*d5d0*/  STL [R1+0xc9c], R52 ;  /* 0x000c9c3401007387 */ /* 0x000fe20000100800 */
[----:B0-----:R-:W-:-:S03]  /*d5e0*/  @!P3 IMAD.MOV.U32 R12, RZ, RZ, R26 ;  /* 0x000000ffff0cb224 */ /* 0x001fc600078e001a */
[----:B------:R-:W-:Y:S01]  /*d5f0*/  STL [R1+0xd08], R38 ;  /* 0x000d082601007387 */ /* 0x000fe20000100800 */
[----:B-1----:R-:W-:-:S03]  /*d600*/  IMAD.X R28, R8, 0x1, R4, P2 ;  /* 0x00000001081c7824 */ /* 0x002fc600010e0604 */
[----:B------:R0:W-:Y:S01]  /*d610*/  STL [R1+0x10b8], R13 ;  /* 0x0010b80d01007387 */ /* 0x0001e20000100800 */
[----:B------:R-:W-:Y:S02]  /*d620*/  SHF.R.S32.HI R8, RZ, 0x1f, R11 ;  /* 0x0000001fff087819 */ /* 0x000fe4000001140b */
[----:B------:R-:W-:Y:S01]  /*d630*/  IADD3 R37, P2, PT, R11, R0, RZ ;  /* 0x000000000b257210 */ /* 0x000fe20007f5e0ff */
[----:B------:R-:W-:Y:S01]  /*d640*/  STL [R1+0xd04], R39 ;  /* 0x000d042701007387 */ /* 0x000fe20000100800 */
[----:B0-----:R-:W-:-:S03]  /*d650*/  @!P3 IMAD.MOV.U32 R13, RZ, RZ, R28 ;  /* 0x000000ffff0db224 */ /* 0x001fc600078e001c */
[----:B------:R0:W-:Y:S01]  /*d660*/  STL [R1+0x10c4], R26 ;  /* 0x0010c41a01007387 */ /* 0x0001e20000100800 */
[----:B------:R-:W-:-:S03]  /*d670*/  PRMT R34, RZ, 0x7610, R34 ;  /* 0x00007610ff227816 */ /* 0x000fc60000000022 */
[----:B------:R1:W3:Y:S01]  /*d680*/  @!P3 LDG.E.U8 R93, desc[UR20][R12.64] ;  /* 0x000000140c5db981 */ /* 0x0002e2000c1e1100 */
[----:B0-----:R-:W-:Y:S01]  /*d690*/  IADD3 R26, P3, PT, R11, R2, RZ ;  /* 0x000000020b1a7210 */ /* 0x001fe20007f7e0ff */
[----:B-1----:R-:W-:Y:S02]  /*d6a0*/  IMAD.X R13, R8, 0x1, R3, P2 ;  /* 0x00000001080d7824 */ /* 0x002fe400010e0603 */
[----:B------:R-:W-:Y:S01]  /*d6b0*/  @!P5 IMAD.MOV.U32 R12, RZ, RZ, R37 ;  /* 0x000000ffff0cd224 */ /* 0x000fe200078e0025 */
[----:B------:R-:W-:-:S04]  /*d6c0*/  PRMT R17, RZ, 0x7610, R17 ;  /* 0x00007610ff117816 */ /* 0x000fc80000000011 */
[----:B------:R0:W3:Y:S02]  /*d6d0*/  @!P5 LDG.E.U8 R34, desc[UR20][R12.64] ;  /* 0x000000140c22d981 */ /* 0x0000e4000c1e1100 */
[----:B0-----:R-:W-:Y:S02]  /*d6e0*/  @!P5 IMAD.MOV.U32 R12, RZ, RZ, R26 ;  /* 0x000000ffff0cd224 */ /* 0x001fe400078e001a */
[----:B--2---:R-:W-:Y:S04]  /*d6f0*/  STL [R1+0x244], R14 ;  /* 0x0002440e01007387 */ /* 0x004fe80000100800 */
[----:B------:R0:W-:Y:S04]  /*d700*/  STL [R1+0x10c0], R28 ;  /* 0x0010c01c01007387 */ /* 0x0001e80000100800 */
[----:B------:R-:W-:Y:S04]  /*d710*/  STL [R1+0x1120], R37 ;  /* 0x0011202501007387 */ /* 0x000fe80000100800 */
[----:B------:R-:W-:Y:S01]  /*d720*/  STL [R1+0x1128], R26 ;  /* 0x0011281a01007387 */ /* 0x000fe20000100800 */
[----:B0-----:R-:W-:-:S03]  /*d730*/  IMAD.X R28, R8, 0x1, R4, P3 ;  /* 0x00000001081c7824 */ /* 0x001fc600018e0604 */
[----:B------:R0:W-:Y:S02]  /*d740*/  STL [R1+0x111c], R13 ;  /* 0x00111c0d01007387 */ /* 0x0001e40000100800 */
[----:B0-----:R-:W-:-:S05]  /*d750*/  @!P5 IMAD.MOV.U32 R13, RZ, RZ, R28 ;  /* 0x000000ffff0dd224 */ /* 0x001fca00078e001c */
[----:B------:R0:W2:Y:S01]  /*d760*/  @!P5 LDG.E.U8 R17, desc[UR20][R12.64] ;  /* 0x000000140c11d981 */ /* 0x0000a2000c1e1100 */
[----:B------:R-:W-:-:S03]  /*d770*/  IMAD R11, R6, 0x7b, RZ ;  /* 0x0000007b060b7824 */ /* 0x000fc600078e02ff */
[----:B------:R-:W-:Y:S02]  /*d780*/  STL [R1+0x1124], R28 ;  /* 0x0011241c01007387 */ /* 0x000fe40000100800 */
[----:B------:R-:W-:Y:S02]  /*d790*/  SHF.R.S32.HI R8, RZ, 0x1f, R11 ;  /* 0x0000001fff087819 */ /* 0x000fe4000001140b */
[-C--:B------:R-:W-:Y:S01]  /*d7a0*/  IADD3 R26, P5, PT, R11, R2.reuse, RZ ;  /* 0x000000020b1a7210 */ /* 0x080fe20007fbe0ff */
[----:B---3--:R1:W-:Y:S01]  /*d7b0*/  STL [R1+0x228], R34 ;  /* 0x0002282201007387 */ /* 0x0083e20000100800 */
[----:B0-----:R-:W-:Y:S01]  /*d7c0*/  VIADD R12, R21, 0xffffffe3 ;  /* 0xffffffe3150c7836 */ /* 0x001fe20000000000 */
[----:B-1----:R-:W-:Y:S01]  /*d7d0*/  IADD3 R34, P3, PT, R31, R2, RZ ;  /* 0x000000021f227210 */ /* 0x002fe20007f7e0ff */
[----:B------:R-:W-:-:S04]  /*d7e0*/  VIADD R13, R21, 0xffffffdb ;  /* 0xffffffdb150d7836 */ /* 0x000fc80000000000 */
[--C-:B------:R-:W-:Y:S01]  /*d7f0*/  IMAD.X R37, R75, 0x1, R4.reuse, P3 ;  /* 0x000000014b257824 */ /* 0x100fe200018e0604 */
[----:B------:R-:W-:Y:S01]  /*d800*/  PRMT R29, RZ, 0x7610, R29 ;  /* 0x00007610ff1d7816 */ /* 0x000fe2000000001d */
[----:B------:R-:W-:Y:S01]  /*d810*/  IMAD.X R28, R8, 0x1, R4, P5 ;  /* 0x00000001081c7824 */ /* 0x000fe200028e0604 */
[----:B------:R-:W-:Y:S02]  /*d820*/  ISETP.GE.U32.AND P5, PT, R13, 0x7fffff5c, PT ;  /* 0x7fffff5c0d00780c */ /* 0x000fe40003fa6070 */
[----:B----4-:R-:W-:Y:S01]  /*d830*/  PRMT R64, RZ, 0x7610, R64 ;  /* 0x00007610ff407816 */ /* 0x010fe20000000040 */
[----:B--2---:R0:W-:Y:S02]  /*d840*/  STL [R1+0x224], R17 ;  /* 0x0002241101007387 */ /* 0x0041e40000100800 */
[----:B0-----:R-:W-:Y:S01]  /*d850*/  IMAD.MOV.U32 R17, RZ, RZ, R7 ;  /* 0x000000ffff117224 */ /* 0x001fe200078e0007 */
[----:B------:R-:W-:-:S05]  /*d860*/  IADD3 R7, P3, PT, R11, R0, RZ ;  /* 0x000000000b077210 */ /* 0x000fca0007f7e0ff */
        /* <DEDUP_REMOVED lines=22> */
[----:B------:R-:W-:Y:S01]  /*d9d0*/  PRMT R25, RZ, 0x7610, R25 ;  /* 0x00007610ff197816 */ /* 0x000fe20000000019 */
[----:B------:R-:W-:-:S02]  /*d9e0*/  @!P6 IMAD.MOV.U32 R12, RZ, RZ, R24 ;  /* 0x000000ffff0ce224 */ /* 0x000fc400078e0018 */
[----:B------:R-:W-:Y:S02]  /*d9f0*/  @!P6 IMAD.MOV.U32 R13, RZ, RZ, R27 ;  /* 0x000000ffff0de224 */ /* 0x000fe400078e001b */
[C---:B------:R-:W-:Y:S01]  /*da00*/  VIADD R14, R21.reuse, 0xffffffeb ;  /* 0xffffffeb150e7836 */ /* 0x040fe20000000000 */
[----:B------:R-:W-:Y:S02]  /*da10*/  PRMT R75, RZ, 0x7610, R75 ;  /* 0x00007610ff4b7816 */ /* 0x000fe4000000004b */
[----:B------:R-:W-:Y:S01]  /*da20*/  PRMT R72, RZ, 0x7610, R72 ;  /* 0x00007610ff487816 */ /* 0x000fe20000000048 */
[----:B------:R0:W2:Y:S01]  /*da30*/  @!P6 LDG.E.U8 R25, desc[UR20][R12.64] ;  /* 0x000000140c19e981 */ /* 0x0000a2000c1e1100 */
[----:B------:R-:W-:Y:S02]  /*da40*/  ISETP.GE.U32.AND P2, PT, R14, 0x7fffff6c, PT ;  /* 0x7fffff6c0e00780c */ /* 0x000fe40003f46070 */
[----:B------:R-:W-:Y:S01]  /*da50*/  PRMT R61, RZ, 0x7610, R61 ;  /* 0x00007610ff3d7816 */ /* 0x000fe2000000003d */
[----:B------:R-:W-:Y:S01]  /*da60*/  VIADD R8, R21, 0xffffffd3 ;  /* 0xffffffd315087836 */ /* 0x000fe20000000000 */
[----:B------:R-:W-:Y:S01]  /*da70*/  PRMT R54, RZ, 0x7610, R54 ;  /* 0x00007610ff367816 */ /* 0x000fe20000000036 */
[----:B------:R-:W2:Y:S01]  /*da80*/  LDL.LU R27, [R1+0x1bb4] ;  /* 0x001bb400011b7983 */ /* 0x000ea20000300800 */
[----:B----4-:R-:W-:Y:S01]  /*da90*/  PRMT R7, RZ, 0x7610, R7 ;  /* 0x00007610ff077816 */ /* 0x010fe20000000007 */
[----:B0-----:R-:W-:-:S02]  /*daa0*/  @!P6 IMAD.MOV.U32 R12, RZ, RZ, R20 ;  /* 0x000000ffff0ce224 */ /* 0x001fc400078e0014 */
[----:B------:R-:W-:Y:S01]  /*dab0*/  @!P6 IMAD.MOV.U32 R13, RZ, RZ, R16 ;  /* 0x000000ffff0de224 */ /* 0x000fe200078e0010 */
[----:B------:R-:W-:Y:S01]  /*dac0*/  ISETP.GE.U32.AND P0, PT, R8, 0x7fffff54, PT ;  /* 0x7fffff540800780c */ /* 0x000fe20003f06070 */
[----:B------:R-:W4:Y:S04]  /*dad0*/  LDL.LU R24, [R1+0x1bb0] ;  /* 0x001bb00001187983 */ /* 0x000f280000300800 */
[----:B------:R0:W2:Y:S02]  /*dae0*/  @!P6 LDG.E.U8 R7, desc[UR20][R12.64] ;  /* 0x000000140c07e981 */ /* 0x0000a4000c1e1100 */
[----:B0-----:R-:W-:Y:S02]  /*daf0*/  @!P1 IMAD.MOV.U32 R12, RZ, RZ, R15 ;  /* 0x000000ffff0c9224 */ /* 0x001fe400078e000f */
[----:B------:R-:W-:Y:S01]  /*db00*/  @!P1 IMAD.MOV.U32 R13, RZ, RZ, R5 ;  /* 0x000000ffff0d9224 */ /* 0x000fe200078e0005 */
[----:B------:R-:W-:Y:S01]  /*db10*/  PRMT R47, RZ, 0x7610, R47 ;  /* 0x00007610ff2f7816 */ /* 0x000fe2000000002f */
[----:B------:R-:W-:Y:S01]  /*db20*/  VIADD R8, R21, 0xffffffcb ;  /* 0xffffffcb15087836 */ /* 0x000fe20000000000 */
[----:B------:R-:W-:-:S04]  /*db30*/  PRMT R42, RZ, 0x7610, R42 ;  /* 0x00007610ff2a7816 */ /* 0x000fc8000000002a */
[----:B------:R-:W-:Y:S01]  /*db40*/  ISETP.GE.U32.AND P6, PT, R8, 0x7fffff4c, PT ;  /* 0x7fffff4c0800780c */ /* 0x000fe20003fc6070 */
[----:B------:R-:W-:Y:S01]  /*db50*/  VIADD R8, R21, 0xffffffc3 ;  /* 0xffffffc315087836 */ /* 0x000fe20000000000 */
[----:B------:R-:W-:Y:S02]  /*db60*/  PRMT R14, RZ, 0x7610, R14 ;  /* 0x00007610ff0e7816 */ /* 0x000fe4000000000e */
[----:B------:R-:W-:Y:S02]  /*db70*/  PRMT R11, RZ, 0x7610, R11 ;  /* 0x00007610ff0b7816 */ /* 0x000fe4000000000b */
[----:B---3--:R-:W-:-:S06]  /*db80*/  PRMT R64, RZ, 0x7610, R64 ;  /* 0x00007610ff407816 */ /* 0x008fcc0000000040 */
        /* <DEDUP_REMOVED lines=17> */
[----:B------:R-:W-:Y:S02]  /*dca0*/  VIADD R8, R21, 0xffffffbb ;  /* 0xffffffbb15087836 */ /* 0x000fe40000000000 */
        /* <DEDUP_REMOVED lines=20> */
[----:B------:R1:W-:Y:S01]  /*ddf0*/  STL [R1+0x1f8], R7 ;  /* 0x0001f80701007387 */ /* 0x0003e20000100800 */
[----:B------:R-:W-:-:S03]  /*de00*/  IMAD R84, R6, 0x5, RZ ;  /* 0x0000000506547824 */ /* 0x000fc600078e02ff */
[----:B-1----:R-:W2:Y:S04]  /*de10*/  LDL.LU R7, [R1+0x1ba0] ;  /* 0x001ba00001077983 */ /* 0x002ea80000300800 */
[----:B------:R-:W2:Y:S04]  /*de20*/  LDL.LU R5, [R1+0x1b9c] ;  /* 0x001b9c0001057983 */ /* 0x000ea80000300800 */
[----:B------:R-:W2:Y:S01]  /*de30*/  LDL.LU R15, [R1+0x1b98] ;  /* 0x001b9800010f7983 */ /* 0x000ea20000300800 */
[----:B0-----:R-:W-:Y:S01]  /*de40*/  VIADD R12, R21, 0xffffffab ;  /* 0xffffffab150c7836 */ /* 0x001fe20000000000 */
[----:B------:R-:W-:-:S02]  /*de50*/  PRMT R35, RZ, 0x7610, R35 ;  /* 0x00007610ff237816 */ /* 0x000fc40000000023 */
[----:B---3--:R0:W-:Y:S04]  /*de60*/  STL [R1+0x1f0], R64 ;  /* 0x0001f04001007387 */ /* 0x0081e80000100800 */
[----:B0-----:R-:W3:Y:S04]  /*de70*/  LDL.LU R64, [R1+0x1b94] ;  /* 0x001b940001407983 */ /* 0x001ee80000300800 */
[----:B------:R-:W3:Y:S04]  /*de80*/  LDL.LU R10, [R1+0x1b90] ;  /* 0x001b9000010a7983 */ /* 0x000ee80000300800 */
[----:B------:R-:W3:Y:S04]  /*de90*/  LDL.LU R9, [R1+0x1b8c] ;  /* 0x001b8c0001097983 */ /* 0x000ee80000300800 */
[----:B----4-:R0:W-:Y:S04]  /*dea0*/  STL [R1+0x1c0], R14 ;  /* 0x0001c00e01007387 */ /* 0x0101e80000100800 */
[----:B------:R-:W-:Y:S01]  /*deb0*/  STL [R1+0x1e8], R75 ;  /* 0x0001e84b01007387 */ /* 0x000fe20000100800 */
[----:B0-----:R-:W-:-:S05]  /*dec0*/  IMAD R14, R6, 0x34, RZ ;  /* 0x00000034060e7824 */ /* 0x001fca00078e02ff */
[----:B------:R-:W-:Y:S01]  /*ded0*/  IADD3 R13, P5, PT, R14, R0, RZ ;  /* 0x000000000e0d7210 */ /* 0x000fe20007fbe0ff */
[----:B------:R0:W-:Y:S04]  /*dee0*/  STL [R1+0x1ac], R8 ;  /* 0x0001ac0801007387 */ /* 0x0001e80000100800 */
[----:B------:R-:W-:Y:S04]  /*def0*/  STL [R1+0x1e0], R72 ;  /* 0x0001e04801007387 */ /* 0x000fe80000100800 */
[----:B------:R1:W-:Y:S01]  /*df00*/  STL [R1+0x1b4], R11 ;  /* 0x0001b40b01007387 */ /* 0x0003e20000100800 */
[----:B0-----:R-:W-:-:S03]  /*df10*/  SHF.R.S32.HI R8, RZ, 0x1f, R14 ;  /* 0x0000001fff087819 */ /* 0x001fc6000001140e */
[----:B------:R0:W-:Y:S01]  /*df20*/  STL [R1+0x1d4], R54 ;  /* 0x0001d43601007387 */ /* 0x0001e20000100800 */
[----:B-1----:R-:W-:Y:S02]  /*df30*/  SHF.R.S32.HI R11, RZ, 0x1f, R84 ;  /* 0x0000001fff0b7819 */ /* 0x002fe40000011454 */
[----:B0-----:R-:W-:Y:S01]  /*df40*/  IADD3 R54, P0, PT, R84, R0, RZ ;  /* 0x0000000054367210 */ /* 0x001fe20007f1e0ff */
[--C-:B------:R-:W-:Y:S01]  /*df50*/  IMAD.X R37, R8, 0x1, R3.reuse, P5 ;  /* 0x0000000108257824 */ /* 0x100fe200028e0603 */
[----:B------:R-:W-:Y:S03]  /*df60*/  STL [R1+0x1dc], R61 ;  /* 0x0001dc3d01007387 */ /* 0x000fe60000100800 */
[----:B------:R-:W-:Y:S01]  /*df70*/  IMAD.X R56, R11, 0x1, R3, P0 ;  /* 0x000000010b387824 */ /* 0x000fe200000e0603 */
[----:B------:R-:W-:Y:S01]  /*df80*/  ISETP.GE.U32.AND P0, PT, R12, 0x7fffff2c, PT ;  /* 0x7fffff2c0c00780c */ /* 0x000fe20003f06070 */
[----:B------:R0:W-:Y:S01]  /*df90*/  STL [R1+0xdc0], R13 ;  /* 0x000dc00d01007387 */ /* 0x0001e20000100800 */
[----:B------:R-:W-:-:S02]  /*dfa0*/  @!P6 IMAD.MOV.U32 R12, RZ, RZ, R13 ;  /* 0x000000ffff0ce224 */ /* 0x000fc400078e000d */
[----:B0-----:R-:W-:-:S05]  /*dfb0*/  @!P6 IMAD.MOV.U32 R13, RZ, RZ, R37 ;  /* 0x000000ffff0de224 */ /* 0x001fca00078e0025 */
[----:B------:R0:W4:Y:S01]  /*dfc0*/  @!P6 LDG.E.U8 R35, desc[UR20][R12.64] ;  /* 0x000000140c23e981 */ /* 0x000122000c1e1100 */
[----:B------:R-:W-:Y:S01]  /*dfd0*/  IADD3 R34, P5, PT, R14, R2, RZ ;  /* 0x000000020e227210 */ /* 0x000fe20007fbe0ff */
[----:B------:R-:W-:Y:S01]  /*dfe0*/  IMAD R87, R6, 0xd, RZ ;  /* 0x0000000d06577824 */ /* 0x000fe200078e02ff */
[----:B------:R-:W-:Y:S01]  /*dff0*/  PRMT R32, RZ, 0x7610, R32 ;  /* 0x00007610ff207816 */ /* 0x000fe20000000020 */
[----:B------:R-:W-:Y:S02]  /*e000*/  STL [R1+0x320], R54 ;  /* 0x0003203601007387 */ /* 0x000fe40000100800 */
[----:B------:R-:W-:Y:S01]  /*e010*/  IMAD.X R8, R8, 0x1, R4, P5 ;  /* 0x0000000108087824 */ /* 0x000fe200028e0604 */
[----:B------:R-:W-:Y:S01]  /*e020*/  SHF.R.S32.HI R14, RZ, 0x1f, R87 ;  /* 0x0000001fff0e7819 */ /* 0x000fe20000011457 */
[----:B------:R-:W-:Y:S01]  /*e030*/  STL [R1+0xdbc], R37 ;  /* 0x000dbc2501007387 */ /* 0x000fe20000100800 */
[----:B------:R-:W-:Y:S01]  /*e040*/  IADD3 R49, P5, PT, R87, R0, RZ ;  /* 0x0000000057317210 */ /* 0x000fe20007fbe0ff */
[----:B0-----:R-:W-:-:S02]  /*e050*/  @!P6 IMAD.MOV.U32 R12, RZ, RZ, R34 ;  /* 0x000000ffff0ce224 */ /* 0x001fc400078e0022 */
[----:B------:R0:W-:Y:S01]  /*e060*/  STL [R1+0x1cc], R47 ;  /* 0x0001cc2f01007387 */ /* 0x0001e20000100800 */
[----:B------:R-:W-:Y:S02]  /*e070*/  @!P6 IMAD.MOV.U32 R13, RZ, RZ, R8 ;  /* 0x000000ffff0de224 */ /* 0x000fe400078e0008 */
[----:B------:R-:W-:Y:S01]  /*e080*/  IMAD R39, R6, 0x15, RZ ;  /* 0x0000001506277824 */ /* 0x000fe200078e02ff */
[----:B------:R-:W-:Y:S01]  /*e090*/  STL [R1+0x31c], R56 ;  /* 0x00031c3801007387 */ /* 0x000fe20000100800 */
[----:B------:R-:W-:Y:S02]  /*e0a0*/  IMAD.X R50, R14, 0x1, R3, P5 ;  /* 0x000000010e327824 */ /* 0x000fe400028e0603 */
[----:B0-----:R-:W-:Y:S01]  /*e0b0*/  IMAD R47, R6, 0x3c, RZ ;  /* 0x0000003c062f7824 */ /* 0x001fe200078e02ff */
[----:B------:R0:W-:Y:S04]  /*e0c0*/  STL [R1+0xdc8], R34 ;  /* 0x000dc82201007387 */ /* 0x0001e80000100800 */
[----:B------:R1:W3:Y:S04]  /*e0d0*/  @!P6 LDG.E.U8 R32, desc[UR20][R12.64] ;  /* 0x000000140c20e981 */ /* 0x0002e8000c1e1100 */
[----:B------:R2:W-:Y:S01]  /*e0e0*/  STL [R1+0x1c8], R42 ;  /* 0x0001c82a01007387 */ /* 0x0005e20000100800 */
[----:B0-----:R-:W-:-:S03]  /*e0f0*/  IADD3 R34, P6, PT, R47, R0, RZ ;  /* 0x000000002f227210 */ /* 0x001fc60007fde0ff */
[----:B------:R0:W-:Y:S01]  /*e100*/  STL [R1+0xdc4], R8 ;  /* 0x000dc40801007387 */ /* 0x0001e20000100800 */
[----:B------:R-:W-:Y:S01]  /*e110*/  IADD3 R41, P5, PT, R39, R0, RZ ;  /* 0x0000000027297210 */ /* 0x000fe20007fbe0ff */
[----:B-1----:R-:W-:Y:S02]  /*e120*/  VIADD R12, R21, 0xffffffa3 ;  /* 0xffffffa3150c7836 */ /* 0x002fe40000000000 */
[----:B------:R-:W-:Y:S01]  /*e130*/  STL [R1+0xba8], R49 ;  /* 0x000ba83101007387 */ /* 0x000fe20000100800 */
[----:B--2---:R-:W-:-:S03]  /*e140*/  SHF.R.S32.HI R42, RZ, 0x1f, R39 ;  /* 0x0000001fff2a7819 */ /* 0x004fc60000011427 */
[----:B------:R-:W-:Y:S01]  /*e150*/  STL [R1+0xba4], R50 ;  /* 0x000ba43201007387 */ /* 0x000fe20000100800 */
[----:B0-----:R-:W-:-:S03]  /*e160*/  SHF.R.S32.HI R8, RZ, 0x1f, R47 ;  /* 0x0000001fff087819 */ /* 0x001fc6000001142f */
[----:B------:R-:W-:Y:S01]  /*e170*/  STL [R1+0xe30], R34 ;  /* 0x000e302201007387 */ /* 0x000fe20000100800 */
[----:B------:R-:W-:Y:S01]  /*e180*/  IMAD.X R44, R42, 0x1, R3, P5 ;  /* 0x000000012a2c7824 */ /* 0x000fe200028e0603 */
[----:B------:R-:W-:Y:S02]  /*e190*/  PRMT R25, RZ, 0x7610, R25 ;  /* 0x00007610ff197816 */ /* 0x000fe40000000019 */
[----:B------:R-:W-:Y:S01]  /*e1a0*/  ISETP.GE.U32.AND P5, PT, R12, 0x7fffff24, PT ;  /* 0x7fffff240c00780c */ /* 0x000fe20003fa6070 */
[----:B------:R-:W-:Y:S01]  /*e1b0*/  @!P1 IMAD.MOV.U32 R12, RZ, RZ, R34 ;  /* 0x000000ffff0c9224 */ /* 0x000fe200078e0022 */
[----:B----4-:R0:W-:Y:S02]  /*e1c0*/  STL [R1+0x1a8], R35 ;  /* 0x0001a82301007387 */ /* 0x0101e40000100800 */
[----:B0-----:R-:W-:-:S04]  /*e1d0*/  IMAD.X R35, R8, 0x1, R3, P6 ;  /* 0x0000000108237824 */ /* 0x001fc800030e0603 */
[----:B------:R-:W-:-:S05]  /*e1e0*/  @!P1 IMAD.MOV.U32 R13, RZ, RZ, R35 ;  /* 0x000000ffff0d9224 */ /* 0x000fca00078e0023 */
[----:B------:R0:W2:Y:S04]  /*e1f0*/  @!P1 LDG.E.U8 R25, desc[UR20][R12.64] ;  /* 0x000000140c199981 */ /* 0x0000a8000c1e1100 */
[----:B------:R-:W-:Y:S04]  /*e200*/  STL [R1+0xc28], R41 ;  /* 0x000c282901007387 */ /* 0x000fe80000100800 */
[----:B------:R1:W-:Y:S04]  /*e210*/  STL [R1+0xe2c], R35 ;  /* 0x000e2c2301007387 */ /* 0x0003e80000100800 */
[----:B---3--:R3:W-:Y:S01]  /*e220*/  STL [R1+0x1a4], R32 ;  /* 0x0001a42001007387 */ /* 0x0087e20000100800 */
[----:B-1----:R-:W-:Y:S01]  /*e230*/  IMAD R35, R6, 0x1d, RZ ;  /* 0x0000001d06237824 */ /* 0x002fe200078e02ff */
[----:B---3--:R-:W-:-:S02]  /*e240*/  IADD3 R32, P6, PT, R47, R2, RZ ;  /* 0x000000022f207210 */ /* 0x008fc40007fde0ff */
[----:B------:R-:W-:Y:S02]  /*e250*/  STL [R1+0xc24], R44 ;  /* 0x000c242c01007387 */ /* 0x000fe40000100800 */
[----:B------:R-:W-:Y:S01]  /*e260*/  SHF.R.S32.HI R47, RZ, 0x1f, R35 ;  /* 0x0000001fff2f7819 */ /* 0x000fe20000011423 */
[----:B------:R-:W-:Y:S01]  /*e270*/  IMAD.X R8, R8, 0x1, R4, P6 ;  /* 0x0000000108087824 */ /* 0x000fe200030e0604 */
[----:B------:R-:W-:Y:S01]  /*e280*/  IADD3 R37, P6, PT, R35, R0, RZ ;  /* 0x0000000023257210 */ /* 0x000fe20007fde0ff */
[----:B------:R-:W-:Y:S01]  /*e290*/  STL [R1+0xe38], R32 ;  /* 0x000e382001007387 */ /* 0x000fe20000100800 */
[----:B------:R-:W-:Y:S01]  /*e2a0*/  PRMT R24, RZ, 0x7610, R24 ;  /* 0x00007610ff187816 */ /* 0x000fe20000000018 */
[----:B------:R-:W-:Y:S02]  /*e2b0*/  IMAD R75, R6, 0x44, RZ ;  /* 0x00000044064b7824 */ /* 0x000fe400078e02ff */
[----:B0-----:R-:W-:Y:S02]  /*e2c0*/  @!P1 IMAD.MOV.U32 R12, RZ, RZ, R32 ;  /* 0x000000ffff0c9224 */ /* 0x001fe400078e0020 */
[----:B------:R-:W-:-:S02]  /*e2d0*/  @!P1 IMAD.MOV.U32 R13, RZ, RZ, R8 ;  /* 0x000000ffff0d9224 */ /* 0x000fc400078e0008 */
[----:B------:R-:W-:Y:S01]  /*e2e0*/  IMAD.X R38, R47, 0x1, R3, P6 ;  /* 0x000000012f267824 */ /* 0x000fe200030e0603 */
[----:B------:R-:W-:Y:S02]  /*e2f0*/  IADD3 R52, P6, PT, R75, R0, RZ ;  /* 0x000000004b347210 */ /* 0x000fe40007fde0ff */
        /* <DEDUP_REMOVED lines=26> */
[----:B---3--:R1:W-:Y:S04]  /*e4a0*/  STL [R1+0x19c], R24 ;  /* 0x00019c1801007387 */ /* 0x0083e80000100800 */
[----:B------:R-:W-:Y:S04]  /*e4b0*/  STL [R1+0xd0c], R34 ;  /* 0x000d0c2201007387 */ /* 0x000fe80000100800 */
[----:B------:R3:W-:Y:S01]  /*e4c0*/  STL [R1+0xea8], R51 ;  /* 0x000ea83301007387 */ /* 0x0007e20000100800 */
[----:B-1----:R-:W-:-:S03]  /*e4d0*/  IMAD R24, R6, 0x2d, RZ ;  /* 0x0000002d06187824 */ /* 0x002fc600078e02ff */
[----:B------:R1:W-:Y:S01]  /*e4e0*/  STL [R1+0xea4], R8 ;  /* 0x000ea40801007387 */ /* 0x0003e20000100800 */
[----:B------:R-:W-:Y:S01]  /*e4f0*/  IMAD R78, R6, 0x4c, RZ ;  /* 0x0000004c064e7824 */ /* 0x000fe200078e02ff */
[----:B------:R-:W-:Y:S01]  /*e500*/  SHF.R.S32.HI R75, RZ, 0x1f, R24 ;  /* 0x0000001fff4b7819 */ /* 0x000fe20000011418 */
[----:B0-----:R-:W-:Y:S01]  /*e510*/  VIADD R12, R21, 0xffffff93 ;  /* 0xffffff93150c7836 */ /* 0x001fe20000000000 */
[----:B---3--:R-:W-:Y:S02]  /*e520*/  IADD3 R51, P2, PT, R84, R2, RZ ;  /* 0x0000000254337210 */ /* 0x008fe40007f5e0ff */
[----:B-1----:R-:W-:-:S03]  /*e530*/  SHF.R.S32.HI R8, RZ, 0x1f, R78 ;  /* 0x0000001fff087819 */ /* 0x002fc6000001144e */
[----:B------:R-:W-:Y:S01]  /*e540*/  IMAD.X R52, R11, 0x1, R4, P2 ;  /* 0x000000010b347824 */ /* 0x000fe200010e0604 */
[----:B------:R-:W-:Y:S02]  /*e550*/  PRMT R60, RZ, 0x7610, R60 ;  /* 0x00007610ff3c7816 */ /* 0x000fe4000000003c */
[----:B------:R-:W-:Y:S02]  /*e560*/  ISETP.GE.U32.AND P2, PT, R12, 0x7fffff14, PT ;  /* 0x7fffff140c00780c */ /* 0x000fe40003f46070 */
[----:B------:R-:W-:Y:S01]  /*e570*/  PRMT R48, RZ, 0x7610, R48 ;  /* 0x00007610ff307816 */ /* 0x000fe20000000030 */
[----:B--2---:R0:W-:Y:S02]  /*e580*/  STL [R1+0x198], R30 ;  /* 0x0001981e01007387 */ /* 0x0041e40000100800 */
[----:B0-----:R-:W-:-:S05]  /*e590*/  IADD3 R30, P6, PT, R24, R0, RZ ;  /* 0x00000000181e7210 */ /* 0x001fca0007fde0ff */
[----:B------:R-:W-:Y:S04]  /*e5a0*/  STL [R1+0xd70], R30 ;  /* 0x000d701e01007387 */ /* 0x000fe80000100800 */
[----:B----4-:R0:W-:Y:S02]  /*e5b0*/  STL [R1+0x194], R31 ;  /* 0x0001941f01007387 */ /* 0x0101e40000100800 */
[----:B0-----:R-:W-:Y:S01]  /*e5c0*/  IMAD.X R31, R75, 0x1, R3, P6 ;  /* 0x000000014b1f7824 */ /* 0x001fe200030e0603 */
[----:B------:R-:W-:-:S05]  /*e5d0*/  IADD3 R61, P6, PT, R78, R0, RZ ;  /* 0x000000004e3d7210 */ /* 0x000fca0007fde0ff */
[----:B------:R-:W-:Y:S01]  /*e5e0*/  IMAD.X R89, R8, 0x1, R3, P6 ;  /* 0x0000000108597824 */ /* 0x000fe200030e0603 */
[----:B------:R-:W-:Y:S01]  /*e5f0*/  IADD3 R59, P6, PT, R78, R2, RZ ;  /* 0x000000024e3b7210 */ /* 0x000fe20007fde0ff */
[----:B------:R-:W-:Y:S01]  /*e600*/  @!P3 IMAD.MOV.U32 R12, RZ, RZ, R61 ;  /* 0x000000ffff0cb224 */ /* 0x000fe200078e003d */
[----:B------:R-:W-:Y:S01]  /*e610*/  STL [R1+0xd6c], R31 ;  /* 0x000d6c1f01007387 */ /* 0x000fe20000100800 */
[----:B------:R-:W-:-:S03]  /*e620*/  @!P3 IMAD.MOV.U32 R13, RZ, RZ, R89 ;  /* 0x000000ffff0db224 */ /* 0x000fc600078e0059 */
[----:B------:R0:W-:Y:S04]  /*e630*/  STL [R1+0xf10], R61 ;  /* 0x000f103d01007387 */ /* 0x0001e80000100800 */
[----:B------:R1:W2:Y:S01]  /*e640*/  @!P3 LDG.E.U8 R60, desc[UR20][R12.64] ;  /* 0x000000140c3cb981 */ /* 0x0002a2000c1e1100 */
[----:B0-----:R-:W-:Y:S02]  /*e650*/  IMAD.X R61, R8, 0x1, R4, P6 ;  /* 0x00000001083d7824 */ /* 0x001fe400030e0604 */
[----:B-1----:R-:W-:Y:S02]  /*e660*/  @!P3 IMAD.MOV.U32 R12, RZ, RZ, R59 ;  /* 0x000000ffff0cb224 */ /* 0x002fe400078e003b */
[----:B------:R-:W-:-:S05]  /*e670*/  @!P3 IMAD.MOV.U32 R13, RZ, RZ, R61 ;  /* 0x000000ffff0db224 */ /* 0x000fca00078e003d */
[----:B------:R0:W3:Y:S01]  /*e680*/  @!P3 LDG.E.U8 R48, desc[UR20][R12.64] ;  /* 0x000000140c30b981 */ /* 0x0000e2000c1e1100 */
[----:B------:R-:W-:-:S03]  /*e690*/  IMAD R11, R6, 0x54, RZ ;  /* 0x00000054060b7824 */ /* 0x000fc600078e02ff */
[----:B------:R-:W-:Y:S04]  /*e6a0*/  STL [R1+0x328], R51 ;  /* 0x0003283301007387 */ /* 0x000fe80000100800 */
[----:B------:R-:W-:Y:S04]  /*e6b0*/  STL [R1+0xf0c], R89 ;  /* 0x000f0c5901007387 */ /* 0x000fe80000100800 */
[----:B------:R-:W-:Y:S04]  /*e6c0*/  STL [R1+0x324], R52 ;  /* 0x0003243401007387 */ /* 0x000fe80000100800 */
[----:B------:R-:W-:Y:S04]  /*e6d0*/  STL [R1+0xf18], R59 ;  /* 0x000f183b01007387 */ /* 0x000fe80000100800 */
[----:B------:R-:W-:Y:S01]  /*e6e0*/  STL [R1+0xf14], R61 ;  /* 0x000f143d01007387 */ /* 0x000fe20000100800 */
[----:B------:R-:W-:-:S02]  /*e6f0*/  SHF.R.S32.HI R8, RZ, 0x1f, R11 ;  /* 0x0000001fff087819 */ /* 0x000fc4000001140b */
[----:B------:R-:W-:Y:S02]  /*e700*/  PRMT R45, RZ, 0x7610, R45 ;  /* 0x00007610ff2d7816 */ /* 0x000fe4000000002d */
[----:B------:R-:W-:Y:S01]  /*e710*/  PRMT R40, RZ, 0x7610, R40 ;  /* 0x00007610ff287816 */ /* 0x000fe20000000028 */
[----:B--2---:R1:W-:Y:S02]  /*e720*/  STL [R1+0x190], R60 ;  /* 0x0001903c01007387 */ /* 0x0043e40000100800 */
[----:B-1----:R-:W-:-:S05]  /*e730*/  IADD3 R60, P6, PT, R11, R0, RZ ;  /* 0x000000000b3c7210 */ /* 0x002fca0007fde0ff */
[----:B------:R-:W-:Y:S01]  /*e740*/  STL [R1+0xf80], R60 ;  /* 0x000f803c01007387 */ /* 0x000fe20000100800 */
[----:B0-----:R-:W-:-:S03]  /*e750*/  IMAD.X R12, R8, 0x1, R3, P6 ;  /* 0x00000001080c7824 */ /* 0x001fc600030e0603 */
[----:B---3--:R0:W-:Y:S01]  /*e760*/  STL [R1+0x18c], R48 ;  /* 0x00018c3001007387 */ /* 0x0081e20000100800 */
[----:B------:R-:W-:Y:S01]  /*e770*/  @!P0 IMAD.MOV.U32 R13, RZ, RZ, R12 ;  /* 0x000000ffff0d8224 */ /* 0x000fe200078e000c */
[----:B0-----:R-:W-:-:S05]  /*e780*/  IADD3 R48, P3, PT, R11, R2, RZ ;  /* 0x000000020b307210 */ /* 0x001fca0007f7e0ff */
[----:B------:R-:W-:Y:S04]  /*e790*/  STL [R1+0xf88], R48 ;  /* 0x000f883001007387 */ /* 0x000fe80000100800 */
[----:B------:R0:W-:Y:S02]  /*e7a0*/  STL [R1+0xf7c], R12 ;  /* 0x000f7c0c01007387 */ /* 0x0001e40000100800 */
[----:B0-----:R-:W-:-:S05]  /*e7b0*/  @!P0 IMAD.MOV.U32 R12, RZ, RZ, R60 ;  /* 0x000000ffff0c8224 */ /* 0x001fca00078e003c */
[----:B------:R0:W2:Y:S01]  /*e7c0*/  @!P0 LDG.E.U8 R45, desc[UR20][R12.64] ;  /* 0x000000140c2d8981 */ /* 0x0000a2000c1e1100 */
[----:B------:R-:W-:Y:S02]  /*e7d0*/  IMAD.X R59, R8, 0x1, R4, P3 ;  /* 0x00000001083b7824 */ /* 0x000fe400018e0604 */
[----:B0-----:R-:W-:Y:S02]  /*e7e0*/  @!P0 IMAD.MOV.U32 R12, RZ, RZ, R48 ;  /* 0x000000ffff0c8224 */ /* 0x001fe400078e0030 */
[----:B------:R-:W-:-:S05]  /*e7f0*/  @!P0 IMAD.MOV.U32 R13, RZ, RZ, R59 ;  /* 0x000000ffff0d8224 */ /* 0x000fca00078e003b */
[----:B------:R0:W3:Y:S01]  /*e800*/  @!P0 LDG.E.U8 R40, desc[UR20][R12.64] ;  /* 0x000000140c288981 */ /* 0x0000e2000c1e1100 */
[----:B------:R-:W-:-:S03]  /*e810*/  IMAD R11, R6, 0x5c, RZ ;  /* 0x0000005c060b7824 */ /* 0x000fc600078e02ff */
[----:B------:R-:W-:Y:S01]  /*e820*/  STL [R1+0xf84], R59 ;  /* 0x000f843b01007387 */ /* 0x000fe20000100800 */
[-C--:B------:R-:W-:Y:S02]  /*e830*/  IADD3 R39, P0, PT, R39, R2.reuse, RZ ;  /* 0x0000000227277210 */ /* 0x080fe40007f1e0ff */
[----:B------:R-:W-:Y:S01]  /*e840*/  SHF.R.S32.HI R8, RZ, 0x1f, R11 ;  /* 0x0000001fff087819 */ /* 0x000fe2000001140b */
[----:B0-----:R-:W-:Y:S01]  /*e850*/  VIADD R12, R21, 0xffffff83 ;  /* 0xffffff83150c7836 */ /* 0x001fe20000000000 */
[----:B------:R-:W-:Y:S01]  /*e860*/  PRMT R36, RZ, 0x7610, R36 ;  /* 0x00007610ff247816 */ /* 0x000fe20000000024 */
[----:B--2---:R0:W-:Y:S02]  /*e870*/  STL [R1+0x188], R45 ;  /* 0x0001882d01007387 */ /* 0x0041e40000100800 */
[----:B0-----:R-:W-:-:S05]  /*e880*/  IADD3 R45, P3, PT, R87, R2, RZ ;  /* 0x00000002572d7210 */ /* 0x001fca0007f7e0ff */
[----:B------:R-:W-:Y:S01]  /*e890*/  IMAD.X R48, R14, 0x1, R4, P3 ;  /* 0x000000010e307824 */ /* 0x000fe200018e0604 */
[C---:B------:R-:W-:Y:S01]  /*e8a0*/  IADD3 R59, P3, PT, R11.reuse, R0, RZ ;  /* 0x000000000b3b7210 */ /* 0x040fe20007f7e0ff */
[----:B------:R-:W-:Y:S04]  /*e8b0*/  STL [R1+0xbb0], R45 ;  /* 0x000bb02d01007387 */ /* 0x000fe80000100800 */
[----:B------:R-:W-:Y:S01]  /*e8c0*/  STL [R1+0xbac], R48 ;  /* 0x000bac3001007387 */ /* 0x000fe20000100800 */
[----:B------:R-:W-:Y:S01]  /*e8d0*/  IMAD.X R13, R8, 0x1, R3, P3 ;  /* 0x00000001080d7824 */ /* 0x000fe200018e0603 */
[----:B------:R-:W-:Y:S02]  /*e8e0*/  IADD3 R60, P3, PT, R11, R2, RZ ;  /* 0x000000020b3c7210 */ /* 0x000fe40007f7e0ff */
[----:B------:R-:W-:Y:S01]  /*e8f0*/  STL [R1+0xff0], R59 ;  /* 0x000ff03b01007387 */ /* 0x000fe20000100800 */
[----:B------:R-:W-:-:S03]  /*e900*/  PRMT R14, RZ, 0x7610, R14 ;  /* 0x00007610ff0e7816 */ /* 0x000fc6000000000e */
[----:B------:R-:W-:Y:S04]  /*e910*/  STL [R1+0xc30], R39 ;  /* 0x000c302701007387 */ /* 0x000fe80000100800 */
[----:B---3--:R0:W-:Y:S02]  /*e920*/  STL [R1+0x180], R40 ;  /* 0x0001802801007387 */ /* 0x0081e40000100800 */
[--C-:B0-----:R-:W-:Y:S01]  /*e930*/  IMAD.X R40, R42, 0x1, R4.reuse, P0 ;  /* 0x000000012a287824 */ /* 0x101fe200000e0604 */
[----:B------:R-:W-:Y:S01]  /*e940*/  ISETP.GE.U32.AND P0, PT, R12, 0x7fffff04, PT ;  /* 0x7fffff040c00780c */ /* 0x000fe20003f06070 */
[----:B------:R-:W-:Y:S02]  /*e950*/  @!P5 IMAD.MOV.U32 R12, RZ, RZ, R59 ;  /* 0x000000ffff0cd224 */ /* 0x000fe400078e003b */
[----:B------:R-:W-:Y:S01]  /*e960*/  IMAD.X R42, R8, 0x1, R4, P3 ;  /* 0x00000001082a7824 */ /* 0x000fe200018e0604 */
[----:B------:R0:W-:Y:S04]  /*e970*/  STL [R1+0xfec], R13 ;  /* 0x000fec0d01007387 */ /* 0x0001e80000100800 */
[----:B------:R1:W2:Y:S02]  /*e980*/  @!P5 LDG.E.U8 R14, desc[UR20][R12.64] ;  /* 0x000000140c0ed981 */ /* 0x0002a4000c1e1100 */
[----:B-1----:R-:W-:-:S02]  /*e990*/  @!P5 IMAD.MOV.U32 R12, RZ, RZ, R60 ;  /* 0x000000ffff0cd224 */ /* 0x002fc400078e003c */
[----:B0-----:R-:W-:-:S05]  /*e9a0*/  @!P5 IMAD.MOV.U32 R13, RZ, RZ, R42 ;  /* 0x000000ffff0dd224 */ /* 0x001fca00078e002a */
[----:B------:R0:W3:Y:S01]  /*e9b0*/  @!P5 LDG.E.U8 R36, desc[UR20][R12.64] ;  /* 0x000000140c24d981 */ /* 0x0000e2000c1e1100 */
[----:B------:R-:W-:-:S03]  /*e9c0*/  IMAD R11, R6, 0x64, RZ ;  /* 0x00000064060b7824 */ /* 0x000fc600078e02ff */
[----:B------:R-:W-:Y:S02]  /*e9d0*/  STL [R1+0xc2c], R40 ;  /* 0x000c2c2801007387 */ /* 0x000fe40000100800 */
[----:B------:R-:W-:Y:S02]  /*e9e0*/  IADD3 R59, P3, PT, R11, R0, RZ ;  /* 0x000000000b3b7210 */ /* 0x000fe40007f7e0ff */
[----:B------:R-:W-:Y:S01]  /*e9f0*/  STL [R1+0xff8], R60 ;  /* 0x000ff83c01007387 */ /* 0x000fe20000100800 */
[----:B------:R-:W-:-:S05]  /*ea00*/  SHF.R.S32.HI R8, RZ, 0x1f, R11 ;  /* 0x0000001fff087819 */ /* 0x000fca000001140b */
[----:B0-----:R-:W-:Y:S01]  /*ea10*/  IMAD.X R12, R8, 0x1, R3, P3 ;  /* 0x00000001080c7824 */ /* 0x001fe200018e0603 */
[----:B------:R-:W-:-:S03]  /*ea20*/  PRMT R58, RZ, 0x7610, R58 ;  /* 0x00007610ff3a7816 */ /* 0x000fc6000000003a */
[----:B------:R-:W-:Y:S01]  /*ea30*/  @!P1 IMAD.MOV.U32 R13, RZ, RZ, R12 ;  /* 0x000000ffff0d9224 */ /* 0x000fe200078e000c */
[----:B------:R-:W-:Y:S01]  /*ea40*/  PRMT R27, RZ, 0x7610, R27 ;  /* 0x00007610ff1b7816 */ /* 0x000fe2000000001b */
[----:B--2---:R-:W-:Y:S04]  /*ea50*/  STL [R1+0x17c], R14 ;  /* 0x00017c0e01007387 */ /* 0x004fe80000100800 */
[----:B------:R-:W-:Y:S04]  /*ea60*/  STL [R1+0xff4], R42 ;  /* 0x000ff42a01007387 */ /* 0x000fe80000100800 */
[----:B------:R-:W-:Y:S04]  /*ea70*/  STL [R1+0x1060], R59 ;  /* 0x0010603b01007387 */ /* 0x000fe80000100800 */
[----:B---3--:R0:W-:Y:S02]  /*ea80*/  STL [R1+0x178], R36 ;  /* 0x0001782401007387 */ /* 0x0081e40000100800 */
[----:B0-----:R-:W-:-:S05]  /*ea90*/  IADD3 R36, P5, PT, R11, R2, RZ ;  /* 0x000000020b247210 */ /* 0x001fca0007fbe0ff */
[----:B------:R-:W-:Y:S04]  /*eaa0*/  STL [R1+0x1068], R36 ;  /* 0x0010682401007387 */ /* 0x000fe80000100800 */
[----:B------:R0:W-:Y:S01]  /*eab0*/  STL [R1+0x105c], R12 ;  /* 0x00105c0c01007387 */ /* 0x0001e20000100800 */
[----:B------:R-:W-:Y:S02]  /*eac0*/  IMAD.X R42, R8, 0x1, R4, P5 ;  /* 0x00000001082a7824 */ /* 0x000fe400028e0604 */
[----:B0-----:R-:W-:-:S05]  /*ead0*/  @!P1 IMAD.MOV.U32 R12, RZ, RZ, R59 ;  /* 0x000000ffff0c9224 */ /* 0x001fca00078e003b */
[----:B------:R0:W2:Y:S02]  /*eae0*/  @!P1 LDG.E.U8 R58, desc[UR20][R12.64] ;  /* 0x000000140c3a9981 */ /* 0x0000a4000c1e1100 */
[----:B0-----:R-:W-:Y:S02]  /*eaf0*/  @!P1 IMAD.MOV.U32 R12, RZ, RZ, R36 ;  /* 0x000000ffff0c9224 */ /* 0x001fe400078e0024 */
[----:B------:R-:W-:-:S05]  /*eb00*/  @!P1 IMAD.MOV.U32 R13, RZ, RZ, R42 ;  /* 0x000000ffff0d9224 */ /* 0x000fca00078e002a */
[----:B------:R0:W3:Y:S01]  /*eb10*/  @!P1 LDG.E.U8 R27, desc[UR20][R12.64] ;  /* 0x000000140c1b9981 */ /* 0x0000e2000c1e1100 */
[-C--:B------:R-:W-:Y:S01]  /*eb20*/  IADD3 R35, P5, PT, R35, R2.reuse, RZ ;  /* 0x0000000223237210 */ /* 0x080fe20007fbe0ff */
[----:B------:R-:W-:Y:S02]  /*eb30*/  IMAD R11, R6, 0x6c, RZ ;  /* 0x0000006c060b7824 */ /* 0x000fe400078e02ff */
[----:B------:R-:W-:Y:S02]  /*eb40*/  STL [R1+0x1064], R42 ;  /* 0x0010642a01007387 */ /* 0x000fe40000100800 */
[----:B------:R-:W-:Y:S02]  /*eb50*/  IMAD.X R36, R47, 0x1, R4, P5 ;  /* 0x000000012f247824 */ /* 0x000fe400028e0604 */
[----:B------:R-:W-:Y:S01]  /*eb60*/  STL [R1+0xcb0], R35 ;  /* 0x000cb02301007387 */ /* 0x000fe20000100800 */
[----:B------:R-:W-:Y:S01]  /*eb70*/  IADD3 R25, P1, PT, R25, R2, RZ ;  /* 0x0000000219197210 */ /* 0x000fe20007f3e0ff */
[C---:B------:R-:W-:Y:S01]  /*eb80*/  VIADD R14, R21.reuse, 0xfffffffa ;  /* 0xfffffffa150e7836 */ /* 0x040fe20000000000 */
[----:B------:R-:W-:Y:S01]  /*eb90*/  SHF.R.S32.HI R8, RZ, 0x1f, R11 ;  /* 0x0000001fff087819 */ /* 0x000fe2000001140b */
[----:B0-----:R-:W-:-:S03]  /*eba0*/  VIADD R12, R21, 0xfffffff2 ;  /* 0xfffffff2150c7836 */ /* 0x001fc60000000000 */
[----:B------:R-:W-:Y:S02]  /*ebb0*/  ISETP.GE.U32.AND P3, PT, R14, 0x7fffff7b, PT ;  /* 0x7fffff7b0e00780c */ /* 0x000fe40003f66070 */
[----:B------:R-:W-:Y:S01]  /*ebc0*/  PRMT R14, RZ, 0x7610, R14 ;  /* 0x00007610ff0e7816 */ /* 0x000fe2000000000e */
[----:B--2---:R0:W-:Y:S04]  /*ebd0*/  STL [R1+0x174], R58 ;  /* 0x0001743a01007387 */ /* 0x0041e80000100800 */
[----:B------:R-:W-:Y:S01]  /*ebe0*/  STL [R1+0xcac], R36 ;  /* 0x000cac2401007387 */ /* 0x000fe20000100800 */
[----:B0-----:R-:W-:-:S05]  /*ebf0*/  IADD3 R58, P5, PT, R11, R0, RZ ;  /* 0x000000000b3a7210 */ /* 0x001fca0007fbe0ff */
[----:B------:R-:W-:Y:S04]  /*ec00*/  STL [R1+0x10cc], R58 ;  /* 0x0010cc3a01007387 */ /* 0x000fe80000100800 */
[----:B------:R-:W-:Y:S01]  /*ec10*/  STL [R1+0xd18], R25 ;  /* 0x000d181901007387 */ /* 0x000fe20000100800 */
[----:B------:R-:W-:-:S03]  /*ec20*/  IMAD.X R13, R8, 0x1, R3, P5 ;  /* 0x00000001080d7824 */ /* 0x000fc600028e0603 */
[----:B---3--:R0:W-:Y:S02]  /*ec30*/  STL [R1+0x170], R27 ;  /* 0x0001701b01007387 */ /* 0x0081e40000100800 */
[----:B0-----:R-:W-:Y:S01]  /*ec40*/  IMAD.X R27, R72, 0x1, R4, P1 ;  /* 0x00000001481b7824 */ /* 0x001fe200008e0604 */
[----:B------:R-:W-:Y:S01]  /*ec50*/  ISETP.GE.U32.AND P1, PT, R12, 0x7fffff73, PT ;  /* 0x7fffff730c00780c */ /* 0x000fe20003f26070 */
[----:B------:R-:W-:-:S05]  /*ec60*/  @!P2 IMAD.MOV.U32 R12, RZ, RZ, R58 ;  /* 0x000000ffff0ca224 */ /* 0x000fca00078e003a */
[----:B------:R0:W2:Y:S01]  /*ec70*/  @!P2 LDG.E.U8 R14, desc[UR20][R12.64] ;  /* 0x000000140c0ea981 */ /* 0x0000a2000c1e1100 */
[----:B------:R-:W-:Y:S01]  /*ec80*/  VIADD R78, R21, 0xffffff8b ;  /* 0xffffff8b154e7836 */ /* 0x000fe20000000000 */
[----:B------:R-:W-:Y:S01]  /*ec90*/  IADD3 R42, P5, PT, R11, R2, RZ ;  /* 0x000000020b2a7210 */ /* 0x000fe20007fbe0ff */
[----:B------:R-:W-:-:S03]  /*eca0*/  IMAD R11, R6, 0x74, RZ ;  /* 0x00000074060b7824 */ /* 0x000fc600078e02ff */
[----:B------:R-:W-:Y:S01]  /*ecb0*/  ISETP.GE.U32.AND P6, PT, R78, 0x7fffff0c, PT ;  /* 0x7fffff0c4e00780c */ /* 0x000fe20003fc6070 */
[----:B------:R-:W-:Y:S01]  /*ecc0*/  IMAD.X R47, R8, 0x1, R4, P5 ;  /* 0x00000001082f7824 */ /* 0x000fe200028e0604 */
[----:B------:R1:W-:Y:S01]  /*ecd0*/  STL [R1+0x10c8], R13 ;  /* 0x0010c80d01007387 */ /* 0x0003e20000100800 */
[----:B------:R-:W-:Y:S01]  /*ece0*/  PRMT R43, RZ, 0x7610, R43 ;  /* 0x00007610ff2b7816 */ /* 0x000fe2000000002b */
[----:B0-----:R-:W-:Y:S01]  /*ecf0*/  @!P2 IMAD.MOV.U32 R12, RZ, RZ, R42 ;  /* 0x000000ffff0ca224 */ /* 0x001fe200078e002a */
[----:B------:R-:W-:Y:S02]  /*ed00*/  SHF.R.S32.HI R8, RZ, 0x1f, R11 ;  /* 0x0000001fff087819 */ /* 0x000fe4000001140b */
[----:B------:R-:W-:Y:S01]  /*ed10*/  IADD3 R58, P5, PT, R11, R0, RZ ;  /* 0x000000000b3a7210 */ /* 0x000fe20007fbe0ff */
[----:B------:R-:W-:Y:S01]  /*ed20*/  STL [R1+0xd14], R27 ;  /* 0x000d141b01007387 */ /* 0x000fe20000100800 */
[----:B-1----:R-:W-:-:S03]  /*ed30*/  @!P2 IMAD.MOV.U32 R13, RZ, RZ, R47 ;  /* 0x000000ffff0da224 */ /* 0x002fc600078e002f */
[----:B------:R0:W-:Y:S01]  /*ed40*/  STL [R1+0x10d4], R42 ;  /* 0x0010d42a01007387 */ /* 0x0001e20000100800 */
[----:B------:R-:W-:-:S03]  /*ed50*/  IMAD.X R59, R8, 0x1, R3, P5 ;  /* 0x00000001083b7824 */ /* 0x000fc600028e0603 */
[----:B------:R1:W3:Y:S01]  /*ed60*/  @!P2 LDG.E.U8 R43, desc[UR20][R12.64] ;  /* 0x000000140c2ba981 */ /* 0x0002e2000c1e1100 */
[----:B------:R-:W-:Y:S02]  /*ed70*/  PRMT R57, RZ, 0x7610, R57 ;  /* 0x00007610ff397816 */ /* 0x000fe40000000039 */
[----:B0-----:R-:W-:Y:S01]  /*ed80*/  IADD3 R42, P2, PT, R11, R2, RZ ;  /* 0x000000020b2a7210 */ /* 0x001fe20007f5e0ff */
[----:B-1----:R-:W-:Y:S02]  /*ed90*/  @!P6 IMAD.MOV.U32 R12, RZ, RZ, R58 ;  /* 0x000000ffff0ce224 */ /* 0x002fe400078e003a */
[----:B------:R-:W-:Y:S01]  /*eda0*/  @!P6 IMAD.MOV.U32 R13, RZ, RZ, R59 ;  /* 0x000000ffff0de224 */ /* 0x000fe200078e003b */
[----:B------:R-:W-:-:S04]  /*edb0*/  PRMT R26, RZ, 0x7610, R26 ;  /* 0x00007610ff1a7816 */ /* 0x000fc8000000001a */
[----:B------:R0:W4:Y:S02]  /*edc0*/  @!P6 LDG.E.U8 R57, desc[UR20][R12.64] ;  /* 0x000000140c39e981 */ /* 0x000124000c1e1100 */
[----:B0-----:R-:W-:Y:S02]  /*edd0*/  @!P6 IMAD.MOV.U32 R12, RZ, RZ, R42 ;  /* 0x000000ffff0ce224 */ /* 0x001fe400078e002a */
[----:B--2---:R-:W-:Y:S04]  /*ede0*/  STL [R1+0x164], R14 ;  /* 0x0001640e01007387 */ /* 0x004fe80000100800 */
[----:B------:R0:W-:Y:S02]  /*edf0*/  STL [R1+0x10d0], R47 ;  /* 0x0010d02f01007387 */ /* 0x0001e40000100800 */
[----:B0-----:R-:W-:-:S04]  /*ee00*/  IMAD.X R47, R8, 0x1, R4, P2 ;  /* 0x00000001082f7824 */ /* 0x001fc800010e0604 */
[----:B------:R-:W-:-:S05]  /*ee10*/  @!P6 IMAD.MOV.U32 R13, RZ, RZ, R47 ;  /* 0x000000ffff0de224 */ /* 0x000fca00078e002f */
[----:B------:R0:W2:Y:S01]  /*ee20*/  @!P6 LDG.E.U8 R26, desc[UR20][R12.64] ;  /* 0x000000140c1ae981 */ /* 0x0000a2000c1e1100 */
[----:B------:R-:W-:-:S03]  /*ee30*/  IADD3 R24, P2, PT, R24, R2, RZ ;  /* 0x0000000218187210 */ /* 0x000fc60007f5e0ff */
[----:B------:R-:W-:Y:S01]  /*ee40*/  STL [R1+0x1130], R58 ;  /* 0x0011303a01007387 */ /* 0x000fe20000100800 */
[----:B------:R-:W-:-:S03]  /*ee50*/  IMAD R11, R6, 0x7c, RZ ;  /* 0x0000007c060b7824 */ /* 0x000fc600078e02ff */
[----:B---3--:R-:W-:Y:S04]  /*ee60*/  STL [R1+0x1b28], R43 ;  /* 0x001b282b01007387 */ /* 0x008fe80000100800 */
[----:B------:R-:W-:Y:S01]  /*ee70*/  STL [R1+0x1138], R42 ;  /* 0x0011382a01007387 */ /* 0x000fe20000100800 */
[----:B------:R-:W-:-:S03]  /*ee80*/  VIADD R14, R21, 0xffffffea ;  /* 0xffffffea150e7836 */ /* 0x000fc60000000000 */
[----:B------:R-:W-:Y:S04]  /*ee90*/  STL [R1+0x112c], R59 ;  /* 0x00112c3b01007387 */ /* 0x000fe80000100800 */
[----:B------:R1:W-:Y:S04]  /*eea0*/  STL [R1+0x1134], R47 ;  /* 0x0011342f01007387 */ /* 0x0003e80000100800 */
[----:B------:R-:W-:Y:S01]  /*eeb0*/  STL [R1+0xd78], R24 ;  /* 0x000d781801007387 */ /* 0x000fe20000100800 */
[----:B------:R-:W-:Y:S02]  /*eec0*/  SHF.R.S32.HI R8, RZ, 0x1f, R11 ;  /* 0x0000001fff087819 */ /* 0x000fe4000001140b */
[----:B------:R-:W-:-:S02]  /*eed0*/  ISETP.GE.U32.AND P5, PT, R14, 0x7fffff6b, PT ;  /* 0x7fffff6b0e00780c */ /* 0x000fc40003fa6070 */
[----:B-1----:R-:W-:Y:S01]  /*eee0*/  IADD3 R47, P6, PT, R11, R0, RZ ;  /* 0x000000000b2f7210 */ /* 0x002fe20007fde0ff */
[C---:B0-----:R-:W-:Y:S02]  /*eef0*/  VIADD R12, R21.reuse, 0xffffffe2 ;  /* 0xffffffe2150c7836 */ /* 0x041fe40000000000 */
[----:B------:R-:W-:Y:S01]  /*ef00*/  VIADD R13, R21, 0xffffffda ;  /* 0xffffffda150d7836 */ /* 0x000fe20000000000 */
[----:B------:R-:W-:Y:S02]  /*ef10*/  PRMT R43, RZ, 0x7610, R43 ;  /* 0x00007610ff2b7816 */ /* 0x000fe4000000002b */
[----:B------:R-:W-:Y:S02]  /*ef20*/  PRMT R92, RZ, 0x7610, R92 ;  /* 0x00007610ff5c7816 */ /* 0x000fe4000000005c */
[----:B------:R-:W-:Y:S02]  /*ef30*/  PRMT R91, RZ, 0x7610, R91 ;  /* 0x00007610ff5b7816 */ /* 0x000fe4000000005b */
[----:B------:R-:W-:-:S02]  /*ef40*/  PRMT R90, RZ, 0x7610, R90 ;  /* 0x00007610ff5a7816 */ /* 0x000fc4000000005a */
[----:B------:R-:W-:Y:S02]  /*ef50*/  PRMT R88, RZ, 0x7610, R88 ;  /* 0x00007610ff587816 */ /* 0x000fe40000000058 */
[----:B------:R-:W-:Y:S02]  /*ef60*/  PRMT R86, RZ, 0x7610, R86 ;  /* 0x00007610ff567816 */ /* 0x000fe40000000056 */
[----:B------:R-:W-:Y:S02]  /*ef70*/  PRMT R85, RZ, 0x7610, R85 ;  /* 0x00007610ff557816 */ /* 0x000fe40000000055 */
[----:B------:R-:W-:Y:S02]  /*ef80*/  PRMT R83, RZ, 0x7610, R83 ;  /* 0x00007610ff537816 */ /* 0x000fe40000000053 */
[----:B------:R-:W-:Y:S02]  /*ef90*/  PRMT R81, RZ, 0x7610, R81 ;  /* 0x00007610ff517816 */ /* 0x000fe40000000051 */
[----:B------:R-:W-:-:S02]  /*efa0*/  PRMT R82, RZ, 0x7610, R82 ;  /* 0x00007610ff527816 */ /* 0x000fc40000000052 */
[----:B------:R-:W-:Y:S02]  /*efb0*/  PRMT R80, RZ, 0x7610, R80 ;  /* 0x00007610ff507816 */ /* 0x000fe40000000050 */
[----:B------:R-:W-:Y:S02]  /*efc0*/  PRMT R77, RZ, 0x7610, R77 ;  /* 0x00007610ff4d7816 */ /* 0x000fe4000000004d */
[----:B------:R-:W-:Y:S02]  /*efd0*/  PRMT R79, RZ, 0x7610, R79 ;  /* 0x00007610ff4f7816 */ /* 0x000fe4000000004f */
[----:B------:R-:W-:Y:S01]  /*efe0*/  PRMT R73, RZ, 0x7610, R73 ;  /* 0x00007610ff497816 */ /* 0x000fe20000000049 */
[----:B--2---:R0:W-:Y:S02]  /*eff0*/  STL [R1+0x168], R26 ;  /* 0x0001681a01007387 */ /* 0x0041e40000100800 */
[----:B0-----:R-:W-:Y:S01]  /*f000*/  IMAD.X R26, R75, 0x1, R4, P2 ;  /* 0x000000014b1a7824 */ /* 0x001fe200010e0604 */
[----:B------:R-:W-:-:S04]  /*f010*/  IADD3 R14, P2, PT, R11, R2, RZ ;  /* 0x000000020b0e7210 */ /* 0x000fc80007f5e0ff */
[----:B------:R-:W-:Y:S04]  /*f020*/  STL [R1+0xd74], R26 ;  /* 0x000d741a01007387 */ /* 0x000fe80000100800 */
[----:B------:R-:W-:Y:S01]  /*f030*/  STL [R1+0x11a0], R47 ;  /* 0x0011a02f01007387 */ /* 0x000fe20000100800 */
[----:B------:R-:W-:-:S03]  /*f040*/  IMAD.X R42, R8, 0x1, R4, P2 ;  /* 0x00000001082a7824 */ /* 0x000fc600010e0604 */
[----:B----4-:R0:W-:Y:S01]  /*f050*/  STL [R1+0x16c], R57 ;  /* 0x00016c3901007387 */ /* 0x0101e20000100800 */
[----:B------:R-:W-:Y:S01]  /*f060*/  ISETP.GE.U32.AND P2, PT, R13, 0x7fffff5b, PT ;  /* 0x7fffff5b0d00780c */ /* 0x000fe20003f46070 */
[----:B0-----:R-:W-:Y:S01]  /*f070*/  IMAD.X R57, R8, 0x1, R3, P6 ;  /* 0x0000000108397824 */ /* 0x001fe200030e0603 */
[----:B------:R-:W-:Y:S01]  /*f080*/  ISETP.GE.U32.AND P6, PT, R12, 0x7fffff63, PT ;  /* 0x7fffff630c00780c */ /* 0x000fe20003fc6070 */
[----:B------:R-:W-:Y:S02]  /*f090*/  @!P0 IMAD.MOV.U32 R12, RZ, RZ, R47 ;  /* 0x000000ffff0c8224 */ /* 0x000fe400078e002f */
[----:B------:R-:W-:-:S05]  /*f0a0*/  @!P0 IMAD.MOV.U32 R13, RZ, RZ, R57 ;  /* 0x000000ffff0d8224 */ /* 0x000fca00078e0039 */
[----:B------:R0:W2:Y:S02]  /*f0b0*/  @!P0 LDG.E.U8 R43, desc[UR20][R12.64] ;  /* 0x000000140c2b8981 */ /* 0x0000a4000c1e1100 */
        /* <DEDUP_REMOVED lines=18> */
[----:B------:R-:W-:Y:S02]  /*f1e0*/  VIADD R8, R21, 0xffffffd2 ;  /* 0xffffffd215087836 */ /* 0x000fe40000000000 */
[----:B0-----:R-:W-:Y:S02]  /*f1f0*/  @!P5 IMAD.MOV.U32 R12, RZ, RZ, R39 ;  /* 0x000000ffff0cd224 */ /* 0x001fe400078e0027 */
[----:B------:R-:W-:-:S05]  /*f200*/  @!P5 IMAD.MOV.U32 R13, RZ, RZ, R40 ;  /* 0x000000ffff0dd224 */ /* 0x000fca00078e0028 */
[----:B------:R0:W2:Y:S01]  /*f210*/  @!P5 LDG.E.U8 R83, desc[UR20][R12.64] ;  /* 0x000000140c53d981 */ /* 0x0000a2000c1e1100 */
[----:B------:R-:W-:Y:S01]  /*f220*/  ISETP.GE.U32.AND P0, PT, R8, 0x7fffff53, PT ;  /* 0x7fffff530800780c */ /* 0x000fe20003f06070 */
        /* <DEDUP_REMOVED lines=18> */
[----:B------:R-:W-:-:S05]  /*f350*/  VIADD R8, R21, 0xffffffca ;  /* 0xffffffca15087836 */ /* 0x000fca0000000000 */
[----:B------:R-:W-:Y:S01]  /*f360*/  ISETP.GE.U32.AND P3, PT, R8, 0x7fffff4b, PT ;  /* 0x7fffff4b0800780c */ /* 0x000fe20003f66070 */
[----:B------:R-:W-:-:S05]  /*f370*/  VIADD R8, R21, 0xffffffc2 ;  /* 0xffffffc215087836 */ /* 0x000fca0000000000 */
[----:B------:R-:W-:Y:S01]  /*f380*/  ISETP.GE.U32.AND P1, PT, R8, 0x7fffff43, PT ;  /* 0x7fffff430800780c */ /* 0x000fe20003f26070 */
[----:B------:R-:W-:Y:S02]  /*f390*/  VIADD R8, R21, 0xffffffba ;  /* 0xffffffba15087836 */ /* 0x000fe40000000000 */
[----:B------:R-:W-:-:S03]  /*f3a0*/  IMAD R11, R6, 0x35, RZ ;  /* 0x00000035060b7824 */ /* 0x000fc600078e02ff */
[----:B------:R-:W-:Y:S01]  /*f3b0*/  ISETP.GE.U32.AND P5, PT, R8, 0x7fffff3b, PT ;  /* 0x7fffff3b0800780c */ /* 0x000fe20003fa6070 */
[----:B------:R-:W-:Y:S01]  /*f3c0*/  VIADD R8, R21, 0xffffffb2 ;  /* 0xffffffb215087836 */ /* 0x000fe20000000000 */
[----:B------:R-:W-:Y:S01]  /*f3d0*/  IADD3 R25, P2, PT, R11, R0, RZ ;  /* 0x000000000b197210 */ /* 0x000fe20007f5e0ff */
[----:B------:R-:W-:Y:S03]  /*f3e0*/  STL [R1+0x11a8], R14 ;  /* 0x0011a80e01007387 */ /* 0x000fe60000100800 */
[----:B------:R-:W-:Y:S02]  /*f3f0*/  ISETP.GE.U32.AND P6, PT, R8, 0x7fffff33, PT ;  /* 0x7fffff330800780c */ /* 0x000fe40003fc6070 */
[----:B------:R-:W-:Y:S01]  /*f400*/  SHF.R.S32.HI R8, RZ, 0x1f, R11 ;  /* 0x0000001fff087819 */ /* 0x000fe2000001140b */
[----:B------:R-:W-:Y:S04]  /*f410*/  STL [R1+0x119c], R57 ;  /* 0x00119c3901007387 */ /* 0x000fe80000100800 */
[----:B------:R-:W-:Y:S01]  /*f420*/  STL [R1+0x11a4], R42 ;  /* 0x0011a42a01007387 */ /* 0x000fe20000100800 */
[----:B------:R-:W-:Y:S01]  /*f430*/  IMAD.X R26, R8, 0x1, R3, P2 ;  /* 0x00000001081a7824 */ /* 0x000fe200010e0603 */
[----:B------:R-:W-:Y:S01]  /*f440*/  PRMT R74, RZ, 0x7610, R74 ;  /* 0x00007610ff4a7816 */ /* 0x000fe2000000004a */
[----:B0-----:R-:W-:-:S02]  /*f450*/  @!P3 IMAD.MOV.U32 R12, RZ, RZ, R25 ;  /* 0x000000ffff0cb224 */ /* 0x001fc400078e0019 */
[----:B------:R-:W-:Y:S01]  /*f460*/  @!P3 IMAD.MOV.U32 R13, RZ, RZ, R26 ;  /* 0x000000ffff0db224 */ /* 0x000fe200078e001a */
[----:B------:R-:W-:-:S04]  /*f470*/  IADD3 R24, P2, PT, R11, R2, RZ ;  /* 0x000000020b187210 */ /* 0x000fc80007f5e0ff */
[----:B------:R0:W2:Y:S01]  /*f480*/  @!P3 LDG.E.U8 R74, desc[UR20][R12.64] ;  /* 0x000000140c4ab981 */ /* 0x0000a2000c1e1100 */
[----:B------:R-:W-:Y:S01]  /*f490*/  PRMT R76, RZ, 0x7610, R76 ;  /* 0x00007610ff4c7816 */ /* 0x000fe2000000004c */
[----:B0-----:R-:W-:Y:S02]  /*f4a0*/  @!P3 IMAD.MOV.U32 R12, RZ, RZ, R24 ;  /* 0x000000ffff0cb224 */ /* 0x001fe400078e0018 */
[----:B---3--:R-:W-:Y:S04]  /*f4b0*/  STL [R1+0x1b1c], R92 ;  /* 0x001b1c5c01007387 */ /* 0x008fe80000100800 */
[----:B----4-:R-:W-:Y:S04]  /*f4c0*/  STL [R1+0x1b20], R91 ;  /* 0x001b205b01007387 */ /* 0x010fe80000100800 */
[----:B--2---:R-:W-:Y:S04]  /*f4d0*/  STL [R1+0x1b24], R90 ;  /* 0x001b245a01007387 */ /* 0x004fe80000100800 */
        /* <DEDUP_REMOVED lines=12> */
[----:B------:R0:W-:Y:S02]  /*f5a0*/  STL [R1+0xdcc], R26 ;  /* 0x000dcc1a01007387 */ /* 0x0001e40000100800 */
[----:B0-----:R-:W-:-:S04]  /*f5b0*/  IMAD.X R26, R8, 0x1, R4, P2 ;  /* 0x00000001081a7824 */ /* 0x001fc800010e0604 */
[----:B------:R-:W-:-:S05]  /*f5c0*/  @!P3 IMAD.MOV.U32 R13, RZ, RZ, R26 ;  /* 0x000000ffff0db224 */ /* 0x000fca00078e001a */
[----:B------:R0:W2:Y:S01]  /*f5d0*/  @!P3 LDG.E.U8 R76, desc[UR20][R12.64] ;  /* 0x000000140c4cb981 */ /* 0x0000a2000c1e1100 */
[----:B------:R-:W-:-:S03]  /*f5e0*/  IMAD R11, R6, 0x3d, RZ ;  /* 0x0000003d060b7824 */ /* 0x000fc600078e02ff */
[----:B------:R-:W-:Y:S02]  /*f5f0*/  STL [R1+0xdd8], R24 ;  /* 0x000dd81801007387 */ /* 0x000fe40000100800 */
[----:B------:R-:W-:Y:S02]  /*f600*/  SHF.R.S32.HI R8, RZ, 0x1f, R11 ;  /* 0x0000001fff087819 */ /* 0x000fe4000001140b */
[----:B------:R-:W-:Y:S02]  /*f610*/  IADD3 R25, P2, PT, R11, R0, RZ ;  /* 0x000000000b197210 */ /* 0x000fe40007f5e0ff */
[----:B------:R-:W-:Y:S01]  /*f620*/  PRMT R71, RZ, 0x7610, R71 ;  /* 0x00007610ff477816 */ /* 0x000fe20000000047 */
[----:B------:R-:W-:Y:S04]  /*f630*/  STL [R1+0x1b54], R74 ;  /* 0x001b544a01007387 */ /* 0x000fe80000100800 */
[----:B------:R1:W-:Y:S01]  /*f640*/  STL [R1+0xdd4], R26 ;  /* 0x000dd41a01007387 */ /* 0x0003e20000100800 */
[----:B0-----:R-:W-:-:S02]  /*f650*/  @!P1 IMAD.MOV.U32 R12, RZ, RZ, R25 ;  /* 0x000000ffff0c9224 */ /* 0x001fc400078e0019 */
[----:B-1----:R-:W-:-:S04]  /*f660*/  IMAD.X R26, R8, 0x1, R3, P2 ;  /* 0x00000001081a7824 */ /* 0x002fc800010e0603 */
[----:B------:R-:W-:Y:S01]  /*f670*/  @!P1 IMAD.MOV.U32 R13, RZ, RZ, R26 ;  /* 0x000000ffff0d9224 */ /* 0x000fe200078e001a */
[----:B------:R-:W-:-:S04]  /*f680*/  IADD3 R24, P3, PT, R11, R2, RZ ;  /* 0x000000020b187210 */ /* 0x000fc80007f7e0ff */
[----:B------:R0:W3:Y:S04]  /*f690*/  @!P1 LDG.E.U8 R71, desc[UR20][R12.64] ;  /* 0x000000140c479981 */ /* 0x0000e8000c1e1100 */
[----:B------:R-:W-:Y:S01]  /*f6a0*/  STL [R1+0xe40], R25 ;  /* 0x000e401901007387 */ /* 0x000fe20000100800 */
[----:B------:R-:W-:Y:S01]  /*f6b0*/  PRMT R70, RZ, 0x7610, R70 ;  /* 0x00007610ff467816 */ /* 0x000fe20000000046 */
[----:B0-----:R-:W-:Y:S02]  /*f6c0*/  @!P1 IMAD.MOV.U32 R12, RZ, RZ, R24 ;  /* 0x000000ffff0c9224 */ /* 0x001fe400078e0018 */
[----:B--2---:R-:W-:Y:S04]  /*f6d0*/  STL [R1+0x1b58], R76 ;  /* 0x001b584c01007387 */ /* 0x004fe80000100800 */
        /* <DEDUP_REMOVED lines=9> */
[----:B---3--:R-:W-:Y:S04]  /*f770*/  STL [R1+0x1b5c], R71 ;  /* 0x001b5c4701007387 */ /* 0x008fe80000100800 */
        /* <DEDUP_REMOVED lines=34> */
[----:B------:R-:W-:-:S05]  /*f9a0*/  VIADD R14, R21, 0xffffffaa ;  /* 0xffffffaa150e7836 */ /* 0x000fca0000000000 */
[----:B------:R-:W-:Y:S01]  /*f9b0*/  ISETP.GE.U32.AND P0, PT, R14, 0x7fffff2b, PT ;  /* 0x7fffff2b0e00780c */ /* 0x000fe20003f06070 */
[----:B------:R-:W-:Y:S02]  /*f9c0*/  VIADD R14, R21, 0xffffffa2 ;  /* 0xffffffa2150e7836 */ /* 0x000fe40000000000 */
[----:B------:R-:W-:-:S03]  /*f9d0*/  IMAD R11, R6, 0x55, RZ ;  /* 0x00000055060b7824 */ /* 0x000fc600078e02ff */
[----:B------:R-:W-:Y:S01]  /*f9e0*/  ISETP.GE.U32.AND P2, PT, R14, 0x7fffff23, PT ;  /* 0x7fffff230e00780c */ /* 0x000fe20003f46070 */
[----:B------:R-:W-:Y:S01]  /*f9f0*/  VIADD R14, R21, 0xffffff9a ;  /* 0xffffff9a150e7836 */ /* 0x000fe20000000000 */
[----:B------:R-:W-:Y:S02]  /*fa00*/  SHF.R.S32.HI R8, RZ, 0x1f, R11 ;  /* 0x0000001fff087819 */ /* 0x000fe4000001140b */
[----:B------:R-:W-:Y:S01]  /*fa10*/  IADD3 R25, P5, PT, R11, R0, RZ ;  /* 0x000000000b197210 */ /* 0x000fe20007fbe0ff */
[----:B------:R-:W-:Y:S01]  /*fa20*/  STL [R1+0xf28], R24 ;  /* 0x000f281801007387 */ /* 0x000fe20000100800 */
[----:B------:R-:W-:Y:S01]  /*fa30*/  ISETP.GE.U32.AND P1, PT, R14, 0x7fffff1b, PT ;  /* 0x7fffff1b0e00780c */ /* 0x000fe20003f26070 */
[----:B------:R-:W-:Y:S02]  /*fa40*/  VIADD R14, R21, 0xffffff92 ;  /* 0xffffff92150e7836 */ /* 0x000fe40000000000 */
[----:B---3--:R-:W-:Y:S01]  /*fa50*/  STL [R1+0x1b6c], R67 ;  /* 0x001b6c4301007387 */ /* 0x008fe20000100800 */
[----:B------:R-:W-:-:S03]  /*fa60*/  IADD3 R11, P6, PT, R11, R2, RZ ;  /* 0x000000020b0b7210 */ /* 0x000fc60007fde0ff */
[----:B------:R1:W-:Y:S01]  /*fa70*/  STL [R1+0xf24], R26 ;  /* 0x000f241a01007387 */ /* 0x0003e20000100800 */
[----:B------:R-:W-:Y:S01]  /*fa80*/  ISETP.GE.U32.AND P3, PT, R14, 0x7fffff13, PT ;  /* 0x7fffff130e00780c */ /* 0x000fe20003f66070 */
[----:B------:R-:W-:Y:S01]  /*fa90*/  VIADD R14, R21, 0xffffff8a ;  /* 0xffffff8a150e7836 */ /* 0x000fe20000000000 */
[----:B------:R-:W-:Y:S01]  /*faa0*/  PRMT R65, RZ, 0x7610, R65 ;  /* 0x00007610ff417816 */ /* 0x000fe20000000041 */
[----:B0-----:R-:W-:Y:S02]  /*fab0*/  @!P0 IMAD.MOV.U32 R12, RZ, RZ, R25 ;  /* 0x000000ffff0c8224 */ /* 0x001fe400078e0019 */
[C---:B-1----:R-:W-:Y:S02]  /*fac0*/  IMAD.X R26, R8.reuse, 0x1, R3, P5 ;  /* 0x00000001081a7824 */ /* 0x042fe400028e0603 */
[----:B------:R-:W-:Y:S02]  /*fad0*/  IMAD.X R24, R8, 0x1, R4, P6 ;  /* 0x0000000108187824 */ /* 0x000fe400030e0604 */
[----:B------:R-:W-:Y:S01]  /*fae0*/  @!P0 IMAD.MOV.U32 R13, RZ, RZ, R26 ;  /* 0x000000ffff0d8224 */ /* 0x000fe200078e001a */
[----:B------:R-:W-:Y:S01]  /*faf0*/  ISETP.GE.U32.AND P5, PT, R14, 0x7fffff0b, PT ;  /* 0x7fffff0b0e00780c */ /* 0x000fe20003fa6070 */
[----:B------:R-:W-:Y:S01]  /*fb00*/  IMAD R14, R6, 0x5d, RZ ;  /* 0x0000005d060e7824 */ /* 0x000fe200078e02ff */
[----:B------:R-:W-:-:S02]  /*fb10*/  PRMT R63, RZ, 0x7610, R63 ;  /* 0x00007610ff3f7816 */ /* 0x000fc4000000003f */
[----:B------:R0:W3:Y:S01]  /*fb20*/  @!P0 LDG.E.U8 R65, desc[UR20][R12.64] ;  /* 0x000000140c418981 */ /* 0x0000e2000c1e1100 */
[----:B------:R-:W-:Y:S01]  /*fb30*/  IMAD R72, R6, 0x6, RZ ;  /* 0x0000000606487824 */ /* 0x000fe200078e02ff */
[----:B------:R-:W-:Y:S02]  /*fb40*/  SHF.R.S32.HI R8, RZ, 0x1f, R14 ;  /* 0x0000001fff087819 */ /* 0x000fe4000001140e */
[----:B------:R1:W-:Y:S01]  /*fb50*/  STL [R1+0xf90], R25 ;  /* 0x000f901901007387 */ /* 0x0003e20000100800 */
[----:B0-----:R-:W-:Y:S02]  /*fb60*/  @!P0 IMAD.MOV.U32 R12, RZ, RZ, R11 ;  /* 0x000000ffff0c8224 */ /* 0x001fe400078e000b */
[----:B------:R-:W-:Y:S01]  /*fb70*/  @!P0 IMAD.MOV.U32 R13, RZ, RZ, R24 ;  /* 0x000000ffff0d8224 */ /* 0x000fe200078e0018 */
[----:B-1----:R-:W-:-:S04]  /*fb80*/  IADD3 R25, P6, PT, R14, R0, RZ ;  /* 0x000000000e197210 */ /* 0x002fc80007fde0ff */
[----:B------:R0:W4:Y:S01]  /*fb90*/  @!P0 LDG.E.U8 R63, desc[UR20][R12.64] ;  /* 0x000000140c3f8981 */ /* 0x000122000c1e1100 */
[----:B------:R-:W-:Y:S02]  /*fba0*/  IADD3 R41, P0, PT, R72, R0, RZ ;  /* 0x0000000048297210 */ /* 0x000fe40007f1e0ff */
[----:B------:R-:W-:Y:S01]  /*fbb0*/  PRMT R62, RZ, 0x7610, R62 ;  /* 0x00007610ff3e7816 */ /* 0x000fe2000000003e */
[----:B0-----:R-:W-:Y:S01]  /*fbc0*/  VIADD R12, R21, 0xffffff82 ;  /* 0xffffff82150c7836 */ /* 0x001fe20000000000 */
[----:B------:R-:W-:Y:S01]  /*fbd0*/  PRMT R55, RZ, 0x7610, R55 ;  /* 0x00007610ff377816 */ /* 0x000fe20000000037 */
[----:B--2---:R-:W-:Y:S04]  /*fbe0*/  STL [R1+0x1b70], R66 ;  /* 0x001b704201007387 */ /* 0x004fe80000100800 */
[----:B------:R0:W-:Y:S04]  /*fbf0*/  STL [R1+0xf98], R11 ;  /* 0x000f980b01007387 */ /* 0x0001e80000100800 */
[----:B------:R1:W-:Y:S01]  /*fc00*/  STL [R1+0xf8c], R26 ;  /* 0x000f8c1a01007387 */ /* 0x0003e20000100800 */
[----:B0-----:R-:W-:Y:S01]  /*fc10*/  SHF.R.S32.HI R11, RZ, 0x1f, R72 ;  /* 0x0000001fff0b7819 */ /* 0x001fe20000011448 */
[----:B-1----:R-:W-:-:S04]  /*fc20*/  IMAD.X R26, R8, 0x1, R3, P6 ;  /* 0x00000001081a7824 */ /* 0x002fc800030e0603 */
[----:B------:R-:W-:Y:S01]  /*fc30*/  IMAD.X R44, R11, 0x1, R3, P0 ;  /* 0x000000010b2c7824 */ /* 0x000fe200000e0603 */
[----:B------:R-:W-:Y:S01]  /*fc40*/  ISETP.GE.U32.AND P0, PT, R12, 0x7fffff03, PT ;  /* 0x7fffff030c00780c */ /* 0x000fe20003f06070 */
[----:B------:R-:W-:Y:S01]  /*fc50*/  @!P2 IMAD.MOV.U32 R12, RZ, RZ, R25 ;  /* 0x000000ffff0ca224 */ /* 0x000fe200078e0019 */
[----:B------:R0:W-:Y:S01]  /*fc60*/  STL [R1+0xf94], R24 ;  /* 0x000f941801007387 */ /* 0x0001e20000100800 */
[----:B------:R-:W-:-:S05]  /*fc70*/  @!P2 IMAD.MOV.U32 R13, RZ, RZ, R26 ;  /* 0x000000ffff0da224 */ /* 0x000fca00078e001a */
[----:B------:R1:W2:Y:S01]  /*fc80*/  @!P2 LDG.E.U8 R62, desc[UR20][R12.64] ;  /* 0x000000140c3ea981 */ /* 0x0002a2000c1e1100 */
[----:B0-----:R-:W-:-:S05]  /*fc90*/  IADD3 R24, P6, PT, R14, R2, RZ ;  /* 0x000000020e187210 */ /* 0x001fca0007fde0ff */
[----:B------:R-:W-:Y:S02]  /*fca0*/  IMAD.X R8, R8, 0x1, R4, P6 ;  /* 0x0000000108087824 */ /* 0x000fe400030e0604 */
[----:B-1----:R-:W-:Y:S02]  /*fcb0*/  @!P2 IMAD.MOV.U32 R12, RZ, RZ, R24 ;  /* 0x000000ffff0ca224 */ /* 0x002fe400078e0018 */
[----:B------:R-:W-:-:S05]  /*fcc0*/  @!P2 IMAD.MOV.U32 R13, RZ, RZ, R8 ;  /* 0x000000ffff0da224 */ /* 0x000fca00078e0008 */
[----:B------:R0:W2:Y:S04]  /*fcd0*/  @!P2 LDG.E.U8 R55, desc[UR20][R12.64] ;  /* 0x000000140c37a981 */ /* 0x0000a8000c1e1100 */
[----:B---3--:R-:W-:Y:S01]  /*fce0*/  STL [R1+0x1b74], R65 ;  /* 0x001b744101007387 */ /* 0x008fe20000100800 */
[----:B------:R-:W-:-:S03]  /*fcf0*/  IMAD R47, R6, 0x65, RZ ;  /* 0x00000065062f7824 */ /* 0x000fc600078e02ff */
[----:B----4-:R-:W-:Y:S04]  /*fd00*/  STL [R1+0x1b78], R63 ;  /* 0x001b783f01007387 */ /* 0x010fe80000100800 */
        /* <DEDUP_REMOVED lines=12> */
[----:B------:R-:W-:-:S02]  /*fdd0*/  SHF.R.S32.HI R42, RZ, 0x1f, R27 ;  /* 0x0000001fff2a7819 */ /* 0x000fc4000001141b */
[----:B------:R-:W-:Y:S02]  /*fde0*/  IADD3 R35, P2, PT, R27, R0, RZ ;  /* 0x000000001b237210 */ /* 0x000fe40007f5e0ff */
[----:B------:R-:W-:-:S03]  /*fdf0*/  PRMT R46, RZ, 0x7610, R46 ;  /* 0x00007610ff2e7816 */ /* 0x000fc6000000002e */
[----:B------:R-:W-:Y:S01]  /*fe00*/  IMAD.X R36, R42, 0x1, R3, P2 ;  /* 0x000000012a247824 */ /* 0x000fe200010e0603 */
[----:B------:R-:W-:Y:S01]  /*fe10*/  ISETP.GE.U32.AND P2, PT, R12, 0x7fffff7a, PT ;  /* 0x7fffff7a0c00780c */ /* 0x000fe20003f46070 */
[----:B------:R-:W-:Y:S01]  /*fe20*/  @!P1 IMAD.MOV.U32 R12, RZ, RZ, R26 ;  /* 0x000000ffff0c9224 */ /* 0x000fe200078e001a */
[----:B------:R-:W-:Y:S01]  /*fe30*/  PRMT R87, RZ, 0x7610, R87 ;  /* 0x00007610ff577816 */ /* 0x000fe20000000057 */
[----:B--2---:R-:W-:Y:S04]  /*fe40*/  STL [R1+0x1b7c], R62 ;  /* 0x001b7c3e01007387 */ /* 0x004fe80000100800 */
[----:B------:R0:W-:Y:S02]  /*fe50*/  STL [R1+0x1004], R8 ;  /* 0x0010040801007387 */ /* 0x0001e40000100800 */
[----:B0-----:R-:W-:-:S05]  /*fe60*/  SHF.R.S32.HI R8, RZ, 0x1f, R47 ;  /* 0x0000001fff087819 */ /* 0x001fca000001142f */
[C---:B------:R-:W-:Y:S01]  /*fe70*/  IMAD.X R30, R8.reuse, 0x1, R3, P6 ;  /* 0x00000001081e7824 */ /* 0x040fe200030e0603 */
[----:B------:R-:W-:Y:S01]  /*fe80*/  IADD3 R24, P6, PT, R47, R2, RZ ;  /* 0x000000022f187210 */ /* 0x000fe20007fde0ff */
[----:B------:R-:W-:Y:S02]  /*fe90*/  STL [R1+0x1b80], R55 ;  /* 0x001b803701007387 */ /* 0x000fe40000100800 */
[----:B------:R-:W-:Y:S02]  /*fea0*/  @!P1 IMAD.MOV.U32 R13, RZ, RZ, R30 ;  /* 0x000000ffff0d9224 */ /* 0x000fe400078e001e */
[----:B------:R-:W-:Y:S04]  /*feb0*/  STL [R1+0xbb8], R39 ;  /* 0x000bb82701007387 */ /* 0x000fe80000100800 */
[----:B------:R-:W-:Y:S04]  /*fec0*/  STL [R1+0xbb4], R40 ;  /* 0x000bb42801007387 */ /* 0x000fe80000100800 */
[----:B------:R0:W-:Y:S04]  /*fed0*/  STL [R1+0x1070], R26 ;  /* 0x0010701a01007387 */ /* 0x0001e80000100800 */
[----:B------:R1:W2:Y:S01]  /*fee0*/  @!P1 LDG.E.U8 R46, desc[UR20][R12.64] ;  /* 0x000000140c2e9981 */ /* 0x0002a2000c1e1100 */
[----:B0-----:R-:W-:-:S02]  /*fef0*/  IMAD.X R26, R8, 0x1, R4, P6 ;  /* 0x00000001081a7824 */ /* 0x001fc400030e0604 */
[----:B-1----:R-:W-:Y:S02]  /*ff00*/  @!P1 IMAD.MOV.U32 R12, RZ, RZ, R24 ;  /* 0x000000ffff0c9224 */ /* 0x002fe400078e0018 */
[----:B------:R-:W-:-:S05]  /*ff10*/  @!P1 IMAD.MOV.U32 R13, RZ, RZ, R26 ;  /* 0x000000ffff0d9224 */ /* 0x000fca00078e001a */
[----:B------:R0:W3:Y:S01]  /*ff20*/  @!P1 LDG.E.U8 R87, desc[UR20][R12.64] ;  /* 0x000000140c579981 */ /* 0x0000e2000c1e1100 */
[----:B------:R-:W-:-:S03]  /*ff30*/  IMAD R47, R6, 0x6d, RZ ;  /* 0x0000006d062f7824 */ /* 0x000fc600078e02ff */
[----:B------:R-:W-:Y:S02]  /*ff40*/  STL [R1+0xc38], R35 ;  /* 0x000c382301007387 */ /* 0x000fe40000100800 */
[----:B------:R-:W-:Y:S02]  /*ff50*/  SHF.R.S32.HI R8, RZ, 0x1f, R47 ;  /* 0x0000001fff087819 */ /* 0x000fe4000001142f */
[----:B------:R1:W-:Y:S04]  /*ff60*/  STL [R1+0x106c], R30 ;  /* 0x00106c1e01007387 */ /* 0x0003e80000100800 */
[----:B------:R-:W-:Y:S01]  /*ff70*/  STL [R1+0xc34], R36 ;  /* 0x000c342401007387 */ /* 0x000fe20000100800 */
[----:B-1----:R-:W-:-:S03]  /*ff80*/  IADD3 R30, P6, PT, R47, R0, RZ ;  /* 0x000000002f1e7210 */ /* 0x002fc60007fde0ff */
[----:B------:R1:W-:Y:S01]  /*ff90*/  STL [R1+0x1078], R24 ;  /* 0x0010781801007387 */ /* 0x0003e20000100800 */
[----:B------:R-:W-:Y:S01]  /*ffa0*/  PRMT R84, RZ, 0x7610, R84 ;  /* 0x00007610ff547816 */ /* 0x000fe20000000054 */
[----:B------:R-:W-:Y:S02]  /*ffb0*/  IMAD.X R31, R8, 0x1, R3, P6 ;  /* 0x00000001081f7824 */ /* 0x000fe400030e0603 */
[----:B0-----:R-:W-:Y:S01]  /*ffc0*/  @!P3 IMAD.MOV.U32 R12, RZ, RZ, R30 ;  /* 0x000000ffff0cb224 */ /* 0x001fe200078e001e */
[----:B-1----:R-:W-:Y:S01]  /*ffd0*/  IADD3 R24, P6, PT, R47, R2, RZ ;  /* 0x000000022f187210 */ /* 0x002fe20007fde0ff */
[----:B------:R-:W-:Y:S01]  /*ffe0*/  @!P3 IMAD.MOV.U32 R13, RZ, RZ, R31 ;  /* 0x000000ffff0db224 */ /* 0x000fe200078e001f */
[----:B------:R-:W-:-:S04]  /*fff0*/  PRMT R78, RZ, 0x7610, R78 ;  /* 0x00007610ff4e7816 */ /* 0x000fc8000000004e */
[----:B------:R0:W4:Y:S01]  /*10000*/  @!P3 LDG.E.U8 R84, desc[UR20][R12.64] ;  /* 0x000000140c54b981 */ /* 0x000122000c1e1100 */
[----:B------:R-:W-:Y:S02]  /*10010*/  IMAD R32, R6, 0x1e, RZ ;  /* 0x0000001e06207824 */ /* 0x000fe400078e02ff */
[----:B0-----:R-:W-:-:S03]  /*10020*/  @!P3 IMAD.MOV.U32 R12, RZ, RZ, R24 ;  /* 0x000000ffff0cb224 */ /* 0x001fc600078e0018 */
[----:B------:R-:W-:Y:S01]  /*10030*/  SHF.R.S32.HI R43, RZ, 0x1f, R32 ;  /* 0x0000001fff2b7819 */ /* 0x000fe20000011420 */
[C---:B------:R-:W-:Y:S02]  /*10040*/  VIADD R75, R21.reuse, 0xfffffff1 ;  /* 0xfffffff1154b7836 */ /* 0x040fe40000000000 */
[----:B------:R-:W-:-:S03]  /*10050*/  VIADD R47, R21, 0xffffffe1 ;  /* 0xffffffe1152f7836 */ /* 0x000fc60000000000 */
[----:B------:R-:W-:Y:S02]  /*10060*/  ISETP.GE.U32.AND P1, PT, R75, 0x7fffff72, PT ;  /* 0x7fffff724b00780c */ /* 0x000fe40003f26070 */
[----:B------:R-:W-:Y:S02]  /*10070*/  PRMT R75, RZ, 0x7610, R75 ;  /* 0x00007610ff4b7816 */ /* 0x000fe4000000004b */
[----:B------:R-:W-:Y:S02]  /*10080*/  PRMT R33, RZ, 0x7610, R33 ;  /* 0x00007610ff217816 */ /* 0x000fe40000000021 */
[----:B------:R-:W-:Y:S02]  /*10090*/  PRMT R16, RZ, 0x7610, R16 ;  /* 0x00007610ff107816 */ /* 0x000fe40000000010 */
[----:B------:R-:W-:Y:S02]  /*100a0*/  PRMT R7, RZ, 0x7610, R7 ;  /* 0x00007610ff077816 */ /* 0x000fe40000000007 */
[----:B------:R-:W-:-:S02]  /*100b0*/  PRMT R15, RZ, 0x7610, R15 ;  /* 0x00007610ff0f7816 */ /* 0x000fc4000000000f */
[----:B------:R-:W-:Y:S02]  /*100c0*/  PRMT R28, RZ, 0x7610, R28 ;  /* 0x00007610ff1c7816 */ /* 0x000fe4000000001c */
[----:B------:R-:W-:Y:S02]  /*100d0*/  PRMT R20, RZ, 0x7610, R20 ;  /* 0x00007610ff147816 */ /* 0x000fe40000000014 */
[----:B------:R-:W-:Y:S01]  /*100e0*/  PRMT R5, RZ, 0x7610, R5 ;  /* 0x00007610ff057816 */ /* 0x000fe20000000005 */
[C---:B------:R-:W-:Y:S02]  /*100f0*/  VIADD R54, R64.reuse, 0xf8 ;  /* 0x000000f840367836 */ /* 0x040fe40000000000 */
[----:B------:R-:W-:Y:S02]  /*10100*/  VIADD R89, R64, 0xf9 ;  /* 0x000000f940597836 */ /* 0x000fe40000000000 */
[----:B------:R-:W-:Y:S02]  /*10110*/  IMAD.MOV.U32 R88, RZ, RZ, R19 ;  /* 0x000000ffff587224 */ /* 0x000fe400078e0013 */
[----:B------:R-:W-:-:S02]  /*10120*/  IMAD R19, R6, 0xf, RZ ;  /* 0x0000000f06137824 */ /* 0x000fc400078e02ff */
[----:B------:R-:W-:Y:S02]  /*10130*/  IMAD.MOV.U32 R91, RZ, RZ, R22 ;  /* 0x000000ffff5b7224 */ /* 0x000fe400078e0016 */
[----:B------:R-:W-:Y:S02]  /*10140*/  IMAD.MOV.U32 R90, RZ, RZ, R18 ;  /* 0x000000ffff5a7224 */ /* 0x000fe400078e0012 */
[----:B------:R-:W-:Y:S02]  /*10150*/  IMAD R22, R6, 0x2e, RZ ;  /* 0x0000002e06167824 */ /* 0x000fe400078e02ff */
[----:B------:R-:W-:-:S03]  /*10160*/  IMAD.MOV.U32 R92, RZ, RZ, R23 ;  /* 0x000000ffff5c7224 */ /* 0x000fc600078e0017 */
[----:B------:R-:W-:Y:S01]  /*10170*/  SHF.R.S32.HI R23, RZ, 0x1f, R22 ;  /* 0x0000001fff177819 */ /* 0x000fe20000011416 */
[----:B------:R-:W-:Y:S02]  /*10180*/  IMAD.MOV.U32 R86, RZ, RZ, R88 ;  /* 0x000000ffff567224 */ /* 0x000fe400078e0058 */
[----:B------:R-:W-:Y:S01]  /*10190*/  IMAD.MOV.U32 R88, RZ, RZ, R53 ;  /* 0x000000ffff587224 */ /* 0x000fe200078e0035 */
[----:B------:R-:W-:Y:S01]  /*101a0*/  PRMT R29, RZ, 0x7610, R29 ;  /* 0x00007610ff1d7816 */ /* 0x000fe2000000001d */
[----:B------:R-:W-:Y:S02]  /*101b0*/  IMAD.MOV.U32 R85, RZ, RZ, R86 ;  /* 0x000000ffff557224 */ /* 0x000fe400078e0056 */
[----:B------:R-:W-:Y:S02]  /*101c0*/  IMAD.MOV.U32 R86, RZ, RZ, R88 ;  /* 0x000000ffff567224 */ /* 0x000fe400078e0058 */
[----:B------:R-:W-:Y:S01]  /*101d0*/  IMAD.MOV.U32 R82, RZ, RZ, R92 ;  /* 0x000000ffff527224 */ /* 0x000fe200078e005c */
[----:B--2---:R-:W-:Y:S04]  /*101e0*/  STL [R1+0x1b84], R46 ;  /* 0x001b842e01007387 */ /* 0x004fe80000100800 */
[----:B------:R0:W-:Y:S02]  /*101f0*/  STL [R1+0x1074], R26 ;  /* 0x0010741a01007387 */ /* 0x0001e40000100800 */
[----:B0-----:R-:W-:-:S04]  /*10200*/  IMAD.X R26, R8, 0x1, R4, P6 ;  /* 0x00000001081a7824 */ /* 0x001fc800030e0604 */
[----:B------:R-:W-:Y:S01]  /*10210*/  @!P3 IMAD.MOV.U32 R13, RZ, RZ, R26 ;  /* 0x000000ffff0db224 */ /* 0x000fe200078e001a */
[----:B---3--:R-:W-:Y:S04]  /*10220*/  STL [R1+0x1b88], R87 ;  /* 0x001b885701007387 */ /* 0x008fe80000100800 */
[----:B------:R-:W-:Y:S04]  /*10230*/  STL [R1+0x10dc], R30 ;  /* 0x0010dc1e01007387 */ /* 0x000fe80000100800 */
[----:B------:R0:W-:Y:S04]  /*10240*/  STL [R1+0x10d8], R31 ;  /* 0x0010d81f01007387 */ /* 0x0001e80000100800 */
[----:B------:R1:W-:Y:S04]  /*10250*/  STL [R1+0x10e4], R24 ;  /* 0x0010e41801007387 */ /* 0x0003e80000100800 */
[----:B------:R2:W3:Y:S01]  /*10260*/  @!P3 LDG.E.U8 R78, desc[UR20][R12.64] ;  /* 0x000000140c4eb981 */ /* 0x0004e2000c1e1100 */
[----:B0-----:R-:W-:-:S02]  /*10270*/  IADD3 R31, P6, PT, R32, R0, RZ ;  /* 0x00000000201f7210 */ /* 0x001fc40007fde0ff */
[----:B-1----:R-:W-:Y:S01]  /*10280*/  IADD3 R24, P3, PT, R72, R2, RZ ;  /* 0x0000000248187210 */ /* 0x002fe20007f7e0ff */
[----:B------:R0:W-:Y:S01]  /*10290*/  STL [R1+0x10e0], R26 ;  /* 0x0010e01a01007387 */ /* 0x0001e20000100800 */
[C---:B--2---:R-:W-:Y:S02]  /*102a0*/  IMAD R12, R6.reuse, 0x75, RZ ;  /* 0x00000075060c7824 */ /* 0x044fe400078e02ff */
[----:B------:R-:W-:Y:S02]  /*102b0*/  IMAD.X R34, R43, 0x1, R3, P6 ;  /* 0x000000012b227824 */ /* 0x000fe400030e0603 */
[----:B------:R-:W-:Y:S01]  /*102c0*/  IMAD R30, R6, 0x7d, RZ ;  /* 0x0000007d061e7824 */ /* 0x000fe200078e02ff */
[----:B------:R-:W-:Y:S01]  /*102d0*/  SHF.R.S32.HI R8, RZ, 0x1f, R12 ;  /* 0x0000001fff087819 */ /* 0x000fe2000001140c */
[----:B0-----:R-:W-:Y:S01]  /*102e0*/  IMAD.X R26, R11, 0x1, R4, P3 ;  /* 0x000000010b1a7824 */ /* 0x001fe200018e0604 */
[C---:B------:R-:W-:Y:S01]  /*102f0*/  IADD3 R48, P3, PT, R12.reuse, R0, RZ ;  /* 0x000000000c307210 */ /* 0x040fe20007f7e0ff */
[----:B------:R-:W-:Y:S01]  /*10300*/  VIADD R13, R21, 0xffffffe9 ;  /* 0xffffffe9150d7836 */ /* 0x000fe20000000000 */
[----:B------:R-:W-:-:S02]  /*10310*/  IADD3 R37, P6, PT, R12, R2, RZ ;  /* 0x000000020c257210 */ /* 0x000fc40007fde0ff */
[----:B------:R-:W-:Y:S01]  /*10320*/  SHF.R.S32.HI R11, RZ, 0x1f, R30 ;  /* 0x0000001fff0b7819 */ /* 0x000fe2000001141e */
[----:B------:R-:W-:Y:S01]  /*10330*/  IMAD.X R49, R8, 0x1, R3, P3 ;  /* 0x0000000108317824 */ /* 0x000fe200018e0603 */
[----:B------:R-:W-:Y:S01]  /*10340*/  IADD3 R45, P3, PT, R30, R0, RZ ;  /* 0x000000001e2d7210 */ /* 0x000fe20007f7e0ff */
[----:B------:R-:W-:Y:S01]  /*10350*/  IMAD.X R38, R8, 0x1, R4, P6 ;  /* 0x0000000108267824 */ /* 0x000fe200030e0604 */
[----:B------:R-:W-:Y:S01]  /*10360*/  ISETP.GE.U32.AND P6, PT, R13, 0x7fffff6a, PT ;  /* 0x7fffff6a0d00780c */ /* 0x000fe20003fc6070 */
[----:B------:R-:W-:Y:S02]  /*10370*/  @!P5 IMAD.MOV.U32 R12, RZ, RZ, R48 ;  /* 0x000000ffff0cd224 */ /* 0x000fe400078e0030 */
[----:B------:R-:W-:Y:S02]  /*10380*/  @!P5 IMAD.MOV.U32 R13, RZ, RZ, R49 ;  /* 0x000000ffff0dd224 */ /* 0x000fe400078e0031 */
[----:B------:R-:W-:Y:S01]  /*10390*/  IMAD.X R46, R11, 0x1, R3, P3 ;  /* 0x000000010b2e7824 */ /* 0x000fe200018e0603 */
[----:B------:R-:W-:-:S02]  /*103a0*/  ISETP.GE.U32.AND P3, PT, R47, 0x7fffff62, PT ;  /* 0x7fffff622f00780c */ /* 0x000fc40003f66070 */
[----:B------:R-:W-:Y:S01]  /*103b0*/  PRMT R47, RZ, 0x7610, R47 ;  /* 0x00007610ff2f7816 */ /* 0x000fe2000000002f */
[----:B------:R0:W2:Y:S02]  /*103c0*/  @!P5 LDG.E.U8 R75, desc[UR20][R12.64] ;  /* 0x000000140c4bd981 */ /* 0x0000a4000c1e1100 */
[----:B0-----:R-:W-:Y:S02]  /*103d0*/  @!P0 IMAD.MOV.U32 R12, RZ, RZ, R45 ;  /* 0x000000ffff0c8224 */ /* 0x001fe400078e002d */
[----:B------:R-:W-:-:S05]  /*103e0*/  @!P0 IMAD.MOV.U32 R13, RZ, RZ, R46 ;  /* 0x000000ffff0d8224 */ /* 0x000fca00078e002e */
[----:B------:R0:W2:Y:S02]  /*103f0*/  @!P0 LDG.E.U8 R47, desc[UR20][R12.64] ;  /* 0x000000140c2f8981 */ /* 0x0000a4000c1e1100 */
[----:B0-----:R-:W-:Y:S02]  /*10400*/  @!P2 IMAD.MOV.U32 R12, RZ, RZ, R41 ;  /* 0x000000ffff0ca224 */ /* 0x001fe400078e0029 */
[----:B------:R-:W-:-:S05]  /*10410*/  @!P2 IMAD.MOV.U32 R13, RZ, RZ, R44 ;  /* 0x000000ffff0da224 */ /* 0x000fca00078e002c */
[----:B------:R0:W2:Y:S01]  /*10420*/  @!P2 LDG.E.U8 R33, desc[UR20][R12.64] ;  /* 0x000000140c21a981 */ /* 0x0000a2000c1e1100 */
[----:B------:R-:W-:Y:S01]  /*10430*/  PRMT R72, RZ, 0x7610, R72 ;  /* 0x00007610ff487816 */ /* 0x000fe20000000048 */
[----:B0-----:R-:W-:Y:S02]  /*10440*/  @!P1 IMAD.MOV.U32 R12, RZ, RZ, R39 ;  /* 0x000000ffff0c9224 */ /* 0x001fe400078e0027 */
[----:B------:R-:W-:-:S05]  /*10450*/  @!P1 IMAD.MOV.U32 R13, RZ, RZ, R40 ;  /* 0x000000ffff0d9224 */ /* 0x000fca00078e0028 */
[----:B------:R0:W2:Y:S02]  /*10460*/  @!P1 LDG.E.U8 R16, desc[UR20][R12.64] ;  /* 0x000000140c109981 */ /* 0x0000a4000c1e1100 */
[----:B0-----:R-:W-:Y:S02]  /*10470*/  @!P5 IMAD.MOV.U32 R12, RZ, RZ, R37 ;  /* 0x000000ffff0cd224 */ /* 0x001fe400078e0025 */
[----:B------:R-:W-:-:S05]  /*10480*/  @!P5 IMAD.MOV.U32 R13, RZ, RZ, R38 ;  /* 0x000000ffff0dd224 */ /* 0x000fca00078e0026 */
[----:B------:R0:W2:Y:S01]  /*10490*/  @!P5 LDG.E.U8 R72, desc[UR20][R12.64] ;  /* 0x000000140c48d981 */ /* 0x0000a2000c1e1100 */
[----:B------:R-:W-:Y:S01]  /*104a0*/  IADD3 R30, P5, PT, R30, R2, RZ ;  /* 0x000000021e1e7210 */ /* 0x000fe20007fbe0ff */
[----:B0-----:R-:W-:Y:S02]  /*104b0*/  @!P6 IMAD.MOV.U32 R12, RZ, RZ, R35 ;  /* 0x000000ffff0ce224 */ /* 0x001fe400078e0023 */
[----:B------:R-:W-:Y:S01]  /*104c0*/  @!P6 IMAD.MOV.U32 R13, RZ, RZ, R36 ;  /* 0x000000ffff0de224 */ /* 0x000fe200078e0024 */
[----:B------:R-:W-:Y:S01]  /*104d0*/  STL [R1+0xcb8], R31 ;  /* 0x000cb81f01007387 */ /* 0x000fe20000100800 */
[----:B------:R-:W-:-:S03]  /*104e0*/  IMAD.X R11, R11, 0x1, R4, P5 ;  /* 0x000000010b0b7824 */ /* 0x000fc600028e0604 */
[----:B------:R0:W2:Y:S01]  /*104f0*/  @!P6 LDG.E.U8 R7, desc[UR20][R12.64] ;  /* 0x000000140c07e981 */ /* 0x0000a2000c1e1100 */
[----:B------:R-:W-:-:S03]  /*10500*/  PRMT R8, RZ, 0x7610, R8 ;  /* 0x00007610ff087816 */ /* 0x000fc60000000008 */
[----:B------:R-:W-:Y:S01]  /*10510*/  STL [R1+0xcb4], R34 ;  /* 0x000cb42201007387 */ /* 0x000fe20000100800 */
[----:B0-----:R-:W-:Y:S02]  /*10520*/  @!P3 IMAD.MOV.U32 R12, RZ, RZ, R31 ;  /* 0x000000ffff0cb224 */ /* 0x001fe400078e001f */
[----:B------:R-:W-:Y:S01]  /*10530*/  @!P3 IMAD.MOV.U32 R13, RZ, RZ, R34 ;  /* 0x000000ffff0db224 */ /* 0x000fe200078e0022 */
[----:B------:R-:W-:Y:S04]  /*10540*/  STL [R1+0x338], R24 ;  /* 0x0003381801007387 */ /* 0x000fe80000100800 */
[----:B------:R0:W2:Y:S01]  /*10550*/  @!P3 LDG.E.U8 R15, desc[UR20][R12.64] ;  /* 0x000000140c0fb981 */ /* 0x0000a2000c1e1100 */
[----:B------:R-:W-:-:S03]  /*10560*/  IADD3 R25, P5, PT, R25, R2, RZ ;  /* 0x0000000219197210 */ /* 0x000fc60007fbe0ff */
[----:B------:R-:W-:Y:S04]  /*10570*/  STL [R1+0x334], R26 ;  /* 0x0003341a01007387 */ /* 0x000fe80000100800 */
[----:B------:R-:W-:Y:S01]  /*10580*/  STL [R1+0x1140], R48 ;  /* 0x0011403001007387 */ /* 0x000fe20000100800 */
[----:B0-----:R-:W-:Y:S02]  /*10590*/  @!P0 IMAD.MOV.U32 R12, RZ, RZ, R30 ;  /* 0x000000ffff0c8224 */ /* 0x001fe400078e001e */
[----:B------:R-:W-:Y:S01]  /*105a0*/  @!P0 IMAD.MOV.U32 R13, RZ, RZ, R11 ;  /* 0x000000ffff0d8224 */ /* 0x000fe200078e000b */
[----:B------:R-:W-:Y:S04]  /*105b0*/  STL [R1+0x1148], R37 ;  /* 0x0011482501007387 */ /* 0x000fe80000100800 */
[----:B------:R-:W-:Y:S04]  /*105c0*/  STL [R1+0x113c], R49 ;  /* 0x00113c3101007387 */ /* 0x000fe80000100800 */
[----:B------:R-:W-:Y:S01]  /*105d0*/  STL [R1+0x11b0], R45 ;  /* 0x0011b02d01007387 */ /* 0x000fe20000100800 */
[----:B------:R-:W-:-:S03]  /*105e0*/  IMAD.X R14, R14, 0x1, R4, P5 ;  /* 0x000000010e0e7824 */ /* 0x000fc600028e0604 */
[----:B------:R-:W-:Y:S04]  /*105f0*/  STL [R1+0x1144], R38 ;  /* 0x0011442601007387 */ /* 0x000fe80000100800 */
[----:B------:R0:W2:Y:S04]  /*10600*/  @!P0 LDG.E.U8 R8, desc[UR20][R12.64] ;  /* 0x000000140c088981 */ /* 0x0000a8000c1e1100 */
[----:B------:R-:W-:Y:S04]  /*10610*/  STL [R1+0x11ac], R46 ;  /* 0x0011ac2e01007387 */ /* 0x000fe80000100800 */
[----:B------:R-:W-:Y:S01]  /*10620*/  STL [R1+0x11b8], R30 ;  /* 0x0011b81e01007387 */ /* 0x000fe20000100800 */
[----:B0-----:R-:W-:-:S02]  /*10630*/  @!P2 IMAD.MOV.U32 R12, RZ, RZ, R24 ;  /* 0x000000ffff0ca224 */ /* 0x001fc400078e0018 */
[----:B------:R-:W-:Y:S01]  /*10640*/  @!P2 IMAD.MOV.U32 R13, RZ, RZ, R26 ;  /* 0x000000ffff0da224 */ /* 0x000fe200078e001a */
[----:B------:R0:W-:Y:S04]  /*10650*/  STL [R1+0x11b4], R11 ;  /* 0x0011b40b01007387 */ /* 0x0001e80000100800 */
[----:B------:R1:W2:Y:S01]  /*10660*/  @!P2 LDG.E.U8 R28, desc[UR20][R12.64] ;  /* 0x000000140c1ca981 */ /* 0x0002a2000c1e1100 */
[----:B0-----:R-:W-:Y:S01]  /*10670*/  IADD3 R11, P0, PT, R27, R2, RZ ;  /* 0x000000021b0b7210 */ /* 0x001fe20007f1e0ff */
[----:B-1----:R-:W-:Y:S02]  /*10680*/  @!P1 IMAD.MOV.U32 R12, RZ, RZ, R25 ;  /* 0x000000ffff0c9224 */ /* 0x002fe400078e0019 */
[----:B------:R-:W-:Y:S02]  /*10690*/  @!P1 IMAD.MOV.U32 R13, RZ, RZ, R14 ;  /* 0x000000ffff0d9224 */ /* 0x000fe400078e000e */
[----:B------:R-:W-:Y:S01]  /*106a0*/  IMAD.X R24, R42, 0x1, R4, P0 ;  /* 0x000000012a187824 */ /* 0x000fe200000e0604 */
[----:B------:R-:W-:Y:S04]  /*106b0*/  STL [R1+0xbc0], R25 ;  /* 0x000bc01901007387 */ /* 0x000fe80000100800 */
[----:B------:R0:W2:Y:S04]  /*106c0*/  @!P1 LDG.E.U8 R20, desc[UR20][R12.64] ;  /* 0x000000140c149981 */ /* 0x0000a8000c1e1100 */
[----:B------:R1:W-:Y:S01]  /*106d0*/  STL [R1+0xbbc], R14 ;  /* 0x000bbc0e01007387 */ /* 0x0003e20000100800 */
[----:B0-----:R-:W-:-:S02]  /*106e0*/  @!P6 IMAD.MOV.U32 R12, RZ, RZ, R11 ;  /* 0x000000ffff0ce224 */ /* 0x001fc400078e000b */
[----:B------:R-:W-:Y:S02]  /*106f0*/  @!P6 IMAD.MOV.U32 R13, RZ, RZ, R24 ;  /* 0x000000ffff0de224 */ /* 0x000fe400078e0018 */
[C---:B-1----:R-:W-:Y:S01]  /*10700*/  VIADD R14, R64.reuse, 0xf2 ;  /* 0x000000f2400e7836 */ /* 0x042fe20000000000 */
[----:B------:R0:W-:Y:S04]  /*10710*/  STL [R1+0xc40], R11 ;  /* 0x000c400b01007387 */ /* 0x0001e80000100800 */
[----:B------:R-:W-:Y:S04]  /*10720*/  STL [R1+0xc3c], R24 ;  /* 0x000c3c1801007387 */ /* 0x000fe80000100800 */
[----:B------:R1:W2:Y:S01]  /*10730*/  @!P6 LDG.E.U8 R5, desc[UR20][R12.64] ;  /* 0x000000140c05e981 */ /* 0x0002a2000c1e1100 */
[----:B0-----:R-:W-:-:S03]  /*10740*/  VIADD R11, R64, 0xf3 ;  /* 0x000000f3400b7836 */ /* 0x001fc60000000000 */
[----:B------:R0:W-:Y:S01]  /*10750*/  STL [R1+0x1580], R14 ;  /* 0x0015800e01007387 */ /* 0x0001e20000100800 */
[----:B-1----:R-:W-:-:S03]  /*10760*/  IABS R13, R14 ;  /* 0x0000000e000d7213 */ /* 0x002fc60000000000 */
[----:B------:R-:W-:Y:S01]  /*10770*/  STL [R1+0x1590], R11 ;  /* 0x0015900b01007387 */ /* 0x000fe20000100800 */
[----:B0-----:R-:W-:-:S03]  /*10780*/  VIADD R14, R64, 0xfa ;  /* 0x000000fa400e7836 */ /* 0x001fc60000000000 */
[----:B------:R-:W-:Y:S01]  /*10790*/  STL [R1+0x158c], R54 ;  /* 0x00158c3601007387 */ /* 0x000fe20000100800 */
[----:B------:R-:W-:-:S03]  /*107a0*/  IMAD.HI.U32 R25, R10, R13, RZ ;  /* 0x0000000d0a197227 */ /* 0x000fc600078e00ff */
[----:B------:R0:W-:Y:S01]  /*107b0*/  STL [R1+0x1584], R14 ;  /* 0x0015840e01007387 */ /* 0x0001e20000100800 */
[----:B------:R-:W-:Y:S01]  /*107c0*/  IMAD.MOV R30, RZ, RZ, -R25 ;  /* 0x000000ffff1e7224 */ /* 0x000fe200078e0a19 */
[----:B0-----:R-:W-:-:S05]  /*107d0*/  IABS R14, R14 ;  /* 0x0000000e000e7213 */ /* 0x001fca0000000000 */
[----:B------:R-:W-:Y:S01]  /*107e0*/  IMAD.HI.U32 R25, R10, R14, RZ ;  /* 0x0000000e0a197227 */ /* 0x000fe200078e00ff */
[----:B------:R-:W-:-:S03]  /*107f0*/  IABS R42, R11 ;  /* 0x0000000b002a7213 */ /* 0x000fc60000000000 */
[----:B------:R-:W-:Y:S01]  /*10800*/  IMAD.MOV R25, RZ, RZ, -R25 ;  /* 0x000000ffff197224 */ /* 0x000fe200078e0a19 */
[----:B------:R-:W-:Y:S01]  /*10810*/  IABS R12, R89 ;  /* 0x00000059000c7213 */ /* 0x000fe20000000000 */
[----:B------:R-:W-:-:S04]  /*10820*/  IMAD.HI.U32 R24, R10, R42, RZ ;  /* 0x0000002a0a187227 */ /* 0x000fc800078e00ff */
[----:B------:R-:W-:Y:S02]  /*10830*/  IMAD R14, R9, R25, R14 ;  /* 0x00000019090e7224 */ /* 0x000fe400078e020e */
[----:B------:R-:W-:Y:S01]  /*10840*/  IMAD R25, R6, 0x7, RZ ;  /* 0x0000000706197824 */ /* 0x000fe200078e02ff */
[----:B------:R-:W-:Y:S01]  /*10850*/  IABS R11, R54 ;  /* 0x00000036000b7213 */ /* 0x000fe20000000000 */
[----:B------:R-:W-:-:S03]  /*10860*/  IMAD.HI.U32 R26, R10, R12, RZ ;  /* 0x0000000c0a1a7227 */ /* 0x000fc600078e00ff */
[----:B------:R-:W-:Y:S01]  /*10870*/  SHF.R.S32.HI R59, RZ, 0x1f, R25 ;  /* 0x0000001fff3b7819 */ /* 0x000fe20000011419 */
[----:B------:R-:W-:Y:S01]  /*10880*/  IMAD.MOV R24, RZ, RZ, -R24 ;  /* 0x000000ffff187224 */ /* 0x000fe200078e0a18 */
[----:B------:R-:W-:Y:S01]  /*10890*/  IADD3 R60, P0, PT, R25, R0, RZ ;  /* 0x00000000193c7210 */ /* 0x000fe20007f1e0ff */
[C---:B------:R-:W-:Y:S02]  /*108a0*/  IMAD R36, R6.reuse, 0x26, RZ ;  /* 0x0000002606247824 */ /* 0x040fe400078e02ff */
[----:B------:R-:W-:Y:S02]  /*108b0*/  IMAD R13, R9, R30, R13 ;  /* 0x0000001e090d7224 */ /* 0x000fe400078e020d */
[----:B------:R-:W-:Y:S02]  /*108c0*/  IMAD.MOV R26, RZ, RZ, -R26 ;  /* 0x000000ffff1a7224 */ /* 0x000fe400078e0a1a */
[----:B------:R-:W-:Y:S01]  /*108d0*/  IMAD R48, R6, 0x17, RZ ;  /* 0x0000001706307824 */ /* 0x000fe200078e02ff */
[----:B------:R-:W-:Y:S01]  /*108e0*/  SHF.R.S32.HI R49, RZ, 0x1f, R19 ;  /* 0x0000001fff317819 */ /* 0x000fe20000011413 */
[----:B------:R-:W-:Y:S01]  /*108f0*/  IMAD.HI.U32 R27, R10, R11, RZ ;  /* 0x0000000b0a1b7227 */ /* 0x000fe200078e00ff */
[----:B------:R-:W-:-:S03]  /*10900*/  IADD3 R56, P2, PT, R19, R0, RZ ;  /* 0x0000000013387210 */ /* 0x000fc60007f5e0ff */
[----:B------:R-:W-:Y:S02]  /*10910*/  IMAD R42, R9, R24, R42 ;  /* 0x00000018092a7224 */ /* 0x000fe400078e022a */
[C---:B------:R-:W-:Y:S01]  /*10920*/  IMAD R40, R6.reuse, 0x1f, RZ ;  /* 0x0000001f06287824 */ /* 0x040fe200078e02ff */
[----:B------:R-:W-:Y:S01]  /*10930*/  STL [R1+0x1588], R89 ;  /* 0x0015885901007387 */ /* 0x000fe20000100800 */
[----:B------:R-:W-:Y:S01]  /*10940*/  IMAD R30, R6, 0x27, RZ ;  /* 0x00000027061e7824 */ /* 0x000fe200078e02ff */
[----:B------:R-:W-:Y:S01]  /*10950*/  SHF.R.S32.HI R37, RZ, 0x1f, R36 ;  /* 0x0000001fff257819 */ /* 0x000fe20000011424 */
[----:B------:R-:W-:Y:S01]  /*10960*/  IMAD.X R61, R59, 0x1, R3, P0 ;  /* 0x000000013b3d7824 */ /* 0x000fe200000e0603 */
[----:B------:R-:W-:Y:S01]  /*10970*/  IADD3 R38, P0, PT, R36, R0, RZ ;  /* 0x0000000024267210 */ /* 0x000fe20007f1e0ff */
[----:B------:R-:W-:Y:S01]  /*10980*/  IMAD R12, R9, R26, R12 ;  /* 0x0000001a090c7224 */ /* 0x000fe200078e020c */
[----:B------:R-:W-:Y:S01]  /*10990*/  STL [R1+0x1804], R13 ;  /* 0x0018040d01007387 */ /* 0x000fe20000100800 */
[----:B------:R-:W-:Y:S01]  /*109a0*/  IMAD.MOV R27, RZ, RZ, -R27 ;  /* 0x000000ffff1b7224 */ /* 0x000fe200078e0a1b */
[----:B------:R-:W-:Y:S01]  /*109b0*/  SHF.R.S32.HI R46, RZ, 0x1f, R48 ;  /* 0x0000001fff2e7819 */ /* 0x000fe20000011430 */
[----:B------:R-:W-:Y:S01]  /*109c0*/  IMAD R26, R6, 0x2f, RZ ;  /* 0x0000002f061a7824 */ /* 0x000fe200078e02ff */
[-C--:B------:R-:W-:Y:S01]  /*109d0*/  IADD3 R50, P1, PT, R48, R0.reuse, RZ ;  /* 0x0000000030327210 */ /* 0x080fe20007f3e0ff */
[----:B------:R-:W-:Y:S01]  /*109e0*/  STL [R1+0x1808], R42 ;  /* 0x0018082a01007387 */ /* 0x000fe20000100800 */
[----:B------:R-:W-:Y:S01]  /*109f0*/  SHF.R.S32.HI R41, RZ, 0x1f, R40 ;  /* 0x0000001fff297819 */ /* 0x000fe20000011428 */
[----:B------:R-:W-:Y:S01]  /*10a00*/  IMAD.X R57, R49, 0x1, R3, P2 ;  /* 0x0000000131397824 */ /* 0x000fe200010e0603 */
[-C--:B------:R-:W-:Y:S01]  /*10a10*/  IADD3 R44, P5, PT, R40, R0.reuse, RZ ;  /* 0x00000000282c7210 */ /* 0x080fe20007fbe0ff */
[----:B------:R-:W-:Y:S01]  /*10a20*/  STL [R1+0x180c], R14 ;  /* 0x00180c0e01007387 */ /* 0x000fe20000100800 */
[----:B------:R-:W-:Y:S01]  /*10a30*/  VIADD R24, R21, 0xfffffff8 ;  /* 0xfffffff815187836 */ /* 0x000fe20000000000 */
[----:B------:R-:W-:Y:S01]  /*10a40*/  SHF.R.S32.HI R31, RZ, 0x1f, R30 ;  /* 0x0000001fff1f7819 */ /* 0x000fe2000001141e */
[----:B------:R-:W-:Y:S01]  /*10a50*/  IMAD R11, R9, R27, R11 ;  /* 0x0000001b090b7224 */ /* 0x000fe200078e020b */
[----:B------:R-:W-:Y:S01]  /*10a60*/  STL [R1+0x1814], R14 ;  /* 0x0018140e01007387 */ /* 0x000fe20000100800 */
[-C--:B------:R-:W-:Y:S01]  /*10a70*/  IADD3 R34, P2, PT, R30, R0.reuse, RZ ;  /* 0x000000001e227210 */ /* 0x080fe20007f5e0ff */
[--C-:B------:R-:W-:Y:S01]  /*10a80*/  IMAD.X R39, R37, 0x1, R3.reuse, P0 ;  /* 0x0000000125277824 */ /* 0x100fe200000e0603 */
[----:B------:R-:W-:Y:S01]  /*10a90*/  SHF.R.S32.HI R27, RZ, 0x1f, R26 ;  /* 0x0000001fff1b7819 */ /* 0x000fe2000001141a */
[----:B------:R-:W-:Y:S01]  /*10aa0*/  STL [R1+0x340], R60 ;  /* 0x0003403c01007387 */ /* 0x000fe20000100800 */
[----:B------:R-:W-:Y:S01]  /*10ab0*/  IMAD.X R51, R46, 0x1, R3, P1 ;  /* 0x000000012e337824 */ /* 0x000fe200008e0603 */
[----:B------:R-:W-:-:S02]  /*10ac0*/  IADD3 R18, P0, PT, R26, R0, RZ ;  /* 0x000000001a127210 */ /* 0x000fc40007f1e0ff */
[----:B------:R-:W-:Y:S01]  /*10ad0*/  STL [R1+0xbc8], R56 ;  /* 0x000bc83801007387 */ /* 0x000fe20000100800 */
[--C-:B------:R-:W-:Y:S01]  /*10ae0*/  IMAD.X R45, R41, 0x1, R3.reuse, P5 ;  /* 0x00000001292d7824 */ /* 0x100fe200028e0603 */
[----:B------:R-:W-:Y:S02]  /*10af0*/  ISETP.GE.U32.AND P6, PT, R24, 0x7fffff79, PT ;  /* 0x7fffff791800780c */ /* 0x000fe40003fc6070 */
[----:B------:R-:W-:Y:S01]  /*10b00*/  STL [R1+0x33c], R61 ;  /* 0x00033c3d01007387 */ /* 0x000fe20000100800 */
[--C-:B------:R-:W-:Y:S01]  /*10b10*/  IMAD.X R35, R31, 0x1, R3.reuse, P2 ;  /* 0x000000011f237824 */ /* 0x100fe200010e0603 */
[----:B------:R-:W-:Y:S02]  /*10b20*/  IADD3 R24, P1, PT, R22, R0, RZ ;  /* 0x0000000016187210 */ /* 0x000fe40007f3e0ff */
[----:B------:R-:W-:Y:S01]  /*10b30*/  STL [R1+0xc48], R50 ;  /* 0x000c483201007387 */ /* 0x000fe20000100800 */
[----:B------:R-:W-:Y:S01]  /*10b40*/  IADD3 R52, P2, PT, R19, R2, RZ ;  /* 0x0000000213347210 */ /* 0x000fe20007f5e0ff */
[----:B------:R-:W-:-:S02]  /*10b50*/  IMAD.X R19, R27, 0x1, R3, P0 ;  /* 0x000000011b137824 */ /* 0x000fc400000e0603 */
[----:B------:R-:W-:Y:S01]  /*10b60*/  STL [R1+0xbc4], R57 ;  /* 0x000bc43901007387 */ /* 0x000fe20000100800 */
[----:B------:R-:W-:-:S03]  /*10b70*/  IADD3 R48, P0, PT, R48, R2, RZ ;  /* 0x0000000230307210 */ /* 0x000fc60007f1e0ff */
[----:B------:R-:W-:Y:S01]  /*10b80*/  STL [R1+0xcc8], R44 ;  /* 0x000cc82c01007387 */ /* 0x000fe20000100800 */
[----:B------:R-:W-:-:S03]  /*10b90*/  IADD3 R58, P5, PT, R25, R2, RZ ;  /* 0x00000002193a7210 */ /* 0x000fc60007fbe0ff */
[----:B------:R-:W-:Y:S01]  /*10ba0*/  STL [R1+0xc44], R51 ;  /* 0x000c443301007387 */ /* 0x000fe20000100800 */
[----:B------:R-:W-:-:S03]  /*10bb0*/  IMAD.X R25, R23, 0x1, R3, P1 ;  /* 0x0000000117197824 */ /* 0x000fc600008e0603 */
[----:B------:R-:W-:Y:S01]  /*10bc0*/  STL [R1+0xd20], R38 ;  /* 0x000d202601007387 */ /* 0x000fe20000100800 */
[----:B------:R-:W-:-:S03]  /*10bd0*/  IMAD.X R53, R49, 0x1, R4, P2 ;  /* 0x0000000131357824 */ /* 0x000fc600010e0604 */
[----:B------:R-:W-:Y:S01]  /*10be0*/  STL [R1+0xcc4], R45 ;  /* 0x000cc42d01007387 */ /* 0x000fe20000100800 */
[----:B------:R-:W-:-:S03]  /*10bf0*/  IADD3 R32, P2, PT, R32, R2, RZ ;  /* 0x0000000220207210 */ /* 0x000fc60007f5e0ff */
[----:B------:R-:W-:Y:S01]  /*10c00*/  STL [R1+0xd30], R34 ;  /* 0x000d302201007387 */ /* 0x000fe20000100800 */
[----:B------:R-:W-:-:S03]  /*10c10*/  IMAD.X R49, R46, 0x1, R4, P0 ;  /* 0x000000012e317824 */ /* 0x000fc600000e0604 */
[----:B------:R-:W-:Y:S01]  /*10c20*/  STL [R1+0xd1c], R39 ;  /* 0x000d1c2701007387 */ /* 0x000fe20000100800 */
[----:B------:R-:W-:-:S03]  /*10c30*/  IADD3 R40, P0, PT, R40, R2, RZ ;  /* 0x0000000228287210 */ /* 0x000fc60007f1e0ff */
[----:B------:R-:W-:Y:S01]  /*10c40*/  STL [R1+0xd80], R24 ;  /* 0x000d801801007387 */ /* 0x000fe20000100800 */
[----:B------:R-:W-:-:S03]  /*10c50*/  IMAD.X R59, R59, 0x1, R4, P5 ;  /* 0x000000013b3b7824 */ /* 0x000fc600028e0604 */
[----:B------:R-:W-:Y:S04]  /*10c60*/  STL [R1+0xd2c], R35 ;  /* 0x000d2c2301007387 */ /* 0x000fe80000100800 */
        /* <DEDUP_REMOVED lines=8> */
[----:B------:R-:W-:Y:S04]  /*10cf0*/  STL [R1+0xd8c], R19 ;  /* 0x000d8c1301007387 */ /* 0x000fe80000100800 */
[----:B------:R-:W-:Y:S04]  /*10d00*/  STL [R1+0xc50], R48 ;  /* 0x000c503001007387 */ /* 0x000fe80000100800 */
[----:B------:R-:W-:Y:S01]  /*10d10*/  STL [R1+0x344], R59 ;  /* 0x0003443b01007387 */ /* 0x000fe20000100800 */
[----:B------:R-:W-:-:S03]  /*10d20*/  IMAD.X R37, R37, 0x1, R4, P2 ;  /* 0x0000000125257824 */ /* 0x000fc600010e0604 */
[----:B------:R-:W-:Y:S01]  /*10d30*/  STL [R1+0xbcc], R53 ;  /* 0x000bcc3501007387 */ /* 0x000fe20000100800 */
[----:B------:R-:W-:-:S03]  /*10d40*/  IADD3 R22, P2, PT, R22, R2, RZ ;  /* 0x0000000216167210 */ /* 0x000fc60007f5e0ff */
[----:B------:R0:W-:Y:S01]  /*10d50*/  STL [R1+0xcc0], R32 ;  /* 0x000cc02001007387 */ /* 0x0001e20000100800 */
[----:B------:R-:W-:-:S03]  /*10d60*/  IMAD.X R31, R31, 0x1, R4, P0 ;  /* 0x000000011f1f7824 */ /* 0x000fc600000e0604 */
[----:B------:R-:W-:Y:S01]  /*10d70*/  STL [R1+0xc4c], R49 ;  /* 0x000c4c3101007387 */ /* 0x000fe20000100800 */
[----:B------:R-:W-:-:S03]  /*10d80*/  IADD3 R26, P0, PT, R26, R2, RZ ;  /* 0x000000021a1a7210 */ /* 0x000fc60007f1e0ff */
[----:B------:R-:W-:Y:S01]  /*10d90*/  STL [R1+0xcd0], R40 ;  /* 0x000cd02801007387 */ /* 0x000fe20000100800 */
[----:B------:R-:W-:-:S03]  /*10da0*/  VIADD R43, R21, 0xffffffe0 ;  /* 0xffffffe0152b7836 */ /* 0x000fc60000000000 */
[----:B------:R-:W-:Y:S04]  /*10db0*/  STL [R1+0xcbc], R46 ;  /* 0x000cbc2e01007387 */ /* 0x000fe80000100800 */
[----:B------:R-:W-:Y:S01]  /*10dc0*/  STL [R1+0xd28], R36 ;  /* 0x000d282401007387 */ /* 0x000fe20000100800 */
[----:B------:R-:W-:-:S03]  /*10dd0*/  IMAD.X R23, R23, 0x1, R4, P2 ;  /* 0x0000000117177824 */ /* 0x000fc600010e0604 */
[----:B------:R-:W-:Y:S01]  /*10de0*/  STL [R1+0xccc], R41 ;  /* 0x000ccc2901007387 */ /* 0x000fe20000100800 */
[----:B------:R-:W-:-:S03]  /*10df0*/  IMAD.X R27, R27, 0x1, R4, P0 ;  /* 0x000000011b1b7824 */ /* 0x000fc600000e0604 */
[----:B------:R-:W-:Y:S04]  /*10e00*/  STL [R1+0xd38], R30 ;  /* 0x000d381e01007387 */ /* 0x000fe80000100800 */
[----:B------:R-:W-:Y:S01]  /*10e10*/  STL [R1+0xd24], R37 ;  /* 0x000d242501007387 */ /* 0x000fe20000100800 */
[----:B------:R-:W-:-:S03]  /*10e20*/  ISETP.GE.U32.AND P2, PT, R43, 0x7fffff61, PT ;  /* 0x7fffff612b00780c */ /* 0x000fc60003f46070 */
[----:B------:R-:W-:Y:S01]  /*10e30*/  STL [R1+0xd88], R22 ;  /* 0x000d881601007387 */ /* 0x000fe20000100800 */
[----:B------:R-:W-:-:S03]  /*10e40*/  @!P3 IMAD.MOV.U32 R62, RZ, RZ, R32 ;  /* 0x000000ffff3eb224 */ /* 0x000fc600078e0020 */
[----:B------:R-:W-:Y:S01]  /*10e50*/  STL [R1+0xd34], R31 ;  /* 0x000d341f01007387 */ /* 0x000fe20000100800 */
[----:B------:R-:W-:-:S03]  /*10e60*/  @!P3 IMAD.MOV.U32 R63, RZ, RZ, R46 ;  /* 0x000000ffff3fb224 */ /* 0x000fc600078e002e */
[----:B------:R-:W2:Y:S01]  /*10e70*/  LDL.LU R83, [R1+0x578] ;  /* 0x0005780001537983 */ /* 0x000ea20000300800 */
[----:B------:R-:W-:-:S03]  /*10e80*/  VIADD R43, R21, 0xffffffd8 ;  /* 0xffffffd8152b7836 */ /* 0x000fc60000000000 */
[----:B------:R-:W3:Y:S04]  /*10e90*/  LDL.LU R88, [R1+0x574] ;  /* 0x0005740001587983 */ /* 0x000ee80000300800 */
[----:B------:R-:W-:Y:S04]  /*10ea0*/  STL [R1+0xd98], R26 ;  /* 0x000d981a01007387 */ /* 0x000fe80000100800 */
[----:B------:R-:W-:Y:S04]  /*10eb0*/  STL [R1+0xd84], R23 ;  /* 0x000d841701007387 */ /* 0x000fe80000100800 */
[----:B------:R-:W-:Y:S04]  /*10ec0*/  STL [R1+0xd94], R27 ;  /* 0x000d941b01007387 */ /* 0x000fe80000100800 */
[----:B------:R-:W4:Y:S04]  /*10ed0*/  LDL.LU R92, [R1+0x570] ;  /* 0x00057000015c7983 */ /* 0x000f280000300800 */
[----:B------:R-:W4:Y:S01]  /*10ee0*/  @!P3 LDG.E.U8 R29, desc[UR20][R62.64] ;  /* 0x000000143e1db981 */ /* 0x000f22000c1e1100 */
[----:B------:R-:W-:-:S03]  /*10ef0*/  ISETP.GE.U32.AND P3, PT, R43, 0x7fffff59, PT ;  /* 0x7fffff592b00780c */ /* 0x000fc60003f66070 */
[----:B------:R-:W4:Y:S01]  /*10f00*/  LDL.LU R43, [R1+0x56c] ;  /* 0x00056c00012b7983 */ /* 0x000f220000300800 */
[----:B0-----:R-:W0:Y:S01]  /*10f10*/  S2R R32, SR_TID.X ;  /* 0x0000000000207919 */ /* 0x001e220000002100 */
[----:B------:R-:W-:-:S04]  /*10f20*/  @!UP1 UIADD3 UR4, UPT, UPT, -UR7, 0x100000, URZ ;  /* 0x0010000007049890 */ /* 0x000fc8000fffe1ff */
[----:B------:R-:W-:Y:S02]  /*10f30*/  @!UP1 USHF.L.U32 UR5, UR4, 0xb, URZ ;  /* 0x0000000b04059899 */ /* 0x000fe400080006ff */
[----:B------:R-:W-:Y:S01]  /*10f40*/  @!UP1 USHF.L.U32 UR4, UR4, 0x1, URZ ;  /* 0x0000000104049899 */ /* 0x000fe200080006ff */
[----:B------:R-:W-:Y:S01]  /*10f50*/  VOTEU.ALL UP1, P4 ;  /* 0x0000000000ff7886 */ /* 0x000fe20002020000 */
[----:B------:R-:W-:Y:S01]  /*10f60*/  VIADD R55, R21, 0xfffffff0 ;  /* 0xfffffff015377836 */ /* 0x000fe20000000000 */
[----:B------:R-:W1:Y:S09]  /*10f70*/  LDCU UR7, c[0x0][0x3b0] ;  /* 0x00007600ff0777ac */ /* 0x000e720008000800 */
[----:B------:R0:W1:Y:S02]  /*10f80*/  @!UP1 SYNCS.EXCH.64 URZ, [UR9+0x20008], UR4 ;  /* 0x0200080409ff95b2 */ /* 0x0000640008000100 */
[----:B0-----:R-:W-:Y:S01]  /*10f90*/  LOP3.LUT R32, R32, 0x7f, RZ, 0xc0, !PT ;  /* 0x0000007f20207812 */ /* 0x001fe200078ec0ff */
[----:B------:R-:W0:Y:S04]  /*10fa0*/  LDCU UR4, c[0x0][0x3b0] ;  /* 0x00007600ff0477ac */ /* 0x000e280008000800 */
[----:B------:R-:W-:Y:S01]  /*10fb0*/  STS.U8 [R32+UR9], R85 ;  /* 0x0000005520007988 */ /* 0x000fe20008000009 */
[----:B------:R-:W-:Y:S01]  /*10fc0*/  ISETP.GE.U32.AND P1, PT, R55, 0x7fffff71, PT ;  /* 0x7fffff713700780c */ /* 0x000fe20003f26070 */
[----:B------:R-:W0:Y:S02]  /*10fd0*/  LDCU UR5, c[0x0][0x3b0] ;  /* 0x00007600ff0577ac */ /* 0x000e240008000800 */
[----:B------:R1:W-:Y:S04]  /*10fe0*/  STS.U8 [R32+UR9+0x4000], R91 ;  /* 0x0040005b20007988 */ /* 0x0003e80008000009 */
[----:B------:R0:W-:Y:S04]  /*10ff0*/  STS.U8 [R32+UR9+0x400], R90 ;  /* 0x0004005a20007988 */ /* 0x0001e80008000009 */
[----:B-1----:R-:W4:Y:S04]  /*11000*/  LDL.LU R91, [R1+0x560] ;  /* 0x00056000015b7983 */ /* 0x002f280000300800 */
[----:B------:R-:W4:Y:S04]  /*11010*/  LDL.LU R81, [R1+0x558] ;  /* 0x0005580001517983 */ /* 0x000f280000300800 */
[----:B0-----:R-:W4:Y:S04]  /*11020*/  LDL.LU R90, [R1+0x54c] ;  /* 0x00054c00015a7983 */ /* 0x001f280000300800 */
[----:B------:R0:W-:Y:S04]  /*11030*/  STS.U8 [R32+UR9+0x4400], R86 ;  /* 0x0044005620007988 */ /* 0x0001e80008000009 */
[----:B------:R-:W4:Y:S04]  /*11040*/  LDL.LU R85, [R1+0x550] ;  /* 0x0005500001557983 */ /* 0x000f280000300800 */
[----:B0-----:R-:W4:Y:S04]  /*11050*/  LDL.LU R86, [R1+0x548] ;  /* 0x0005480001567983 */ /* 0x001f280000300800 */
[----:B------:R-:W4:Y:S04]  /*11060*/  LDL.LU R65, [R1+0x544] ;  /* 0x0005440001417983 */ /* 0x000f280000300800 */
        /* <DEDUP_REMOVED lines=10> */
[----:B------:R0:W-:Y:S04]  /*11110*/  STS.U8 [R32+UR9+0x800], R82 ;  /* 0x0008005220007988 */ /* 0x0001e80008000009 */
[----:B------:R-:W4:Y:S04]  /*11120*/  LDL.LU R77, [R1+0x50c] ;  /* 0x00050c00014d7983 */ /* 0x000f280000300800 */
[----:B------:R-:W4:Y:S04]  /*11130*/  LDL.LU R80, [R1+0x508] ;  /* 0x0005080001507983 */ /* 0x000f280000300800 */
[----:B0-----:R-:W4:Y:S04]  /*11140*/  LDL.LU R82, [R1+0x504] ;  /* 0x0005040001527983 */ /* 0x001f280000300800 */
[----:B--2---:R0:W-:Y:S04]  /*11150*/  STS.U8 [R32+UR9+0x4800], R83 ;  /* 0x0048005320007988 */ /* 0x0041e80008000009 */
[----:B---3--:R-:W-:Y:S04]  /*11160*/  STS.U8 [R32+UR9+0xc00], R88 ;  /* 0x000c005820007988 */ /* 0x008fe80008000009 */
[----:B0-----:R-:W2:Y:S04]  /*11170*/  LDL.LU R83, [R1+0x500] ;  /* 0x0005000001537983 */ /* 0x001ea80000300800 */
[----:B----4-:R0:W-:Y:S04]  /*11180*/  STS.U8 [R32+UR9+0x4c00], R92 ;  /* 0x004c005c20007988 */ /* 0x0101e80008000009 */
[----:B------:R1:W-:Y:S04]  /*11190*/  STS.U8 [R32+UR9+0x1000], R43 ;  /* 0x0010002b20007988 */ /* 0x0003e80008000009 */
[----:B0-----:R-:W3:Y:S04]  /*111a0*/  LDL.LU R92, [R1+0x4fc] ;  /* 0x0004fc00015c7983 */ /* 0x001ee80000300800 */
[----:B------:R-:W4:Y:S04]  /*111b0*/  LDL.LU R88, [R1+0x4f8] ;  /* 0x0004f80001587983 */ /* 0x000f280000300800 */
[----:B-1----:R-:W4:Y:S04]  /*111c0*/  LDL.LU R43, [R1+0x4f4] ;  /* 0x0004f400012b7983 */ /* 0x002f280000300800 */
[----:B------:R0:W-:Y:S04]  /*111d0*/  STS.U8 [R32+UR9+0x5000], R91 ;  /* 0x0050005b20007988 */ /* 0x0001e80008000009 */
[----:B------:R-:W-:Y:S04]  /*111e0*/  STS.U8 [R32+UR9+0x1400], R81 ;  /* 0x0014005120007988 */ /* 0x000fe80008000009 */
[----:B------:R1:W-:Y:S04]  /*111f0*/  STS.U8 [R32+UR9+0x5400], R90 ;  /* 0x0054005a20007988 */ /* 0x0003e80008000009 */
[----:B0-----:R-:W4:Y:S04]  /*11200*/  LDL.LU R91, [R1+0x4f0] ;  /* 0x0004f000015b7983 */ /* 0x001f280000300800 */
[----:B------:R0:W-:Y:S04]  /*11210*/  STS.U8 [R32+UR9+0x1800], R85 ;  /* 0x0018005520007988 */ /* 0x0001e80008000009 */
[----:B-1----:R-:W4:Y:S04]  /*11220*/  LDL.LU R90, [R1+0x4ec] ;  /* 0x0004ec00015a7983 */ /* 0x002f280000300800 */
[----:B------:R1:W-:Y:S04]  /*11230*/  STS.U8 [R32+UR9+0x5800], R86 ;  /* 0x0058005620007988 */ /* 0x0003e80008000009 */
[----:B------:R-:W-:Y:S04]  /*11240*/  STS.U8 [R32+UR9+0x1c00], R65 ;  /* 0x001c004120007988 */ /* 0x000fe80008000009 */
        /* <DEDUP_REMOVED lines=10> */
[----:B------:R-:W4:Y:S04]  /*112f0*/  LDL.LU R81, [R1+0x4e8] ;  /* 0x0004e80001517983 */ /* 0x000f280000300800 */
[----:B------:R-:W-:Y:S04]  /*11300*/  STS.U8 [R32+UR9+0x7000], R77 ;  /* 0x0070004d20007988 */ /* 0x000fe80008000009 */
[----:B------:R-:W-:Y:S04]  /*11310*/  STS.U8 [R32+UR9+0x3400], R80 ;  /* 0x0034005020007988 */ /* 0x000fe80008000009 */
[----:B------:R-:W-:Y:S04]  /*11320*/  STS.U8 [R32+UR9+0x7400], R82 ;  /* 0x0074005220007988 */ /* 0x000fe80008000009 */
[----:B0-----:R-:W4:Y:S04]  /*11330*/  LDL.LU R85, [R1+0x4dc] ;  /* 0x0004dc0001557983 */ /* 0x001f280000300800 */
[----:B-1----:R-:W4:Y:S04]  /*11340*/  LDL.LU R86, [R1+0x4d0] ;  /* 0x0004d00001567983 */ /* 0x002f280000300800 */
[----:B--2---:R-:W-:Y:S04]  /*11350*/  STS.U8 [R32+UR9+0x3800], R83 ;  /* 0x0038005320007988 */ /* 0x004fe80008000009 */
[----:B---3--:R0:W-:Y:S04]  /*11360*/  STS.U8 [R32+UR9+0x7800], R92 ;  /* 0x0078005c20007988 */ /* 0x0081e80008000009 */
[----:B----4-:R-:W-:Y:S04]  /*11370*/  STS.U8 [R32+UR9+0x3c00], R88 ;  /* 0x003c005820007988 */ /* 0x010fe80008000009 */
[----:B------:R1:W-:Y:S04]  /*11380*/  STS.U8 [R32+UR9+0x7c00], R43 ;  /* 0x007c002b20007988 */ /* 0x0003e80008000009 */
[----:B0-----:R-:W2:Y:S04]  /*11390*/  LDL.LU R92, [R1+0x4cc] ;  /* 0x0004cc00015c7983 */ /* 0x001ea80000300800 */
[----:B-1----:R-:W3:Y:S01]  /*113a0*/  LDL.LU R43, [R1+0x4c8] ;  /* 0x0004c800012b7983 */ /* 0x002ee20000300800 */
[----:B------:R-:W-:-:S03]  /*113b0*/  LOP3.LUT R46, R32, 0x10, RZ, 0x3c, !PT ;  /* 0x00000010202e7812 */ /* 0x000fc600078e3cff */
[----:B------:R-:W4:Y:S04]  /*113c0*/  LDL.LU R83, [R1+0x4c4] ;  /* 0x0004c40001537983 */ /* 0x000f280000300800 */
[----:B------:R0:W-:Y:S04]  /*113d0*/  STS.U8 [R46+UR9+0x80], R91 ;  /* 0x0000805b2e007988 */ /* 0x0001e80008000009 */
[----:B------:R1:W-:Y:S04]  /*113e0*/  STS.U8 [R46+UR9+0x4080], R90 ;  /* 0x0040805a2e007988 */ /* 0x0003e80008000009 */
[----:B0-----:R-:W4:Y:S04]  /*113f0*/  LDL.LU R91, [R1+0x4c0] ;  /* 0x0004c000015b7983 */ /* 0x001f280000300800 */
[----:B------:R-:W4:Y:S04]  /*11400*/  LDL.LU R88, [R1+0x4bc] ;  /* 0x0004bc0001587983 */ /* 0x000f280000300800 */
[----:B-1----:R-:W4:Y:S04]  /*11410*/  LDL.LU R90, [R1+0x4b8] ;  /* 0x0004b800015a7983 */ /* 0x002f280000300800 */
        /* <DEDUP_REMOVED lines=16> */
[----:B------:R1:W-:Y:S04]  /*11520*/  STS.U8 [R46+UR9+0x4480], R85 ;  /* 0x004480552e007988 */ /* 0x0003e80008000009 */
[----:B0-----:R-:W4:Y:S04]  /*11530*/  LDL.LU R81, [R1+0x468] ;  /* 0x0004680001517983 */ /* 0x001f280000300800 */
[----:B------:R0:W-:Y:S04]  /*11540*/  STS.U8 [R46+UR9+0x880], R86 ;  /* 0x000880562e007988 */ /* 0x0001e80008000009 */
[----:B-1----:R-:W4:Y:S04]  /*11550*/  LDL.LU R85, [R1+0x460] ;  /* 0x0004600001557983 */ /* 0x002f280000300800 */
[----:B0-----:R-:W4:Y:S04]  /*11560*/  LDL.LU R86, [R1+0x45c] ;  /* 0x00045c0001567983 */ /* 0x001f280000300800 */
[----:B--2---:R0:W-:Y:S04]  /*11570*/  STS.U8 [R46+UR9+0x4880], R92 ;  /* 0x0048805c2e007988 */ /* 0x0041e80008000009 */
[----:B---3--:R1:W-:Y:S04]  /*11580*/  STS.U8 [R46+UR9+0xc80], R43 ;  /* 0x000c802b2e007988 */ /* 0x0083e80008000009 */
[----:B0-----:R-:W2:Y:S04]  /*11590*/  LDL.LU R92, [R1+0x458] ;  /* 0x00045800015c7983 */ /* 0x001ea80000300800 */
[----:B-1----:R-:W3:Y:S04]  /*115a0*/  LDL.LU R43, [R1+0x44c] ;  /* 0x00044c00012b7983 */ /* 0x002ee80000300800 */
[----:B----4-:R-:W-:Y:S04]  /*115b0*/  STS.U8 [R46+UR9+0x4c80], R83 ;  /* 0x004c80532e007988 */ /* 0x010fe80008000009 */
[----:B------:R0:W-:Y:S04]  /*115c0*/  STS.U8 [R46+UR9+0x1080], R91 ;  /* 0x0010805b2e007988 */ /* 0x0001e80008000009 */
[----:B------:R1:W-:Y:S04]  /*115d0*/  STS.U8 [R46+UR9+0x5080], R88 ;  /* 0x005080582e007988 */ /* 0x0003e80008000009 */
[----:B------:R4:W-:Y:S04]  /*115e0*/  STS.U8 [R46+UR9+0x1480], R90 ;  /* 0x0014805a2e007988 */ /* 0x0009e80008000009 */
[----:B0-----:R-:W3:Y:S04]  /*115f0*/  LDL.LU R91, [R1+0x448] ;  /* 0x00044800015b7983 */ /* 0x001ee80000300800 */
        /* <DEDUP_REMOVED lines=15> */
[----:B------:R-:W3:Y:S04]  /*116f0*/  LDL.LU R83, [R1+0x444] ;  /* 0x0004440001537983 */ /* 0x000ee80000300800 */
[----:B------:R-:W-:Y:S04]  /*11700*/  STS.U8 [R46+UR9+0x3480], R81 ;  /* 0x003480512e007988 */ /* 0x000fe80008000009 */
[----:B-1----:R-:W3:Y:S04]  /*11710*/  LDL.LU R88, [R1+0x440] ;  /* 0x0004400001587983 */ /* 0x002ee80000300800 */
[----:B------:R-:W-:Y:S04]  /*11720*/  STS.U8 [R46+UR9+0x7480], R85 ;  /* 0x007480552e007988 */ /* 0x000fe80008000009 */
[----:B----4-:R-:W4:Y:S04]  /*11730*/  LDL.LU R90, [R1+0x43c] ;  /* 0x00043c00015a7983 */ /* 0x010f280000300800 */
[----:B------:R-:W-:Y:S04]  /*11740*/  STS.U8 [R46+UR9+0x3880], R86 ;  /* 0x003880562e007988 */ /* 0x000fe80008000009 */
[----:B--2---:R0:W-:Y:S04]  /*11750*/  STS.U8 [R46+UR9+0x7880], R92 ;  /* 0x0078805c2e007988 */ /* 0x0041e80008000009 */
[----:B---3--:R1:W-:Y:S04]  /*11760*/  STS.U8 [R46+UR9+0x3c80], R43 ;  /* 0x003c802b2e007988 */ /* 0x0083e80008000009 */
[----:B0-----:R-:W2:Y:S04]  /*11770*/  LDL.LU R92, [R1+0x438] ;  /* 0x00043800015c7983 */ /* 0x001ea80000300800 */
[----:B------:R-:W3:Y:S04]  /*11780*/  LDL.LU R85, [R1+0x434] ;  /* 0x0004340001557983 */ /* 0x000ee80000300800 */
[----:B-1----:R-:W3:Y:S01]  /*11790*/  LDL.LU R43, [R1+0x430] ;  /* 0x00043000012b7983 */ /* 0x002ee20000300800 */
[----:B------:R-:W-:-:S03]  /*117a0*/  VIADD R55, R21, 0xffffffe8 ;  /* 0xffffffe815377836 */ /* 0x000fc60000000000 */
[----:B------:R-:W3:Y:S02]  /*117b0*/  LDL.LU R86, [R1+0x42c] ;  /* 0x00042c0001567983 */ /* 0x000ee40000300800 */
[----:B------:R-:W-:Y:S01]  /*117c0*/  ISETP.GE.U32.AND P5, PT, R55, 0x7fffff69, PT ;  /* 0x7fffff693700780c */ /* 0x000fe20003fa6070 */
[----:B------:R-:W-:-:S05]  /*117d0*/  VIADD R55, R21, 0xffffffd9 ;  /* 0xffffffd915377836 */ /* 0x000fca0000000000 */
[----:B------:R-:W-:Y:S02]  /*117e0*/  ISETP.GE.U32.AND P0, PT, R55, 0x7fffff5a, PT ;  /* 0x7fffff5a3700780c */ /* 0x000fe40003f06070 */
[C---:B------:R-:W-:Y:S01]  /*117f0*/  LOP3.LUT R55, R32.reuse, 0x20, RZ, 0x3c, !PT ;  /* 0x0000002020377812 */ /* 0x040fe200078e3cff */
[----:B------:R0:W-:Y:S04]  /*11800*/  STS.U8 [R46+UR9+0x7c80], R91 ;  /* 0x007c805b2e007988 */ /* 0x0001e80008000009 */
[----:B0-----:R-:W3:Y:S04]  /*11810*/  LDL.LU R91, [R1+0x428] ;  /* 0x00042800015b7983 */ /* 0x001ee80000300800 */
[----:B------:R-:W3:Y:S04]  /*11820*/  LDL.LU R62, [R1+0x424] ;  /* 0x00042400013e7983 */ /* 0x000ee80000300800 */
        /* <DEDUP_REMOVED lines=15> */
[----:B------:R0:W-:Y:S04]  /*11920*/  STS.U8 [R55+UR9+0x100], R83 ;  /* 0x0001005337007988 */ /* 0x0001e80008000009 */
[----:B------:R-:W3:Y:S04]  /*11930*/  LDL.LU R81, [R1+0x3c4] ;  /* 0x0003c40001517983 */ /* 0x000ee80000300800 */
[----:B------:R1:W-:Y:S04]  /*11940*/  STS.U8 [R55+UR9+0x4100], R88 ;  /* 0x0041005837007988 */ /* 0x0003e80008000009 */
[----:B0-----:R-:W3:Y:S04]  /*11950*/  LDL.LU R83, [R1+0x3c0] ;  /* 0x0003c00001537983 */ /* 0x001ee80000300800 */
[----:B----4-:R0:W-:Y:S04]  /*11960*/  STS.U8 [R55+UR9+0x500], R90 ;  /* 0x0005005a37007988 */ /* 0x0101e80008000009 */
[----:B-1----:R-:W4:Y:S04]  /*11970*/  LDL.LU R88, [R1+0x3bc] ;  /* 0x0003bc0001587983 */ /* 0x002f280000300800 */
[----:B0-----:R-:W4:Y:S04]  /*11980*/  LDL.LU R90, [R1+0x138] ;  /* 0x00013800015a7983 */ /* 0x001f280000300800 */
[----:B--2---:R0:W-:Y:S04]  /*11990*/  STS.U8 [R55+UR9+0x4500], R92 ;  /* 0x0045005c37007988 */ /* 0x0041e80008000009 */
[----:B---3--:R-:W-:Y:S04]  /*119a0*/  STS.U8 [R55+UR9+0x900], R85 ;  /* 0x0009005537007988 */ /* 0x008fe80008000009 */
[----:B------:R1:W-:Y:S04]  /*119b0*/  STS.U8 [R55+UR9+0x4900], R43 ;  /* 0x0049002b37007988 */ /* 0x0003e80008000009 */
[----:B0-----:R-:W2:Y:S04]  /*119c0*/  LDL.LU R92, [R1+0x3b8] ;  /* 0x0003b800015c7983 */ /* 0x001ea80000300800 */
[----:B-1----:R-:W3:Y:S04]  /*119d0*/  LDL.LU R43, [R1+0x3b4] ;  /* 0x0003b400012b7983 */ /* 0x002ee80000300800 */
[----:B------:R0:W-:Y:S04]  /*119e0*/  STS.U8 [R55+UR9+0xd00], R86 ;  /* 0x000d005637007988 */ /* 0x0001e80008000009 */
[----:B------:R-:W3:Y:S04]  /*119f0*/  LDL.LU R85, [R1+0x3b0] ;  /* 0x0003b00001557983 */ /* 0x000ee80000300800 */
[----:B0-----:R-:W3:Y:S04]  /*11a00*/  LDL.LU R86, [R1+0x3ac] ;  /* 0x0003ac0001567983 */ /* 0x001ee80000300800 */
        /* <DEDUP_REMOVED lines=17> */
[----:B0-----:R-:W3:Y:S04]  /*11b20*/  LDL.LU R91, [R1+0x3a8] ;  /* 0x0003a800015b7983 */ /* 0x001ee80000300800 */
[----:B------:R-:W-:Y:S04]  /*11b30*/  STS.U8 [R55+UR9+0x3500], R81 ;  /* 0x0035005137007988 */ /* 0x000fe80008000009 */
[----:B------:R-:W-:Y:S04]  /*11b40*/  STS.U8 [R55+UR9+0x7500], R83 ;  /* 0x0075005337007988 */ /* 0x000fe80008000009 */
[----:B----4-:R0:W-:Y:S04]  /*11b50*/  STS.U8 [R55+UR9+0x3900], R88 ;  /* 0x0039005837007988 */ /* 0x0101e80008000009 */
[----:B------:R-:W-:Y:S04]  /*11b60*/  STS.U8 [R55+UR9+0x7900], R90 ;  /* 0x0079005a37007988 */ /* 0x000fe80008000009 */
[----:B0-----:R-:W4:Y:S04]  /*11b70*/  LDL.LU R88, [R1+0x3a4] ;  /* 0x0003a40001587983 */ /* 0x001f280000300800 */
[----:B--2---:R0:W-:Y:S04]  /*11b80*/  STS.U8 [R55+UR9+0x3d00], R92 ;  /* 0x003d005c37007988 */ /* 0x0041e80008000009 */
[----:B---3--:R1:W-:Y:S04]  /*11b90*/  STS.U8 [R55+UR9+0x7d00], R43 ;  /* 0x007d002b37007988 */ /* 0x0083e80008000009 */
[----:B0-----:R-:W2:Y:S04]  /*11ba0*/  LDL.LU R92, [R1+0x3a0] ;  /* 0x0003a000015c7983 */ /* 0x001ea80000300800 */
[----:B------:R-:W3:Y:S04]  /*11bb0*/  LDL.LU R90, [R1+0x39c] ;  /* 0x00039c00015a7983 */ /* 0x000ee80000300800 */
[----:B-1----:R-:W3:Y:S04]  /*11bc0*/  LDL.LU R43, [R1+0x398] ;  /* 0x00039800012b7983 */ /* 0x002ee80000300800 */
[----:B------:R-:W-:Y:S04]  /*11bd0*/  STS.U8 [R55+UR9+0x1900], R85 ;  /* 0x0019005537007988 */ /* 0x000fe80008000009 */
        /* <DEDUP_REMOVED lines=12> */
[----:B------:R-:W3:Y:S01]  /*11ca0*/  LDL.LU R74, [R1+0x364] ;  /* 0x00036400014a7983 */ /* 0x000ee20000300800 */
[----:B------:R-:W-:-:S03]  /*11cb0*/  LOP3.LUT R46, R32, 0x30, RZ, 0x3c, !PT ;  /* 0x00000030202e7812 */ /* 0x000fc600078e3cff */
        /* <DEDUP_REMOVED lines=10> */
[----:B0-----:R-:W3:Y:S04]  /*11d60*/  LDL.LU R91, [R1+0x244] ;  /* 0x00024400015b7983 */ /* 0x001ee80000300800 */
[----:B----4-:R-:W-:Y:S04]  /*11d70*/  STS.U8 [R46+UR9+0x4180], R88 ;  /* 0x004180582e007988 */ /* 0x010fe80008000009 */
[----:B--2---:R0:W-:Y:S04]  /*11d80*/  STS.U8 [R46+UR9+0x580], R92 ;  /* 0x0005805c2e007988 */ /* 0x0041e80008000009 */
[----:B---3--:R1:W-:Y:S04]  /*11d90*/  STS.U8 [R46+UR9+0x4580], R90 ;  /* 0x0045805a2e007988 */ /* 0x0083e80008000009 */
[----:B------:R2:W-:Y:S04]  /*11da0*/  STS.U8 [R46+UR9+0x980], R43 ;  /* 0x0009802b2e007988 */ /* 0x0005e80008000009 */
[----:B0-----:R-:W3:Y:S04]  /*11db0*/  LDL.LU R92, [R1+0x228] ;  /* 0x00022800015c7983 */ /* 0x001ee80000300800 */
[----:B------:R-:W4:Y:S04]  /*11dc0*/  LDL.LU R88, [R1+0x224] ;  /* 0x0002240001587983 */ /* 0x000f280000300800 */
[----:B-1----:R-:W4:Y:S04]  /*11dd0*/  LDL.LU R90, [R1+0x210] ;  /* 0x00021000015a7983 */ /* 0x002f280000300800 */
[----:B--2---:R-:W2:Y:S04]  /*11de0*/  LDL.LU R43, [R1+0x20c] ;  /* 0x00020c00012b7983 */ /* 0x004ea80000300800 */
        /* <DEDUP_REMOVED lines=21> */
[----:B------:R0:W-:Y:S04]  /*11f40*/  STS.U8 [R46+UR9+0x3580], R91 ;  /* 0x0035805b2e007988 */ /* 0x0001e80008000009 */
[----:B------:R-:W-:Y:S04]  /*11f50*/  STS.U8 [R46+UR9+0x7580], R93 ;  /* 0x0075805d2e007988 */ /* 0x000fe80008000009 */
[----:B0-----:R-:W2:Y:S04]  /*11f60*/  LDL.LU R91, [R1+0x200] ;  /* 0x00020000015b7983 */ /* 0x001ea80000300800 */
[----:B---3--:R0:W-:Y:S04]  /*11f70*/  STS.U8 [R46+UR9+0x3980], R92 ;  /* 0x0039805c2e007988 */ /* 0x0081e80008000009 */
[----:B----4-:R-:W-:Y:S04]  /*11f80*/  STS.U8 [R46+UR9+0x7980], R88 ;  /* 0x007980582e007988 */ /* 0x010fe80008000009 */
[----:B------:R-:W-:Y:S04]  /*11f90*/  STS.U8 [R46+UR9+0x3d80], R90 ;  /* 0x003d805a2e007988 */ /* 0x000fe80008000009 */
[----:B0-----:R-:W3:Y:S04]  /*11fa0*/  LDL.LU R92, [R1+0x1f8] ;  /* 0x0001f800015c7983 */ /* 0x001ee80000300800 */
[----:B--2---:R0:W-:Y:S04]  /*11fb0*/  STS.U8 [R46+UR9+0x7d80], R43 ;  /* 0x007d802b2e007988 */ /* 0x0041e80008000009 */
[----:B------:R-:W2:Y:S04]  /*11fc0*/  LDL.LU R87, [R1+0x1f0] ;  /* 0x0001f00001577983 */ /* 0x000ea80000300800 */
        /* <DEDUP_REMOVED lines=23> */
[----:B------:R-:W4:Y:S01]  /*12140*/  LDL.LU R43, [R1+0x164] ;  /* 0x00016400012b7983 */ /* 0x000f220000300800 */
[----:B------:R-:W-:-:S03]  /*12150*/  LOP3.LUT R93, R32, 0x40, RZ, 0x3c, !PT ;  /* 0x00000040205d7812 */ /* 0x000fc600078e3cff */
[----:B------:R-:W4:Y:S04]  /*12160*/  LDL.LU R90, [R1+0x16c] ;  /* 0x00016c00015a7983 */ /* 0x000f280000300800 */
[----:B------:R0:W-:Y:S04]  /*12170*/  STS.U8 [R93+UR9+0x200], R91 ;  /* 0x0002005b5d007988 */ /* 0x0001e80008000009 */
[----:B0-----:R-:W4:Y:S04]  /*12180*/  LDL.LU R91, [R1+0x168] ;  /* 0x00016800015b7983 */ /* 0x001f280000300800 */
[----:B---3--:R0:W-:Y:S04]  /*12190*/  STS.U8 [R93+UR9+0x4200], R92 ;  /* 0x0042005c5d007988 */ /* 0x0081e80008000009 */
[----:B--2---:R1:W-:Y:S04]  /*121a0*/  STS.U8 [R93+UR9+0x600], R87 ;  /* 0x000600575d007988 */ /* 0x0043e80008000009 */
[----:B0-----:R-:W2:Y:S04]  /*121b0*/  LDL.LU R92, [R1+0x15c] ;  /* 0x00015c00015c7983 */ /* 0x001ea80000300800 */
[----:B----4-:R0:W-:Y:S04]  /*121c0*/  STS.U8 [R93+UR9+0x4600], R46 ;  /* 0x0046002e5d007988 */ /* 0x0101e80008000009 */
[----:B-1----:R-:W3:Y:S04]  /*121d0*/  LDL.LU R87, [R1+0x1b88] ;  /* 0x001b880001577983 */ /* 0x002ee80000300800 */
[----:B------:R1:W-:Y:S04]  /*121e0*/  STS.U8 [R93+UR9+0xa00], R55 ;  /* 0x000a00375d007988 */ /* 0x0003e80008000009 */
[----:B0-----:R-:W4:Y:S04]  /*121f0*/  LDL.LU R46, [R1+0x1b84] ;  /* 0x001b8400012e7983 */ /* 0x001f280000300800 */
[----:B------:R0:W-:Y:S04]  /*12200*/  STS.U8 [R93+UR9+0x4a00], R62 ;  /* 0x004a003e5d007988 */ /* 0x0001e80008000009 */
[----:B-1----:R-:W2:Y:S04]  /*12210*/  LDL.LU R55, [R1+0x1b80] ;  /* 0x001b800001377983 */ /* 0x002ea80000300800 */
[----:B------:R1:W-:Y:S04]  /*12220*/  STS.U8 [R93+UR9+0xe00], R63 ;  /* 0x000e003f5d007988 */ /* 0x0003e80008000009 */
[----:B0-----:R-:W2:Y:S04]  /*12230*/  LDL.LU R62, [R1+0x1b7c] ;  /* 0x001b7c00013e7983 */ /* 0x001ea80000300800 */
        /* <DEDUP_REMOVED lines=40> */
[----:B-1----:R-:W2:Y:S04]  /*124c0*/  LDL.LU R43, [R1+0x1b28] ;  /* 0x001b2800012b7983 */ /* 0x002ea80000300800 */
[----:B--2---:R-:W-:Y:S04]  /*124d0*/  STS.U8 [R93+UR9+0x7600], R43 ;  /* 0x0076002b5d007988 */ /* 0x004fe80008000009 */
[----:B------:R0:W-:Y:S04]  /*124e0*/  STS.U8 [R93+UR9+0x3a00], R90 ;  /* 0x003a005a5d007988 */ /* 0x0001e80008000009 */
[----:B------:R1:W-:Y:S04]  /*124f0*/  STS.U8 [R93+UR9+0x7a00], R91 ;  /* 0x007a005b5d007988 */ /* 0x0003e80008000009 */
[----:B------:R2:W-:Y:S04]  /*12500*/  STS.U8 [R93+UR9+0x3e00], R92 ;  /* 0x003e005c5d007988 */ /* 0x0005e80008000009 */
[----:B0-----:R-:W3:Y:S04]  /*12510*/  LDL.LU R90, [R1+0x1b24] ;  /* 0x001b2400015a7983 */ /* 0x001ee80000300800 */
[----:B-1----:R-:W3:Y:S04]  /*12520*/  LDL.LU R91, [R1+0x1b20] ;  /* 0x001b2000015b7983 */ /* 0x002ee80000300800 */
[----:B--2---:R-:W2:Y:S01]  /*12530*/  LDL.LU R92, [R1+0x1b1c] ;  /* 0x001b1c00015c7983 */ /* 0x004ea20000300800 */
[----:B------:R-:W-:-:S02]  /*12540*/  LOP3.LUT R43, R32, 0x50, RZ, 0x3c, !PT ;  /* 0x00000050202b7812 */ /* 0x000fc400078e3cff */
[----:B------:R-:W-:Y:S01]  /*12550*/  LOP3.LUT R32, R32, 0x60, RZ, 0x3c, !PT ;  /* 0x0000006020207812 */ /* 0x000fe200078e3cff */
[----:B--2---:R0:W-:Y:S04]  /*12560*/  STS.U8 [R93+UR9+0x7e00], R92 ;  /* 0x007e005c5d007988 */ /* 0x0041e80008000009 */
[----:B---3--:R1:W-:Y:S04]  /*12570*/  STS.U8 [R43+UR9+0x280], R91 ;  /* 0x0002805b2b007988 */ /* 0x0083e80008000009 */
[----:B------:R2:W-:Y:S04]  /*12580*/  STS.U8 [R43+UR9+0x4280], R90 ;  /* 0x0042805a2b007988 */ /* 0x0005e80008000009 */
[----:B------:R3:W-:Y:S04]  /*12590*/  STS.U8 [R43+UR9+0x680], R88 ;  /* 0x000680582b007988 */ /* 0x0007e80008000009 */
[----:B------:R1:W-:Y:S04]  /*125a0*/  STS.U8 [R43+UR9+0x4680], R86 ;  /* 0x004680562b007988 */ /* 0x0003e80008000009 */
[----:B0-----:R-:W4:Y:S04]  /*125b0*/  LDL.LU R93, [R1+0x1b18] ;  /* 0x001b1800015d7983 */ /* 0x001f280000300800 */
[----:B------:R0:W-:Y:S04]  /*125c0*/  STS.U8 [R43+UR9+0xa80], R85 ;  /* 0x000a80552b007988 */ /* 0x0001e80008000009 */
[----:B------:R-:W4:Y:S04]  /*125d0*/  LDL.LU R92, [R1+0x1b14] ;  /* 0x001b1400015c7983 */ /* 0x000f280000300800 */
[----:B------:R0:W-:Y:S04]  /*125e0*/  STS.U8 [R43+UR9+0x4a80], R83 ;  /* 0x004a80532b007988 */ /* 0x0001e80008000009 */
[----:B-1----:R-:W4:Y:S04]  /*125f0*/  LDL.LU R91, [R1+0x1b10] ;  /* 0x001b1000015b7983 */ /* 0x002f280000300800 */
[----:B------:R1:W-:Y:S04]  /*12600*/  STS.U8 [R43+UR9+0xe80], R81 ;  /* 0x000e80512b007988 */ /* 0x0003e80008000009 */
[----:B--2---:R-:W2:Y:S04]  /*12610*/  LDL.LU R90, [R1+0x1b0c] ;  /* 0x001b0c00015a7983 */ /* 0x004ea80000300800 */
[----:B------:R0:W-:Y:S04]  /*12620*/  STS.U8 [R43+UR9+0x4e80], R82 ;  /* 0x004e80522b007988 */ /* 0x0001e80008000009 */
[----:B---3--:R-:W3:Y:S04]  /*12630*/  LDL.LU R88, [R1+0x1b08] ;  /* 0x001b080001587983 */ /* 0x008ee80000300800 */
[----:B------:R0:W-:Y:S04]  /*12640*/  STS.U8 [R43+UR9+0x1280], R80 ;  /* 0x001280502b007988 */ /* 0x0001e80008000009 */
[----:B------:R-:W2:Y:S04]  /*12650*/  LDL.LU R86, [R1+0x1b04] ;  /* 0x001b040001567983 */ /* 0x000ea80000300800 */
[----:B------:R1:W-:Y:S04]  /*12660*/  STS.U8 [R43+UR9+0x5280], R79 ;  /* 0x0052804f2b007988 */ /* 0x0003e80008000009 */
[----:B0-----:R-:W2:Y:S04]  /*12670*/  LDL.LU R85, [R1+0x1b00] ;  /* 0x001b000001557983 */ /* 0x001ea80000300800 */
[----:B------:R0:W-:Y:S04]  /*12680*/  STS.U8 [R43+UR9+0x1680], R77 ;  /* 0x0016804d2b007988 */ /* 0x0001e80008000009 */
[----:B------:R-:W2:Y:S04]  /*12690*/  LDL.LU R83, [R1+0x1afc] ;  /* 0x001afc0001537983 */ /* 0x000ea80000300800 */
[----:B------:R0:W-:Y:S04]  /*126a0*/  STS.U8 [R43+UR9+0x5680], R73 ;  /* 0x005680492b007988 */ /* 0x0001e80008000009 */
[----:B-1----:R-:W2:Y:S04]  /*126b0*/  LDL.LU R81, [R1+0x1af8] ;  /* 0x001af80001517983 */ /* 0x002ea80000300800 */
[----:B------:R1:W-:Y:S04]  /*126c0*/  STS.U8 [R43+UR9+0x1a80], R74 ;  /* 0x001a804a2b007988 */ /* 0x0003e80008000009 */
[----:B------:R-:W2:Y:S04]  /*126d0*/  LDL.LU R82, [R1+0x1af4] ;  /* 0x001af40001527983 */ /* 0x000ea80000300800 */
[----:B------:R0:W-:Y:S04]  /*126e0*/  STS.U8 [R43+UR9+0x5a80], R76 ;  /* 0x005a804c2b007988 */ /* 0x0001e80008000009 */
[----:B------:R-:W2:Y:S04]  /*126f0*/  LDL.LU R80, [R1+0x1af0] ;  /* 0x001af00001507983 */ /* 0x000ea80000300800 */
        /* <DEDUP_REMOVED lines=20> */
[----:B----4-:R1:W-:Y:S04]  /*12840*/  STS.U8 [R43+UR9+0x3280], R46 ;  /* 0x0032802e2b007988 */ /* 0x0103e80008000009 */
[----:B------:R-:W4:Y:S04]  /*12850*/  LDL.LU R66, [R1+0x1ac4] ;  /* 0x001ac40001427983 */ /* 0x000f280000300800 */
[----:B------:R-:W-:Y:S04]  /*12860*/  STS.U8 [R43+UR9+0x7280], R87 ;  /* 0x007280572b007988 */ /* 0x000fe80008000009 */
[----:B------:R-:W2:Y:S04]  /*12870*/  LDL.LU R65, [R1+0x1ac0] ;  /* 0x001ac00001417983 */ /* 0x000ea80000300800 */
[----:B------:R-:W-:Y:S04]  /*12880*/  STS.U8 [R43+UR9+0x3680], R84 ;  /* 0x003680542b007988 */ /* 0x000fe80008000009 */
[----:B------:R-:W2:Y:S04]  /*12890*/  LDL.LU R63, [R1+0x1abc] ;  /* 0x001abc00013f7983 */ /* 0x000ea80000300800 */
[----:B------:R-:W-:Y:S04]  /*128a0*/  STS.U8 [R43+UR9+0x7680], R78 ;  /* 0x0076804e2b007988 */ /* 0x000fe80008000009 */
[----:B0-----:R-:W2:Y:S04]  /*128b0*/  LDL.LU R62, [R1+0x1ab8] ;  /* 0x001ab800013e7983 */ /* 0x001ea80000300800 */
[----:B------:R-:W-:Y:S04]  /*128c0*/  STS.U8 [R43+UR9+0x3a80], R75 ;  /* 0x003a804b2b007988 */ /* 0x000fe80008000009 */
[----:B------:R-:W2:Y:S04]  /*128d0*/  LDL.LU R55, [R1+0x1ab4] ;  /* 0x001ab40001377983 */ /* 0x000ea80000300800 */
[----:B------:R-:W-:Y:S04]  /*128e0*/  STS.U8 [R43+UR9+0x7a80], R72 ;  /* 0x007a80482b007988 */ /* 0x000fe80008000009 */
[----:B-1----:R-:W2:Y:S04]  /*128f0*/  LDL.LU R46, [R1+0x1ab0] ;  /* 0x001ab000012e7983 */ /* 0x002ea80000300800 */
[----:B------:R-:W-:Y:S04]  /*12900*/  STS.U8 [R43+UR9+0x3e80], R47 ;  /* 0x003e802f2b007988 */ /* 0x000fe80008000009 */
[----:B------:R-:W-:Y:S04]  /*12910*/  STL [R1+0x1810], R87 ;  /* 0x0018105701007387 */ /* 0x000fe80000100800 */
[----:B------:R0:W-:Y:S04]  /*12920*/  STS.U8 [R43+UR9+0x7e80], R8 ;  /* 0x007e80082b007988 */ /* 0x0001e80008000009 */
[----:B------:R1:W-:Y:S04]  /*12930*/  STS.U8 [R32+UR9+0x300], R33 ;  /* 0x0003002120007988 */ /* 0x0003e80008000009 */
[----:B------:R1:W-:Y:S04]  /*12940*/  STS.U8 [R32+UR9+0x4300], R28 ;  /* 0x0043001c20007988 */ /* 0x0003e80008000009 */
[----:B0-----:R-:W2:Y:S04]  /*12950*/  LDL.LU R43, [R1+0x1aac] ;  /* 0x001aac00012b7983 */ /* 0x001ea80000300800 */
[----:B-1----:R-:W2:Y:S04]  /*12960*/  LDL.LU R33, [R1+0x1aa8] ;  /* 0x001aa80001217983 */ /* 0x002ea80000300800 */
[----:B------:R-:W2:Y:S04]  /*12970*/  LDL.LU R28, [R1+0x1aa4] ;  /* 0x001aa400011c7983 */ /* 0x000ea80000300800 */
        /* <DEDUP_REMOVED lines=8> */
[----:B0-----:R-:W2:Y:S04]  /*12a00*/  LDL.LU R5, [R1+0x1a94] ;  /* 0x001a940001057983 */ /* 0x001ea80000300800 */
[----:B-1----:R-:W2:Y:S01]  /*12a10*/  LDL.LU R15, [R1+0x1a90] ;  /* 0x001a9000010f7983 */ /* 0x002ea20000300800 */
[----:B------:R-:W-:-:S06]  /*12a20*/  PRMT R8, RZ, 0x7610, R8 ;  /* 0x00007610ff087816 */ /* 0x000fcc0000000008 */
[----:B------:R-:W3:Y:S04]  /*12a30*/  @!P6 LDG.E.U8 R8, desc[UR20][R60.64] ;  /* 0x000000143c08e981 */ /* 0x000ee8000c1e1100 */
[----:B------:R-:W4:Y:S01]  /*12a40*/  LDL.LU.64 R60, [R1+0x1a88] ;  /* 0x001a8800013c7983 */ /* 0x000f220000300a00 */
[----:B--2---:R-:W-:-:S06]  /*12a50*/  PRMT R15, RZ, 0x7610, R15 ;  /* 0x00007610ff0f7816 */ /* 0x004fcc000000000f */
[----:B------:R-:W2:Y:S04]  /*12a60*/  @!P6 LDG.E.U8 R15, desc[UR20][R58.64] ;  /* 0x000000143a0fe981 */ /* 0x000ea8000c1e1100 */
[----:B---3--:R-:W-:Y:S04]  /*12a70*/  STL [R1+0x760], R8 ;  /* 0x0007600801007387 */ /* 0x008fe80000100800 */
[----:B------:R-:W3:Y:S04]  /*12a80*/  LDL.LU.64 R58, [R1+0x1a80] ;  /* 0x001a8000013a7983 */ /* 0x000ee80000300a00 */
[----:B--2---:R0:W-:Y:S04]  /*12a90*/  STL [R1+0x75c], R15 ;  /* 0x00075c0f01007387 */ /* 0x0041e80000100800 */
[----:B0-----:R-:W2:Y:S01]  /*12aa0*/  LDL.LU R15, [R1+0x1a78] ;  /* 0x001a7800010f7983 */ /* 0x001ea20000300800 */
[----:B------:R-:W-:-:S02]  /*12ab0*/  PRMT R20, RZ, 0x7610, R20 ;  /* 0x00007610ff147816 */ /* 0x000fc40000000014 */
[----:B------:R-:W-:-:S04]  /*12ac0*/  PRMT R7, RZ, 0x7610, R7 ;  /* 0x00007610ff077816 */ /* 0x000fc80000000007 */
[----:B------:R-:W3:Y:S01]  /*12ad0*/  @!P1 LDG.E.U8 R20, desc[UR20][R56.64] ;  /* 0x0000001438149981 */ /* 0x000ee2000c1e1100 */
[----:B------:R-:W-:-:S03]  /*12ae0*/  PRMT R5, RZ, 0x7610, R5 ;  /* 0x00007610ff057816 */ /* 0x000fc60000000005 */
[----:B------:R-:W4:Y:S04]  /*12af0*/  @!P5 LDG.E.U8 R7, desc[UR20][R50.64] ;  /* 0x000000143207d981 */ /* 0x000f28000c1e1100 */
[----:B------:R-:W4:Y:S04]  /*12b00*/  @!P5 LDG.E.U8 R5, desc[UR20][R48.64] ;  /* 0x000000143005d981 */ /* 0x000f28000c1e1100 */
[----:B------:R-:W4:Y:S01]  /*12b10*/  LDL.LU.64 R56, [R1+0x1a70] ;  /* 0x001a700001387983 */ /* 0x000f220000300a00 */
[----:B--2---:R-:W-:-:S06]  /*12b20*/  PRMT R15, RZ, 0x7610, R15 ;  /* 0x00007610ff0f7816 */ /* 0x004fcc000000000f */
[----:B------:R-:W2:Y:S04]  /*12b30*/  @!P1 LDG.E.U8 R15, desc[UR20][R52.64] ;  /* 0x00000014340f9981 */ /* 0x000ea8000c1e1100 */
[----:B---3--:R0:W-:Y:S04]  /*12b40*/  STL [R1+0x730], R20 ;  /* 0x0007301401007387 */ /* 0x0081e80000100800 */
[----:B0-----:R-:W3:Y:S04]  /*12b50*/  LDL.LU R20, [R1+0x1a68] ;  /* 0x001a680001147983 */ /* 0x001ee80000300800 */
[----:B------:R-:W3:Y:S04]  /*12b60*/  LDL.LU.64 R52, [R1+0x1a60] ;  /* 0x001a600001347983 */ /* 0x000ee80000300a00 */
[----:B--2---:R0:W-:Y:S04]  /*12b70*/  STL [R1+0x728], R15 ;  /* 0x0007280f01007387 */ /* 0x0041e80000100800 */
[----:B0-----:R-:W2:Y:S04]  /*12b80*/  LDL.LU R15, [R1+0x1a58] ;  /* 0x001a5800010f7983 */ /* 0x001ea80000300800 */
[----:B------:R-:W2:Y:S04]  /*12b90*/  LDL.LU.64 R50, [R1+0x1a50] ;  /* 0x001a500001327983 */ /* 0x000ea80000300a00 */
[----:B----4-:R0:W-:Y:S04]  /*12ba0*/  STL [R1+0x720], R7 ;  /* 0x0007200701007387 */ /* 0x0101e80000100800 */
[----:B0-----:R-:W4:Y:S04]  /*12bb0*/  LDL.LU R7, [R1+0x1a48] ;  /* 0x001a480001077983 */ /* 0x001f280000300800 */
[----:B------:R-:W4:Y:S04]  /*12bc0*/  LDL.LU.64 R48, [R1+0x1a40] ;  /* 0x001a400001307983 */ /* 0x000f280000300a00 */
[----:B------:R0:W-:Y:S04]  /*12bd0*/  STL [R1+0x6e8], R5 ;  /* 0x0006e80501007387 */ /* 0x0001e80000100800 */
[----:B0-----:R-:W4:Y:S01]  /*12be0*/  LDL.LU R5, [R1+0x1a38] ;  /* 0x001a380001057983 */ /* 0x001f220000300800 */
[----:B------:R-:W-:Y:S01]  /*12bf0*/  VIADD R8, R21, 0xffffffd1 ;  /* 0xffffffd115087836 */ /* 0x000fe20000000000 */
[----:B---3--:R-:W-:-:S04]  /*12c00*/  PRMT R20, RZ, 0x7610, R20 ;  /* 0x00007610ff147816 */ /* 0x008fc80000000014 */
[----:B------:R-:W-:Y:S02]  /*12c10*/  ISETP.GE.U32.AND P6, PT, R8, 0x7fffff52, PT ;  /* 0x7fffff520800780c */ /* 0x000fe40003fc6070 */
[----:B------:R-:W-:Y:S01]  /*12c20*/  PRMT R47, RZ, 0x7610, R47 ;  /* 0x00007610ff2f7816 */ /* 0x000fe2000000002f */
[----:B------:R-:W3:Y:S10]  /*12c30*/  @!P0 LDG.E.U8 R20, desc[UR20][R36.64] ;  /* 0x0000001424148981 */ /* 0x000ef4000c1e1100 */
[----:B------:R-:W3:Y:S01]  /*12c40*/  @!P6 LDG.E.U8 R47, desc[UR20][R24.64] ;  /* 0x00000014182fe981 */ /* 0x000ee2000c1e1100 */
[----:B--2---:R-:W-:-:S06]  /*12c50*/  PRMT R15, RZ, 0x7610, R15 ;  /* 0x00007610ff0f7816 */ /* 0x004fcc000000000f */
[----:B------:R-:W2:Y:S01]  /*12c60*/  @!P2 LDG.E.U8 R15, desc[UR20][R44.64] ;  /* 0x000000142c0fa981 */ /* 0x000ea2000c1e1100 */
[----:B----4-:R-:W-:Y:S02]  /*12c70*/  PRMT R7, RZ, 0x7610, R7 ;  /* 0x00007610ff077816 */ /* 0x010fe40000000007 */
[----:B------:R-:W-:-:S04]  /*12c80*/  PRMT R5, RZ, 0x7610, R5 ;  /* 0x00007610ff057816 */ /* 0x000fc80000000005 */
[----:B------:R-:W4:Y:S01]  /*12c90*/  @!P0 LDG.E.U8 R7, desc[UR20][R38.64] ;  /* 0x0000001426078981 */ /* 0x000f22000c1e1100 */
[C---:B------:R-:W-:Y:S01]  /*12ca0*/  VIADD R8, R21.reuse, 0xffffffd0 ;  /* 0xffffffd015087836 */ /* 0x040fe20000000000 */
[----:B------:R-:W-:Y:S02]  /*12cb0*/  PRMT R78, RZ, 0x7610, R78 ;  /* 0x00007610ff4e7816 */ /* 0x000fe4000000004e */
[----:B------:R-:W3:Y:S04]  /*12cc0*/  LDL.LU.64 R44, [R1+0x1a30] ;  /* 0x001a3000012c7983 */ /* 0x000ee80000300a00 */
[----:B------:R-:W3:Y:S01]  /*12cd0*/  @!P2 LDG.E.U8 R5, desc[UR20][R40.64] ;  /* 0x000000142805a981 */ /* 0x000ee2000c1e1100 */
[----:B------:R-:W-:Y:S01]  /*12ce0*/  ISETP.GE.U32.AND P1, PT, R8, 0x7fffff51, PT ;  /* 0x7fffff510800780c */ /* 0x000fe20003f26070 */
[C---:B------:R-:W-:Y:S01]  /*12cf0*/  VIADD R8, R21.reuse, 0xffffffc9 ;  /* 0xffffffc915087836 */ /* 0x040fe20000000000 */
[----:B------:R-:W-:Y:S01]  /*12d00*/  PRMT R75, RZ, 0x7610, R75 ;  /* 0x00007610ff4b7816 */ /* 0x000fe2000000004b */
[----:B------:R-:W4:Y:S03]  /*12d10*/  @!P3 LDG.E.U8 R78, desc[UR20][R34.64] ;  /* 0x00000014224eb981 */ /* 0x000f26000c1e1100 */
[----:B------:R-:W-:Y:S01]  /*12d20*/  ISETP.GE.U32.AND P5, PT, R8, 0x7fffff4a, PT ;  /* 0x7fffff4a0800780c */ /* 0x000fe20003fa6070 */
[C---:B------:R-:W-:Y:S01]  /*12d30*/  VIADD R8, R21.reuse, 0xffffffc8 ;  /* 0xffffffc815087836 */ /* 0x040fe20000000000 */
[----:B------:R-:W4:Y:S04]  /*12d40*/  @!P3 LDG.E.U8 R75, desc[UR20][R30.64] ;  /* 0x000000141e4bb981 */ /* 0x000f28000c1e1100 */
[----:B------:R-:W-:Y:S01]  /*12d50*/  ISETP.GE.U32.AND P2, PT, R8, 0x7fffff49, PT ;  /* 0x7fffff490800780c */ /* 0x000fe20003f46070 */
[----:B------:R-:W-:-:S05]  /*12d60*/  VIADD R8, R21, 0xffffffc1 ;  /* 0xffffffc115087836 */ /* 0x000fca0000000000 */
[----:B------:R-:W-:Y:S01]  /*12d70*/  ISETP.GE.U32.AND P0, PT, R8, 0x7fffff42, PT ;  /* 0x7fffff420800780c */ /* 0x000fe20003f06070 */
[----:B------:R-:W-:Y:S01]  /*12d80*/  VIADD R8, R21, 0xffffffc0 ;  /* 0xffffffc015087836 */ /* 0x000fe20000000000 */
[----:B------:R-:W-:-:S04]  /*12d90*/  PRMT R72, RZ, 0x7610, R72 ;  /* 0x00007610ff487816 */ /* 0x000fc80000000048 */
[----:B------:R-:W-:Y:S02]  /*12da0*/  ISETP.GE.U32.AND P3, PT, R8, 0x7fffff41, PT ;  /* 0x7fffff410800780c */ /* 0x000fe40003f66070 */
[----:B------:R-:W-:Y:S01]  /*12db0*/  PRMT R8, RZ, 0x7610, R8 ;  /* 0x00007610ff087816 */ /* 0x000fe20000000008 */
[----:B------:R-:W4:Y:S05]  /*12dc0*/  @!P6 LDG.E.U8 R72, desc[UR20][R22.64] ;  /* 0x000000141648e981 */ /* 0x000f2a000c1e1100 */
[----:B------:R0:W4:Y:S04]  /*12dd0*/  @!P1 LDG.E.U8 R8, desc[UR20][R18.64] ;  /* 0x0000001412089981 */ /* 0x000128000c1e1100 */
[----:B--2---:R1:W-:Y:S04]  /*12de0*/  STL [R1+0x6e0], R15 ;  /* 0x0006e00f01007387 */ /* 0x0043e80000100800 */
[----:B-1----:R-:W2:Y:S04]  /*12df0*/  LDL.LU R15, [R1+0x1a28] ;  /* 0x001a2800010f7983 */ /* 0x002ea80000300800 */
[----:B------:R-:W2:Y:S04]  /*12e00*/  LDL.LU.64 R40, [R1+0x1a20] ;  /* 0x001a200001287983 */ /* 0x000ea80000300a00 */
[----:B---3--:R1:W-:Y:S04]  /*12e10*/  STL [R1+0x6dc], R5 ;  /* 0x0006dc0501007387 */ /* 0x0083e80000100800 */
[----:B-1----:R-:W3:Y:S04]  /*12e20*/  LDL.LU R5, [R1+0x1a18] ;  /* 0x001a180001057983 */ /* 0x002ee80000300800 */
[----:B------:R-:W2:Y:S04]  /*12e30*/  LDL.LU.64 R38, [R1+0x1a10] ;  /* 0x001a100001267983 */ /* 0x000ea80000300a00 */
[----:B----4-:R1:W-:Y:S04]  /*12e40*/  STL [R1+0x6a8], R7 ;  /* 0x0006a80701007387 */ /* 0x0103e80000100800 */
[----:B-1----:R-:W4:Y:S04]  /*12e50*/  LDL.LU R7, [R1+0x1a08] ;  /* 0x001a080001077983 */ /* 0x002f280000300800 */
[----:B------:R-:W2:Y:S04]  /*12e60*/  LDL.LU.64 R36, [R1+0x1a00] ;  /* 0x001a000001247983 */ /* 0x000ea80000300a00 */
[----:B------:R1:W-:Y:S04]  /*12e70*/  STL [R1+0x6a4], R20 ;  /* 0x0006a41401007387 */ /* 0x0003e80000100800 */
[----:B-1----:R-:W2:Y:S04]  /*12e80*/  LDL.LU R20, [R1+0x19f8] ;  /* 0x0019f80001147983 */ /* 0x002ea80000300800 */
[----:B------:R-:W2:Y:S04]  /*12e90*/  LDL.LU.64 R34, [R1+0x19f0] ;  /* 0x0019f00001227983 */ /* 0x000ea80000300a00 */
[----:B------:R-:W2:Y:S04]  /*12ea0*/  LDL.LU.64 R30, [R1+0x19e8] ;  /* 0x0019e800011e7983 */ /* 0x000ea80000300a00 */
[----:B------:R-:W2:Y:S04]  /*12eb0*/  LDL.LU.64 R24, [R1+0x19e0] ;  /* 0x0019e00001187983 */ /* 0x000ea80000300a00 */
[----:B------:R1:W-:Y:S04]  /*12ec0*/  STL [R1+0x660], R47 ;  /* 0x0006602f01007387 */ /* 0x0003e80000100800 */
[----:B------:R-:W2:Y:S04]  /*12ed0*/  LDL.LU.64 R22, [R1+0x19d8] ;  /* 0x0019d80001167983 */ /* 0x000ea80000300a00 */
[----:B------:R-:W0:Y:S01]  /*12ee0*/  LDL.LU R19, [R1+0x19d0] ;  /* 0x0019d00001137983 */ /* 0x000e220000300800 */
[----:B-1----:R-:W-:Y:S01]  /*12ef0*/  IMAD R47, R6, 0x36, RZ ;  /* 0x00000036062f7824 */ /* 0x002fe200078e02ff */
[----:B0-----:R-:W-:-:S06]  /*12f00*/  PRMT R19, RZ, 0x7610, R19 ;  /* 0x00007610ff137816 */ /* 0x001fcc0000000013 */
[----:B------:R-:W3:Y:S01]  /*12f10*/  @!P1 LDG.E.U8 R19, desc[UR20][R26.64] ;  /* 0x000000141a139981 */ /* 0x000ee2000c1e1100 */
[----:B------:R-:W-:-:S03]  /*12f20*/  IADD3 R18, P6, PT, R47, R0, RZ ;  /* 0x000000002f127210 */ /* 0x000fc60007fde0ff */
[----:B------:R0:W-:Y:S01]  /*12f30*/  STL [R1+0x628], R8 ;  /* 0x0006280801007387 */ /* 0x0001e20000100800 */
[----:B--2---:R-:W-:-:S03]  /*12f40*/  PRMT R22, RZ, 0x7610, R22 ;  /* 0x00007610ff167816 */ /* 0x004fc60000000016 */
[----:B------:R-:W-:Y:S01]  /*12f50*/  STL [R1+0x658], R72 ;  /* 0x0006584801007387 */ /* 0x000fe20000100800 */
[----:B0-----:R-:W-:-:S03]  /*12f60*/  SHF.R.S32.HI R8, RZ, 0x1f, R47 ;  /* 0x0000001fff087819 */ /* 0x001fc6000001142f */
[----:B------:R-:W-:Y:S01]  /*12f70*/  STL [R1+0xde0], R18 ;  /* 0x000de01201007387 */ /* 0x000fe20000100800 */
[----:B------:R-:W-:-:S03]  /*12f80*/  PRMT R23, RZ, 0x7610, R23 ;  /* 0x00007610ff177816 */ /* 0x000fc60000000017 */
[----:B---3--:R0:W-:Y:S02]  /*12f90*/  STL [R1+0x624], R19 ;  /* 0x0006241301007387 */ /* 0x0081e40000100800 */
[----:B0-----:R-:W-:Y:S01]  /*12fa0*/  IMAD.X R19, R8, 0x1, R3, P6 ;  /* 0x0000000108137824 */ /* 0x001fe200030e0603 */
[----:B------:R-:W-:-:S04]  /*12fb0*/  IADD3 R26, P6, PT, R47, R2, RZ ;  /* 0x000000022f1a7210 */ /* 0x000fc80007fde0ff */
[----:B------:R-:W2:Y:S01]  /*12fc0*/  @!P5 LDG.E.U8 R22, desc[UR20][R18.64] ;  /* 0x000000141216d981 */ /* 0x000ea2000c1e1100 */
[----:B------:R-:W-:-:S03]  /*12fd0*/  IMAD.X R27, R8, 0x1, R4, P6 ;  /* 0x00000001081b7824 */ /* 0x000fc600030e0604 */
[----:B------:R-:W-:Y:S04]  /*12fe0*/  STL [R1+0x698], R78 ;  /* 0x0006984e01007387 */ /* 0x000fe80000100800 */
[----:B------:R0:W-:Y:S04]  /*12ff0*/  STL [R1+0xddc], R19 ;  /* 0x000ddc1301007387 */ /* 0x0001e80000100800 */
[----:B------:R-:W-:Y:S04]  /*13000*/  STL [R1+0x668], R75 ;  /* 0x0006684b01007387 */ /* 0x000fe80000100800 */
[----:B------:R-:W3:Y:S04]  /*13010*/  @!P5 LDG.E.U8 R23, desc[UR20][R26.64] ;  /* 0x000000141a17d981 */ /* 0x000ee8000c1e1100 */
[----:B0-----:R-:W4:Y:S01]  /*13020*/  LDL.LU.64 R18, [R1+0x19c8] ;  /* 0x0019c80001127983 */ /* 0x001f220000300a00 */
[----:B------:R-:W-:-:S03]  /*13030*/  IMAD R47, R6, 0x37, RZ ;  /* 0x00000037062f7824 */ /* 0x000fc600078e02ff */
[----:B------:R-:W-:Y:S02]  /*13040*/  STL [R1+0xde8], R26 ;  /* 0x000de81a01007387 */ /* 0x000fe40000100800 */
[----:B------:R-:W-:Y:S02]  /*13050*/  SHF.R.S32.HI R8, RZ, 0x1f, R47 ;  /* 0x0000001fff087819 */ /* 0x000fe4000001142f */
[----:B--2---:R0:W-:Y:S04]  /*13060*/  STL [R1+0x618], R22 ;  /* 0x0006181601007387 */ /* 0x0041e80000100800 */
[----:B------:R-:W-:Y:S01]  /*13070*/  STL [R1+0xde4], R27 ;  /* 0x000de41b01007387 */ /* 0x000fe20000100800 */
[----:B0-----:R-:W-:-:S05]  /*13080*/  IADD3 R22, P6, PT, R47, R0, RZ ;  /* 0x000000002f167210 */ /* 0x001fca0007fde0ff */
[----:B------:R-:W-:Y:S04]  /*13090*/  STL [R1+0xdf0], R22 ;  /* 0x000df01601007387 */ /* 0x000fe80000100800 */
[----:B---3--:R0:W-:Y:S01]  /*130a0*/  STL [R1+0x614], R23 ;  /* 0x0006141701007387 */ /* 0x0081e20000100800 */
[----:B----4-:R-:W-:Y:S02]  /*130b0*/  PRMT R18, RZ, 0x7610, R18 ;  /* 0x00007610ff127816 */ /* 0x010fe40000000012 */
[----:B------:R-:W-:Y:S01]  /*130c0*/  PRMT R19, RZ, 0x7610, R19 ;  /* 0x00007610ff137816 */ /* 0x000fe20000000013 */
[----:B0-----:R-:W-:Y:S01]  /*130d0*/  IMAD.X R23, R8, 0x1, R3, P6 ;  /* 0x0000000108177824 */ /* 0x001fe200030e0603 */
[----:B------:R-:W-:-:S04]  /*130e0*/  IADD3 R26, P6, PT, R47, R2, RZ ;  /* 0x000000022f1a7210 */ /* 0x000fc80007fde0ff */
[----:B------:R-:W2:Y:S01]  /*130f0*/  @!P2 LDG.E.U8 R18, desc[UR20][R22.64] ;  /* 0x000000141612a981 */ /* 0x000ea2000c1e1100 */
[----:B------:R-:W-:-:S03]  /*13100*/  IMAD.X R27, R8, 0x1, R4, P6 ;  /* 0x00000001081b7824 */ /* 0x000fc600030e0604 */
[----:B------:R0:W-:Y:S04]  /*13110*/  STL [R1+0xdec], R23 ;  /* 0x000dec1701007387 */ /* 0x0001e80000100800 */
[----:B------:R-:W3:Y:S04]  /*13120*/  @!P2 LDG.E.U8 R19, desc[UR20][R26.64] ;  /* 0x000000141a13a981 */ /* 0x000ee8000c1e1100 */
[----:B0-----:R-:W4:Y:S01]  /*13130*/  LDL.LU.64 R22, [R1+0x19c0] ;  /* 0x0019c00001167983 */ /* 0x001f220000300a00 */
[----:B------:R-:W-:-:S03]  /*13140*/  IMAD R47, R6, 0x3e, RZ ;  /* 0x0000003e062f7824 */ /* 0x000fc600078e02ff */
[----:B------:R-:W-:Y:S02]  /*13150*/  STL [R1+0xdf8], R26 ;  /* 0x000df81a01007387 */ /* 0x000fe40000100800 */
[----:B------:R-:W-:Y:S02]  /*13160*/  SHF.R.S32.HI R8, RZ, 0x1f, R47 ;  /* 0x0000001fff087819 */ /* 0x000fe4000001142f */
[----:B--2---:R0:W-:Y:S04]  /*13170*/  STL [R1+0x5e0], R18 ;  /* 0x0005e01201007387 */ /* 0x0041e80000100800 */
[----:B------:R-:W-:Y:S01]  /*13180*/  STL [R1+0xdf4], R27 ;  /* 0x000df41b01007387 */ /* 0x000fe20000100800 */
[----:B0-----:R-:W-:Y:S02]  /*13190*/  IADD3 R18, P6, PT, R47, R0, RZ ;  /* 0x000000002f127210 */ /* 0x001fe40007fde0ff */
[----:B----4-:R-:W-:-:S03]  /*131a0*/  PRMT R22, RZ, 0x7610, R22 ;  /* 0x00007610ff167816 */ /* 0x010fc60000000016 */
[----:B------:R-:W-:Y:S04]  /*131b0*/  STL [R1+0xe50], R18 ;  /* 0x000e501201007387 */ /* 0x000fe80000100800 */
[----:B---3--:R0:W-:Y:S01]  /*131c0*/  STL [R1+0x5d8], R19 ;  /* 0x0005d81301007387 */ /* 0x0081e20000100800 */
[----:B------:R-:W-:Y:S01]  /*131d0*/  PRMT R23, RZ, 0x7610, R23 ;  /* 0x00007610ff177816 */ /* 0x000fe20000000017 */
[----:B0-----:R-:W-:Y:S01]  /*131e0*/  IMAD.X R19, R8, 0x1, R3, P6 ;  /* 0x0000000108137824 */ /* 0x001fe200030e0603 */
[----:B------:R-:W-:-:S04]  /*131f0*/  IADD3 R26, P6, PT, R47, R2, RZ ;  /* 0x000000022f1a7210 */ /* 0x000fc80007fde0ff */
[----:B------:R-:W2:Y:S01]  /*13200*/  @!P0 LDG.E.U8 R22, desc[UR20][R18.64] ;  /* 0x0000001412168981 */ /* 0x000ea2000c1e1100 */
[----:B------:R-:W-:-:S03]  /*13210*/  IMAD.X R27, R8, 0x1, R4, P6 ;  /* 0x00000001081b7824 */ /* 0x000fc600030e0604 */
[----:B------:R0:W-:Y:S04]  /*13220*/  STL [R1+0xe4c], R19 ;  /* 0x000e4c1301007387 */ /* 0x0001e80000100800 */
[----:B------:R-:W-:Y:S04]  /*13230*/  STL [R1+0xe58], R26 ;  /* 0x000e581a01007387 */ /* 0x000fe80000100800 */
[----:B------:R-:W3:Y:S04]  /*13240*/  @!P0 LDG.E.U8 R23, desc[UR20][R26.64] ;  /* 0x000000141a178981 */ /* 0x000ee8000c1e1100 */
[----:B0-----:R-:W4:Y:S01]  /*13250*/  LDL.LU.64 R18, [R1+0x19b8] ;  /* 0x0019b80001127983 */ /* 0x001f220000300a00 */
[----:B------:R-:W-:-:S05]  /*13260*/  IMAD R47, R6, 0x3f, RZ ;  /* 0x0000003f062f7824 */ /* 0x000fca00078e02ff */
[----:B------:R-:W-:Y:S01]  /*13270*/  SHF.R.S32.HI R8, RZ, 0x1f, R47 ;  /* 0x0000001fff087819 */ /* 0x000fe2000001142f */
[----:B--2---:R0:W-:Y:S04]  /*13280*/  STL [R1+0x5a8], R22 ;  /* 0x0005a81601007387 */ /* 0x0041e80000100800 */
[----:B------:R-:W-:Y:S01]  /*13290*/  STL [R1+0xe54], R27 ;  /* 0x000e541b01007387 */ /* 0x000fe20000100800 */
[----:B0-----:R-:W-:-:S05]  /*132a0*/  IADD3 R22, P6, PT, R47, R0, RZ ;  /* 0x000000002f167210 */ /* 0x001fca0007fde0ff */
[----:B------:R-:W-:Y:S01]  /*132b0*/  STL [R1+0xe60], R22 ;  /* 0x000e601601007387 */ /* 0x000fe20000100800 */
[----:B----4-:R-:W-:-:S03]  /*132c0*/  PRMT R18, RZ, 0x7610, R18 ;  /* 0x00007610ff127816 */ /* 0x010fc60000000012 */
[----:B---3--:R0:W-:Y:S01]  /*132d0*/  STL [R1+0x5a0], R23 ;  /* 0x0005a01701007387 */ /* 0x0081e20000100800 */
        /* <DEDUP_REMOVED lines=8> */
[----:B------:R-:W-:Y:S02]  /*13360*/  VIADD R72, R21, 0xffffffb9 ;  /* 0xffffffb915487836 */ /* 0x000fe40000000000 */
[----:B------:R-:W-:Y:S01]  /*13370*/  IMAD R47, R6, 0x46, RZ ;  /* 0x00000046062f7824 */ /* 0x000fe200078e02ff */
[----:B------:R-:W-:Y:S02]  /*13380*/  STL [R1+0xe68], R26 ;  /* 0x000e681a01007387 */ /* 0x000fe40000100800 */
[----:B------:R-:W-:-:S02]  /*13390*/  ISETP.GE.U32.AND P1, PT, R72, 0x7fffff3a, PT ;  /* 0x7fffff3a4800780c */ /* 0x000fc40003f26070 */
[----:B------:R-:W-:Y:S01]  /*133a0*/  SHF.R.S32.HI R8, RZ, 0x1f, R47 ;  /* 0x0000001fff087819 */ /* 0x000fe2000001142f */
        /* <DEDUP_REMOVED lines=143> */
[----:B------:R-:W-:-:S05]  /*13ca0*/  IMAD.X R27, R8, 0x1, R4, P6 ;  /* 0x00000001081b7824 */ /* 0x000fca00030e0604 */
[----:B------:R-:W3:Y:S01]  /*13cb0*/  @!P2 LDG.E.U8 R19, desc[UR20][R26.64] ;  /* 0x000000141a13a981 */ /* 0x000ee2000c1e1100 */
[----:B------:R-:W-:Y:S02]  /*13cc0*/  VIADD R72, R21, 0xffffff99 ;  /* 0xffffff9915487836 */ /* 0x000fe40000000000 */
[----:B------:R-:W-:Y:S01]  /*13cd0*/  IMAD R47, R6, 0x66, RZ ;  /* 0x00000066062f7824 */ /* 0x000fe200078e02ff */
[----:B------:R0:W-:Y:S02]  /*13ce0*/  STL [R1+0x101c], R23 ;  /* 0x00101c1701007387 */ /* 0x0001e40000100800 */
[----:B------:R-:W-:Y:S02]  /*13cf0*/  ISETP.GE.U32.AND P0, PT, R72, 0x7fffff1a, PT ;  /* 0x7fffff1a4800780c */ /* 0x000fe40003f06070 */
[----:B------:R-:W-:Y:S01]  /*13d00*/  STL [R1+0x1028], R26 ;  /* 0x0010281a01007387 */ /* 0x000fe20000100800 */
[----:B------:R-:W-:-:S03]  /*13d10*/  SHF.R.S32.HI R8, RZ, 0x1f, R47 ;  /* 0x0000001fff087819 */ /* 0x000fc6000001142f */
[----:B0-----:R-:W4:Y:S01]  /*13d20*/  LDL.LU.64 R22, [R1+0x1970] ;  /* 0x0019700001167983 */ /* 0x001f220000300a00 */
[----:B------:R-:W-:-:S03]  /*13d30*/  PRMT R25, RZ, 0x7610, R25 ;  /* 0x00007610ff197816 */ /* 0x000fc60000000019 */
[----:B--2---:R0:W-:Y:S04]  /*13d40*/  STL [R1+0x460], R18 ;  /* 0x0004601201007387 */ /* 0x0041e80000100800 */
[----:B------:R-:W-:Y:S01]  /*13d50*/  STL [R1+0x1024], R27 ;  /* 0x0010241b01007387 */ /* 0x000fe20000100800 */
[----:B0-----:R-:W-:-:S05]  /*13d60*/  IADD3 R18, P6, PT, R47, R0, RZ ;  /* 0x000000002f127210 */ /* 0x001fca0007fde0ff */
[----:B------:R-:W-:Y:S04]  /*13d70*/  STL [R1+0x1080], R18 ;  /* 0x0010801201007387 */ /* 0x000fe80000100800 */
[----:B---3--:R0:W-:Y:S02]  /*13d80*/  STL [R1+0x45c], R19 ;  /* 0x00045c1301007387 */ /* 0x0081e40000100800 */
[----:B0-----:R-:W-:-:S05]  /*13d90*/  IMAD.X R19, R8, 0x1, R3, P6 ;  /* 0x0000000108137824 */ /* 0x001fca00030e0603 */
[----:B------:R0:W-:Y:S04]  /*13da0*/  STL [R1+0x107c], R19 ;  /* 0x00107c1301007387 */ /* 0x0001e80000100800 */
[----:B------:R1:W2:Y:S04]  /*13db0*/  @!P0 LDG.E.U8 R25, desc[UR20][R18.64] ;  /* 0x0000001412198981 */ /* 0x0002a8000c1e1100 */
[----:B0-----:R-:W1:Y:S01]  /*13dc0*/  LDL.LU.64 R18, [R1+0x1968] ;  /* 0x0019680001127983 */ /* 0x001e620000300a00 */
[----:B------:R-:W-:-:S05]  /*13dd0*/  IADD3 R26, P6, PT, R47, R2, RZ ;  /* 0x000000022f1a7210 */ /* 0x000fca0007fde0ff */
[----:B------:R-:W-:Y:S02]  /*13de0*/  IMAD.X R27, R8, 0x1, R4, P6 ;  /* 0x00000001081b7824 */ /* 0x000fe400030e0604 */
[----:B------:R-:W-:Y:S01]  /*13df0*/  VIADD R72, R21, 0xffffff98 ;  /* 0xffffff9815487836 */ /* 0x000fe20000000000 */
[----:B-1----:R-:W-:-:S06]  /*13e00*/  PRMT R19, RZ, 0x7610, R19 ;  /* 0x00007610ff137816 */ /* 0x002fcc0000000013 */
[----:B------:R0:W3:Y:S01]  /*13e10*/  @!P0 LDG.E.U8 R19, desc[UR20][R26.64] ;  /* 0x000000141a138981 */ /* 0x0000e2000c1e1100 */
[----:B------:R-:W-:Y:S01]  /*13e20*/  IMAD R47, R6, 0x67, RZ ;  /* 0x00000067062f7824 */ /* 0x000fe200078e02ff */
[----:B------:R-:W-:Y:S02]  /*13e30*/  ISETP.GE.U32.AND P3, PT, R72, 0x7fffff19, PT ;  /* 0x7fffff194800780c */ /* 0x000fe40003f66070 */
[----:B------:R-:W-:Y:S02]  /*13e40*/  STL [R1+0x1088], R26 ;  /* 0x0010881a01007387 */ /* 0x000fe40000100800 */
[----:B------:R-:W-:Y:S02]  /*13e50*/  SHF.R.S32.HI R8, RZ, 0x1f, R47 ;  /* 0x0000001fff087819 */ /* 0x000fe4000001142f */
[----:B--2---:R1:W-:Y:S02]  /*13e60*/  STL [R1+0x458], R25 ;  /* 0x0004581901007387 */ /* 0x0043e40000100800 */
[----:B-1----:R-:W-:-:S02]  /*13e70*/  IADD3 R25, P6, PT, R47, R0, RZ ;  /* 0x000000002f197210 */ /* 0x002fc40007fde0ff */
[----:B------:R1:W-:Y:S03]  /*13e80*/  STL [R1+0x1084], R27 ;  /* 0x0010841b01007387 */ /* 0x0003e60000100800 */
[----:B0-----:R-:W-:Y:S01]  /*13e90*/  IMAD.X R26, R8, 0x1, R3, P6 ;  /* 0x00000001081a7824 */ /* 0x001fe200030e0603 */
[----:B------:R-:W-:Y:S01]  /*13ea0*/  STL [R1+0x1090], R25 ;  /* 0x0010901901007387 */ /* 0x000fe20000100800 */
[----:B----4-:R-:W-:Y:S02]  /*13eb0*/  PRMT R23, RZ, 0x7610, R23 ;  /* 0x00007610ff177816 */ /* 0x010fe40000000017 */
[----:B-1----:R-:W-:Y:S01]  /*13ec0*/  @!P3 IMAD.MOV.U32 R27, RZ, RZ, R26 ;  /* 0x000000ffff1bb224 */ /* 0x002fe200078e001a */
[----:B---3--:R-:W-:Y:S04]  /*13ed0*/  STL [R1+0x454], R19 ;  /* 0x0004541301007387 */ /* 0x008fe80000100800 */
[----:B------:R0:W-:Y:S02]  /*13ee0*/  STL [R1+0x108c], R26 ;  /* 0x00108c1a01007387 */ /* 0x0001e40000100800 */
[----:B0-----:R-:W-:-:S05]  /*13ef0*/  @!P3 IMAD.MOV.U32 R26, RZ, RZ, R25 ;  /* 0x000000ffff1ab224 */ /* 0x001fca00078e0019 */
[----:B------:R0:W2:Y:S01]  /*13f00*/  @!P3 LDG.E.U8 R23, desc[UR20][R26.64] ;  /* 0x000000141a17b981 */ /* 0x0000a2000c1e1100 */
[----:B------:R-:W-:-:S05]  /*13f10*/  IADD3 R19, P6, PT, R47, R2, RZ ;  /* 0x000000022f137210 */ /* 0x000fca0007fde0ff */
[----:B------:R-:W-:Y:S01]  /*13f20*/  STL [R1+0x1098], R19 ;  /* 0x0010981301007387 */ /* 0x000fe20000100800 */
[----:B------:R-:W-:Y:S01]  /*13f30*/  PRMT R18, RZ, 0x7610, R18 ;  /* 0x00007610ff127816 */ /* 0x000fe20000000012 */
[----:B0-----:R-:W-:Y:S02]  /*13f40*/  @!P3 IMAD.MOV.U32 R26, RZ, RZ, R19 ;  /* 0x000000ffff1ab224 */ /* 0x001fe400078e0013 */
[----:B--2---:R0:W-:Y:S02]  /*13f50*/  STL [R1+0x428], R23 ;  /* 0x0004281701007387 */ /* 0x0041e40000100800 */
[----:B0-----:R-:W-:-:S04]  /*13f60*/  IMAD.X R23, R8, 0x1, R4, P6 ;  /* 0x0000000108177824 */ /* 0x001fc800030e0604 */
[----:B------:R-:W-:-:S05]  /*13f70*/  @!P3 IMAD.MOV.U32 R27, RZ, RZ, R23 ;  /* 0x000000ffff1bb224 */ /* 0x000fca00078e0017 */
[----:B------:R0:W2:Y:S01]  /*13f80*/  @!P3 LDG.E.U8 R18, desc[UR20][R26.64] ;  /* 0x000000141a12b981 */ /* 0x0000a2000c1e1100 */
[----:B------:R-:W-:Y:S02]  /*13f90*/  VIADD R72, R21, 0xffffff91 ;  /* 0xffffff9115487836 */ /* 0x000fe40000000000 */
[----:B------:R-:W-:-:S03]  /*13fa0*/  IMAD R47, R6, 0x6e, RZ ;  /* 0x0000006e062f7824 */ /* 0x000fc600078e02ff */
[----:B------:R-:W-:Y:S02]  /*13fb0*/  ISETP.GE.U32.AND P1, PT, R72, 0x7fffff12, PT ;  /* 0x7fffff124800780c */ /* 0x000fe40003f26070 */
[----:B------:R-:W-:Y:S02]  /*13fc0*/  SHF.R.S32.HI R8, RZ, 0x1f, R47 ;  /* 0x0000001fff087819 */ /* 0x000fe4000001142f */
[----:B------:R-:W-:Y:S01]  /*13fd0*/  IADD3 R25, P6, PT, R47, R0, RZ ;  /* 0x000000002f197210 */ /* 0x000fe20007fde0ff */
[----:B------:R-:W-:Y:S04]  /*13fe0*/  STL [R1+0x1094], R23 ;  /* 0x0010941701007387 */ /* 0x000fe80000100800 */
[----:B0-----:R-:W-:Y:S01]  /*13ff0*/  IMAD.X R26, R8, 0x1, R3, P6 ;  /* 0x00000001081a7824 */ /* 0x001fe200030e0603 */
[----:B------:R-:W-:Y:S01]  /*14000*/  STL [R1+0x10ec], R25 ;  /* 0x0010ec1901007387 */ /* 0x000fe20000100800 */
[----:B------:R-:W-:-:S02]  /*14010*/  PRMT R24, RZ, 0x7610, R24 ;  /* 0x00007610ff187816 */ /* 0x000fc40000000018 */
[----:B------:R-:W-:Y:S01]  /*14020*/  @!P1 IMAD.MOV.U32 R27, RZ, RZ, R26 ;  /* 0x000000ffff1b9224 */ /* 0x000fe200078e001a */
[----:B------:R-:W-:Y:S01]  /*14030*/  PRMT R22, RZ, 0x7610, R22 ;  /* 0x00007610ff167816 */ /* 0x000fe20000000016 */
[----:B------:R-:W-:Y:S01]  /*14040*/  VIADD R72, R21, 0xffffff90 ;  /* 0xffffff9015487836 */ /* 0x000fe20000000000 */
[----:B--2---:R0:W-:Y:S04]  /*14050*/  STL [R1+0x424], R18 ;  /* 0x0004241201007387 */ /* 0x0041e80000100800 */
[----:B------:R1:W-:Y:S01]  /*14060*/  STL [R1+0x10e8], R26 ;  /* 0x0010e81a01007387 */ /* 0x0003e20000100800 */
[----:B0-----:R-:W-:Y:S01]  /*14070*/  IADD3 R18, P6, PT, R47, R2, RZ ;  /* 0x000000022f127210 */ /* 0x001fe20007fde0ff */
[----:B-1----:R-:W-:-:S04]  /*14080*/  @!P1 IMAD.MOV.U32 R26, RZ, RZ, R25 ;  /* 0x000000ffff1a9224 */ /* 0x002fc800078e0019 */
[----:B------:R-:W-:Y:S01]  /*14090*/  IMAD.X R19, R8, 0x1, R4, P6 ;  /* 0x0000000108137824 */ /* 0x000fe200030e0604 */
[----:B------:R-:W2:Y:S04]  /*140a0*/  @!P1 LDG.E.U8 R24, desc[UR20][R26.64] ;  /* 0x000000141a189981 */ /* 0x000ea8000c1e1100 */
[----:B------:R-:W3:Y:S01]  /*140b0*/  @!P1 LDG.E.U8 R22, desc[UR20][R18.64] ;  /* 0x0000001412169981 */ /* 0x000ee2000c1e1100 */
[----:B------:R-:W-:Y:S01]  /*140c0*/  ISETP.GE.U32.AND P5, PT, R72, 0x7fffff11, PT ;  /* 0x7fffff114800780c */ /* 0x000fe20003fa6070 */
[----:B------:R-:W-:-:S05]  /*140d0*/  VIADD R72, R21, 0xffffff89 ;  /* 0xffffff8915487836 */ /* 0x000fca0000000000 */
[----:B------:R-:W-:Y:S01]  /*140e0*/  ISETP.GE.U32.AND P2, PT, R72, 0x7fffff0a, PT ;  /* 0x7fffff0a4800780c */ /* 0x000fe20003f46070 */
[----:B------:R-:W-:-:S05]  /*140f0*/  VIADD R72, R21, 0xffffff88 ;  /* 0xffffff8815487836 */ /* 0x000fca0000000000 */
[----:B------:R-:W-:Y:S01]  /*14100*/  ISETP.GE.U32.AND P0, PT, R72, 0x7fffff09, PT ;  /* 0x7fffff094800780c */ /* 0x000fe20003f06070 */
[----:B------:R-:W-:-:S05]  /*14110*/  VIADD R72, R21, 0xffffff81 ;  /* 0xffffff8115487836 */ /* 0x000fca0000000000 */
[----:B------:R-:W-:Y:S01]  /*14120*/  ISETP.GE.U32.AND P3, PT, R72, 0x7fffff02, PT ;  /* 0x7fffff024800780c */ /* 0x000fe20003f66070 */
[----:B------:R-:W-:Y:S01]  /*14130*/  IMAD R72, R6, 0x6f, RZ ;  /* 0x0000006f06487824 */ /* 0x000fe200078e02ff */
[----:B------:R-:W-:Y:S04]  /*14140*/  STL [R1+0x10f4], R18 ;  /* 0x0010f41201007387 */ /* 0x000fe80000100800 */
[----:B------:R-:W-:Y:S01]  /*14150*/  IADD3 R23, P6, PT, R72, R0, RZ ;  /* 0x0000000048177210 */ /* 0x000fe20007fde0ff */
[----:B------:R-:W4:Y:S01]  /*14160*/  LDL.LU R26, [R1+0x1960] ;  /* 0x00196000011a7983 */ /* 0x000f220000300800 */
[----:B------:R-:W-:-:S03]  /*14170*/  SHF.R.S32.HI R47, RZ, 0x1f, R72 ;  /* 0x0000001fff2f7819 */ /* 0x000fc60000011448 */
[----:B------:R0:W-:Y:S04]  /*14180*/  STL [R1+0x10f0], R19 ;  /* 0x0010f01301007387 */ /* 0x0001e80000100800 */
[----:B------:R-:W-:Y:S01]  /*14190*/  STL [R1+0x10fc], R23 ;  /* 0x0010fc1701007387 */ /* 0x000fe20000100800 */
[----:B------:R-:W-:-:S03]  /*141a0*/  PRMT R8, RZ, 0x7610, R8 ;  /* 0x00007610ff087816 */ /* 0x000fc60000000008 */
[----:B--2---:R1:W-:Y:S04]  /*141b0*/  STL [R1+0x420], R24 ;  /* 0x0004201801007387 */ /* 0x0043e80000100800 */
[----:B0-----:R-:W2:Y:S01]  /*141c0*/  LDL.LU.64 R18, [R1+0x1958] ;  /* 0x0019580001127983 */ /* 0x001ea20000300a00 */
[----:B-1----:R-:W-:-:S03]  /*141d0*/  IMAD.X R24, R47, 0x1, R3, P6 ;  /* 0x000000012f187824 */ /* 0x002fc600030e0603 */
[----:B---3--:R-:W-:Y:S01]  /*141e0*/  STL [R1+0x128], R22 ;  /* 0x0001281601007387 */ /* 0x008fe20000100800 */
[----:B------:R-:W-:-:S03]  /*141f0*/  @!P5 IMAD.MOV.U32 R25, RZ, RZ, R24 ;  /* 0x000000ffff19d224 */ /* 0x000fc600078e0018 */
[----:B------:R0:W-:Y:S02]  /*14200*/  STL [R1+0x10f8], R24 ;  /* 0x0010f81801007387 */ /* 0x0001e40000100800 */
[----:B0-----:R-:W-:-:S05]  /*14210*/  @!P5 IMAD.MOV.U32 R24, RZ, RZ, R23 ;  /* 0x000000ffff18d224 */ /* 0x001fca00078e0017 */
[----:B------:R0:W3:Y:S01]  /*14220*/  @!P5 LDG.E.U8 R8, desc[UR20][R24.64] ;  /* 0x000000141808d981 */ /* 0x0000e2000c1e1100 */
[----:B------:R-:W-:Y:S01]  /*14230*/  IADD3 R22, P1, PT, R72, R2, RZ ;  /* 0x0000000248167210 */ /* 0x000fe20007f3e0ff */
[----:B------:R-:W-:-:S04]  /*14240*/  IMAD R72, R6, 0x76, RZ ;  /* 0x0000007606487824 */ /* 0x000fc800078e02ff */
[----:B------:R-:W-:Y:S01]  /*14250*/  IMAD.X R23, R47, 0x1, R4, P1 ;  /* 0x000000012f177824 */ /* 0x000fe200008e0604 */
[----:B------:R-:W-:Y:S01]  /*14260*/  STL [R1+0x1104], R22 ;  /* 0x0011041601007387 */ /* 0x000fe20000100800 */
[----:B0-----:R-:W-:Y:S02]  /*14270*/  IADD3 R24, P6, PT, R72, R0, RZ ;  /* 0x0000000048187210 */ /* 0x001fe40007fde0ff */
[----:B----4-:R-:W-:Y:S02]  /*14280*/  PRMT R26, RZ, 0x7610, R26 ;  /* 0x00007610ff1a7816 */ /* 0x010fe4000000001a */
[----:B--2---:R-:W-:-:S06]  /*14290*/  PRMT R18, RZ, 0x7610, R18 ;  /* 0x00007610ff127816 */ /* 0x004fcc0000000012 */
[----:B------:R-:W2:Y:S04]  /*142a0*/  @!P5 LDG.E.U8 R18, desc[UR20][R22.64] ;  /* 0x000000141612d981 */ /* 0x000ea8000c1e1100 */
[----:B---3--:R0:W-:Y:S02]  /*142b0*/  STL [R1+0x41c], R8 ;  /* 0x00041c0801007387 */ /* 0x0081e40000100800 */
[----:B0-----:R-:W-:-:S05]  /*142c0*/  SHF.R.S32.HI R8, RZ, 0x1f, R72 ;  /* 0x0000001fff087819 */ /* 0x001fca0000011448 */
[----:B------:R-:W-:-:S05]  /*142d0*/  IMAD.X R25, R8, 0x1, R3, P6 ;  /* 0x0000000108197824 */ /* 0x000fca00030e0603 */
[----:B------:R-:W3:Y:S04]  /*142e0*/  @!P2 LDG.E.U8 R26, desc[UR20][R24.64] ;  /* 0x00000014181aa981 */ /* 0x000ee8000c1e1100 */
[----:B------:R0:W-:Y:S04]  /*142f0*/  STL [R1+0x1100], R23 ;  /* 0x0011001701007387 */ /* 0x0001e80000100800 */
[----:B0-----:R-:W4:Y:S01]  /*14300*/  LDL.LU R23, [R1+0x1950] ;  /* 0x0019500001177983 */ /* 0x001f220000300800 */
[----:B------:R-:W-:-:S03]  /*14310*/  PRMT R16, RZ, 0x7610, R16 ;  /* 0x00007610ff107816 */ /* 0x000fc60000000010 */
[----:B--2---:R0:W-:Y:S02]  /*14320*/  STL [R1+0x3f8], R18 ;  /* 0x0003f81201007387 */ /* 0x0041e40000100800 */
[----:B0-----:R-:W-:Y:S01]  /*14330*/  IMAD.MOV.U32 R18, RZ, RZ, R17 ;  /* 0x000000ffff127224 */ /* 0x001fe200078e0011 */
[----:B------:R-:W-:Y:S01]  /*14340*/  IADD3 R17, P5, PT, R72, R2, RZ ;  /* 0x0000000248117210 */ /* 0x000fe20007fbe0ff */
[----:B------:R-:W-:Y:S04]  /*14350*/  STL [R1+0x1150], R24 ;  /* 0x0011501801007387 */ /* 0x000fe80000100800 */
[----:B------:R-:W-:Y:S01]  /*14360*/  IMAD.X R22, R8, 0x1, R4, P5 ;  /* 0x0000000108167824 */ /* 0x000fe200028e0604 */
[----:B------:R-:W-:Y:S04]  /*14370*/  STL [R1+0x1158], R17 ;  /* 0x0011581101007387 */ /* 0x000fe80000100800 */
[----:B------:R0:W-:Y:S01]  /*14380*/  STL [R1+0x114c], R25 ;  /* 0x00114c1901007387 */ /* 0x0001e20000100800 */
[----:B------:R-:W-:-:S03]  /*14390*/  @!P2 IMAD.MOV.U32 R27, RZ, RZ, R22 ;  /* 0x000000ffff1ba224 */ /* 0x000fc600078e0016 */
[----:B------:R-:W-:Y:S04]  /*143a0*/  STL [R1+0x1154], R22 ;  /* 0x0011541601007387 */ /* 0x000fe80000100800 */
[----:B0-----:R-:W2:Y:S04]  /*143b0*/  LDL.LU.64 R24, [R1+0x1948] ;  /* 0x0019480001187983 */ /* 0x001ea80000300a00 */
[----:B---3--:R0:W-:Y:S02]  /*143c0*/  STL [R1+0x3f4], R26 ;  /* 0x0003f41a01007387 */ /* 0x0081e40000100800 */
[----:B0-----:R-:W-:-:S05]  /*143d0*/  @!P2 IMAD.MOV.U32 R26, RZ, RZ, R17 ;  /* 0x000000ffff1aa224 */ /* 0x001fca00078e0011 */
[----:B------:R0:W3:Y:S01]  /*143e0*/  @!P2 LDG.E.U8 R16, desc[UR20][R26.64] ;  /* 0x000000141a10a981 */ /* 0x0000e2000c1e1100 */
[----:B------:R-:W-:-:S05]  /*143f0*/  VIADD R47, R21, 0xffffff80 ;  /* 0xffffff80152f7836 */ /* 0x000fca0000000000 */
[----:B------:R-:W-:Y:S01]  /*14400*/  ISETP.GE.U32.AND P1, PT, R47, 0x7fffff01, PT ;  /* 0x7fffff012f00780c */ /* 0x000fe20003f26070 */
[----:B------:R-:W-:-:S05]  /*14410*/  IMAD R47, R6, 0x77, RZ ;  /* 0x00000077062f7824 */ /* 0x000fca00078e02ff */
[----:B------:R-:W-:Y:S02]  /*14420*/  SHF.R.S32.HI R8, RZ, 0x1f, R47 ;  /* 0x0000001fff087819 */ /* 0x000fe4000001142f */
[----:B0-----:R-:W-:-:S05]  /*14430*/  IADD3 R26, P5, PT, R47, R2, RZ ;  /* 0x000000022f1a7210 */ /* 0x001fca0007fbe0ff */
[----:B------:R-:W-:Y:S01]  /*14440*/  IMAD.X R27, R8, 0x1, R4, P5 ;  /* 0x00000001081b7824 */ /* 0x000fe200028e0604 */
[----:B--2---:R-:W-:Y:S02]  /*14450*/  PRMT R24, RZ, 0x7610, R24 ;  /* 0x00007610ff187816 */ /* 0x004fe40000000018 */
[----:B------:R-:W-:-:S06]  /*14460*/  PRMT R25, RZ, 0x7610, R25 ;  /* 0x00007610ff197816 */ /* 0x000fcc0000000019 */
[----:B------:R-:W2:Y:S04]  /*14470*/  @!P0 LDG.E.U8 R25, desc[UR20][R26.64] ;  /* 0x000000141a198981 */ /* 0x000ea8000c1e1100 */
[----:B---3--:R0:W-:Y:S02]  /*14480*/  STL [R1+0x3c8], R16 ;  /* 0x0003c81001007387 */ /* 0x0081e40000100800 */
[----:B0-----:R-:W-:-:S05]  /*14490*/  IADD3 R16, P2, PT, R47, R0, RZ ;  /* 0x000000002f107210 */ /* 0x001fca0007f5e0ff */
[----:B------:R-:W-:-:S05]  /*144a0*/  IMAD.X R17, R8, 0x1, R3, P2 ;  /* 0x0000000108117824 */ /* 0x000fca00010e0603 */
[----:B------:R-:W3:Y:S01]  /*144b0*/  @!P0 LDG.E.U8 R24, desc[UR20][R16.64] ;  /* 0x0000001410188981 */ /* 0x000ee2000c1e1100 */
[----:B------:R-:W-:-:S03]  /*144c0*/  IMAD R72, R6, 0x7e, RZ ;  /* 0x0000007e06487824 */ /* 0x000fc600078e02ff */
[----:B------:R-:W-:Y:S02]  /*144d0*/  STL [R1+0x1160], R16 ;  /* 0x0011601001007387 */ /* 0x000fe40000100800 */
[----:B------:R-:W-:Y:S02]  /*144e0*/  IADD3 R22, P2, PT, R72, R0, RZ ;  /* 0x0000000048167210 */ /* 0x000fe40007f5e0ff */
[----:B------:R-:W-:Y:S01]  /*144f0*/  STL [R1+0x1168], R26 ;  /* 0x0011681a01007387 */ /* 0x000fe20000100800 */
[----:B------:R-:W-:-:S03]  /*14500*/  SHF.R.S32.HI R47, RZ, 0x1f, R72 ;  /* 0x0000001fff2f7819 */ /* 0x000fc60000011448 */
[----:B------:R0:W-:Y:S04]  /*14510*/  STL [R1+0x115c], R17 ;  /* 0x00115c1101007387 */ /* 0x0001e80000100800 */
[----:B0-----:R-:W2:Y:S04]  /*14520*/  LDL.LU.64 R16, [R1+0x1940] ;  /* 0x0019400001107983 */ /* 0x001ea80000300a00 */
[----:B------:R-:W-:Y:S04]  /*14530*/  STL [R1+0x11c0], R22 ;  /* 0x0011c01601007387 */ /* 0x000fe80000100800 */
[----:B------:R-:W-:Y:S01]  /*14540*/  STL [R1+0x1164], R27 ;  /* 0x0011641b01007387 */ /* 0x000fe20000100800 */
[----:B------:R-:W-:-:S03]  /*14550*/  PRMT R8, RZ, 0x7610, R8 ;  /* 0x00007610ff087816 */ /* 0x000fc60000000008 */
[----:B---3--:R0:W-:Y:S02]  /*14560*/  STL [R1+0x3c4], R24 ;  /* 0x0003c41801007387 */ /* 0x0081e40000100800 */
[----:B0-----:R-:W-:-:S05]  /*14570*/  IMAD.X R24, R47, 0x1, R3, P2 ;  /* 0x000000012f187824 */ /* 0x001fca00010e0603 */
[----:B------:R-:W-:Y:S04]  /*14580*/  STL [R1+0x11bc], R24 ;  /* 0x0011bc1801007387 */ /* 0x000fe80000100800 */
[----:B------:R-:W-:Y:S04]  /*14590*/  STL [R1+0x16dc], R6 ;  /* 0x0016dc0601007387 */ /* 0x000fe80000100800 */
[----:B------:R-:W-:Y:S04]  /*145a0*/  STL [R1+0x173c], R6 ;  /* 0x00173c0601007387 */ /* 0x000fe80000100800 */
[----:B------:R-:W-:Y:S04]  /*145b0*/  STL [R1+0x1754], R6 ;  /* 0x0017540601007387 */ /* 0x000fe80000100800 */
[----:B------:R-:W-:Y:S04]  /*145c0*/  STL [R1+0x176c], R6 ;  /* 0x00176c0601007387 */ /* 0x000fe80000100800 */
[----:B--2---:R0:W-:Y:S02]  /*145d0*/  STL [R1+0x3c0], R25 ;  /* 0x0003c01901007387 */ /* 0x0041e40000100800 */
[----:B0-----:R-:W-:-:S02]  /*145e0*/  @!P3 IMAD.MOV.U32 R25, RZ, RZ, R24 ;  /* 0x000000ffff19b224 */ /* 0x001fc400078e0018 */
[----:B------:R-:W-:-:S05]  /*145f0*/  @!P3 IMAD.MOV.U32 R24, RZ, RZ, R22 ;  /* 0x000000ffff18b224 */ /* 0x000fca00078e0016 */
[----:B------:R0:W2:Y:S01]  /*14600*/  @!P3 LDG.E.U8 R8, desc[UR20][R24.64] ;  /* 0x000000141808b981 */ /* 0x0000a2000c1e1100 */
[----:B------:R-:W-:Y:S01]  /*14610*/  IMAD R75, R6, 0x7f, RZ ;  /* 0x0000007f064b7824 */ /* 0x000fe200078e02ff */
[----:B------:R-:W-:-:S04]  /*14620*/  PRMT R19, RZ, 0x7610, R19 ;  /* 0x00007610ff137816 */ /* 0x000fc80000000013 */
[----:B0-----:R-:W-:Y:S02]  /*14630*/  IADD3 R24, P5, PT, R75, R0, RZ ;  /* 0x000000004b187210 */ /* 0x001fe40007fbe0ff */
[----:B------:R-:W-:Y:S01]  /*14640*/  IADD3 R26, P0, PT, R72, R2, RZ ;  /* 0x00000002481a7210 */ /* 0x000fe20007f1e0ff */
[----:B--2---:R0:W-:Y:S02]  /*14650*/  STL [R1+0x3bc], R8 ;  /* 0x0003bc0801007387 */ /* 0x0041e40000100800 */
[----:B0-----:R-:W-:-:S05]  /*14660*/  SHF.R.S32.HI R8, RZ, 0x1f, R75 ;  /* 0x0000001fff087819 */ /* 0x001fca000001144b */
[----:B------:R-:W-:-:S05]  /*14670*/  IMAD.X R25, R8, 0x1, R3, P5 ;  /* 0x0000000108197824 */ /* 0x000fca00028e0603 */
[----:B------:R-:W2:Y:S01]  /*14680*/  @!P1 LDG.E.U8 R19, desc[UR20][R24.64] ;  /* 0x0000001418139981 */ /* 0x000ea2000c1e1100 */
[----:B------:R-:W-:-:S03]  /*14690*/  IMAD.X R27, R47, 0x1, R4, P0 ;  /* 0x000000012f1b7824 */ /* 0x000fc600000e0604 */
[----:B------:R-:W-:Y:S01]  /*146a0*/  STL [R1+0x11c8], R26 ;  /* 0x0011c81a01007387 */ /* 0x000fe20000100800 */
[----:B------:R-:W-:-:S03]  /*146b0*/  IMAD.MOV.U32 R22, RZ, RZ, R18 ;  /* 0x000000ffff167224 */ /* 0x000fc600078e0012 */
[----:B------:R-:W-:Y:S01]  /*146c0*/  STL [R1+0x16e0], R0 ;  /* 0x0016e00001007387 */ /* 0x000fe20000100800 */
[----:B------:R-:W-:-:S03]  /*146d0*/  IADD3 R18, P6, PT, R75, R2, RZ ;  /* 0x000000024b127210 */ /* 0x000fc60007fde0ff */
[----:B------:R-:W-:Y:S04]  /*146e0*/  STL [R1+0x1740], R0 ;  /* 0x0017400001007387 */ /* 0x000fe80000100800 */
[----:B------:R0:W-:Y:S04]  /*146f0*/  STL [R1+0x1750], R0 ;  /* 0x0017500001007387 */ /* 0x0001e80000100800 */
[----:B------:R-:W-:Y:S01]  /*14700*/  STL [R1+0x11d0], R24 ;  /* 0x0011d01801007387 */ /* 0x000fe20000100800 */
[----:B------:R-:W-:-:S03]  /*14710*/  PRMT R28, RZ, 0x7610, R28 ;  /* 0x00007610ff1c7816 */ /* 0x000fc6000000001c */
[----:B------:R1:W-:Y:S04]  /*14720*/  STL [R1+0x11c4], R27 ;  /* 0x0011c41b01007387 */ /* 0x0003e80000100800 */
[----:B------:R-:W-:Y:S04]  /*14730*/  STL [R1+0x16e4], R2 ;  /* 0x0016e40201007387 */ /* 0x000fe80000100800 */
[----:B------:R-:W-:Y:S04]  /*14740*/  STL [R1+0x174c], R2 ;  /* 0x00174c0201007387 */ /* 0x000fe80000100800 */
[----:B------:R-:W-:Y:S04]  /*14750*/  STL [R1+0x1788], R2 ;  /* 0x0017880201007387 */ /* 0x000fe80000100800 */
[----:B------:R-:W-:Y:S01]  /*14760*/  STL [R1+0x11d8], R18 ;  /* 0x0011d81201007387 */ /* 0x000fe20000100800 */
[----:B------:R-:W-:-:S03]  /*14770*/  IMAD.X R8, R8, 0x1, R4, P6 ;  /* 0x0000000108087824 */ /* 0x000fc600030e0604 */
[----:B------:R-:W-:Y:S04]  /*14780*/  STL [R1+0x16e8], R3 ;  /* 0x0016e80301007387 */ /* 0x000fe80000100800 */
[----:B------:R-:W-:Y:S04]  /*14790*/  STL [R1+0x1758], R3 ;  /* 0x0017580301007387 */ /* 0x000fe80000100800 */
[----:B------:R-:W-:Y:S04]  /*147a0*/  STL [R1+0x1770], R3 ;  /* 0x0017700301007387 */ /* 0x000fe80000100800 */
[----:B------:R3:W-:Y:S04]  /*147b0*/  STL [R1+0x11cc], R25 ;  /* 0x0011cc1901007387 */ /* 0x0007e80000100800 */
[----:B------:R-:W-:Y:S04]  /*147c0*/  STL [R1+0x178c], R3 ;  /* 0x00178c0301007387 */ /* 0x000fe80000100800 */
[----:B------:R-:W4:Y:S01]  /*147d0*/  @!P3 LDG.E.U8 R28, desc[UR20][R26.64] ;  /* 0x000000141a1cb981 */ /* 0x000f22000c1e1100 */
[----:B0-----:R-:W-:-:S03]  /*147e0*/  PRMT R0, RZ, 0x7610, R0 ;  /* 0x00007610ff007816 */ /* 0x001fc60000000000 */
[----:B-1----:R-:W4:Y:S04]  /*147f0*/  LDL.LU.64 R26, [R1+0x1938] ;  /* 0x00193800011a7983 */ /* 0x002f280000300a00 */
[----:B------:R-:W-:Y:S04]  /*14800*/  STL [R1+0x16ec], R4 ;  /* 0x0016ec0401007387 */ /* 0x000fe80000100800 */
[----:B------:R-:W-:Y:S04]  /*14810*/  STL [R1+0x175c], R4 ;  /* 0x00175c0401007387 */ /* 0x000fe80000100800 */
[----:B------:R-:W-:Y:S04]  /*14820*/  STL [R1+0x11d4], R8 ;  /* 0x0011d40801007387 */ /* 0x000fe80000100800 */
[----:B---3--:R-:W3:Y:S04]  /*14830*/  LDL.LU R25, [R1+0x1930] ;  /* 0x0019300001197983 */ /* 0x008ee80000300800 */
[----:B--2---:R0:W-:Y:S02]  /*14840*/  STL [R1+0x3b4], R19 ;  /* 0x0003b41301007387 */ /* 0x0041e40000100800 */
[----:B0-----:R-:W-:-:S05]  /*14850*/  @!P1 IMAD.MOV.U32 R19, RZ, RZ, R8 ;  /* 0x000000ffff139224 */ /* 0x001fca00078e0008 */
[----:B------:R-:W2:Y:S04]  /*14860*/  @!P1 LDG.E.U8 R0, desc[UR20][R18.64] ;  /* 0x0000001412009981 */ /* 0x000ea8000c1e1100 */
[----:B------:R-:W3:Y:S04]  /*14870*/  LDL.LU.64 R18, [R1+0x1928] ;  /* 0x0019280001127983 */ /* 0x000ee80000300a00 */
[----:B--2---:R0:W-:Y:S02]  /*14880*/  STL [R1+0x384], R0 ;  /* 0x0003840001007387 */ /* 0x0041e40000100800 */
[----:B0-----:R-:W-:-:S05]  /*14890*/  VIADD R0, R64, 0xfb ;  /* 0x000000fb40007836 */ /* 0x001fca0000000000 */
[----:B------:R0:W-:Y:S01]  /*148a0*/  STL [R1+0x1514], R0 ;  /* 0x0015140001007387 */ /* 0x0001e20000100800 */
[----:B------:R-:W-:Y:S02]  /*148b0*/  IABS R8, R0 ;  /* 0x0000000000087213 */ /* 0x000fe40000000000 */
[----:B0-----:R-:W0:Y:S01]  /*148c0*/  S2R R0, SR_TID.X ;  /* 0x0000000000007919 */ /* 0x001e220000002100 */
[----:B----4-:R1:W-:Y:S04]  /*148d0*/  STL [R1+0x3b8], R28 ;  /* 0x0003b81c01007387 */ /* 0x0103e80000100800 */
[----:B-1----:R-:W2:Y:S01]  /*148e0*/  LDL R28, [R1+0x13a4] ;  /* 0x0013a400011c7983 */ /* 0x002ea20000100800 */
[----:B0-----:R-:W-:-:S05]  /*148f0*/  LOP3.LUT R0, R0, 0x7f, RZ, 0xc0, !PT ;  /* 0x0000007f00007812 */ /* 0x001fca00078ec0ff */
[----:B------:R-:W-:Y:S01]  /*14900*/  STL [R1+0x1800], R0 ;  /* 0x0018000001007387 */ /* 0x000fe20000100800 */
[----:B------:R-:W-:-:S03]  /*14910*/  IMAD R78, R0, R7, RZ ;  /* 0x00000007004e7224 */ /* 0x000fc600078e02ff */
[----:B------:R-:W-:Y:S04]  /*14920*/  STL [R1+0x16f0], R7 ;  /* 0x0016f00701007387 */ /* 0x000fe80000100800 */
[----:B------:R0:W-:Y:S04]  /*14930*/  STL [R1+0x1774], R7 ;  /* 0x0017740701007387 */ /* 0x0001e80000100800 */
[----:B0-----:R-:W4:Y:S01]  /*14940*/  LDL R7, [R1+0x1384] ;  /* 0x0013840001077983 */ /* 0x001f220000100800 */
[----:B------:R-:W-:-:S13]  /*14950*/  ISETP.GT.U32.AND P2, PT, R9, R15, PT ;  /* 0x0000000f0900720c */ /* 0x000fda0003f44070 */
[----:B------:R-:W-:Y:S01]  /*14960*/  @!P2 IMAD.IADD R15, R15, 0x1, -R9 ;  /* 0x000000010f0fa824 */ /* 0x000fe200078e0a09 */
[C---:B---3--:R-:W-:Y:S02]  /*14970*/  ISETP.GT.U32.AND P2, PT, R9.reuse, R18, PT ;  /* 0x000000120900720c */ /* 0x048fe40003f44070 */
[C---:B------:R-:W-:Y:S02]  /*14980*/  ISETP.GT.U32.AND P0, PT, R9.reuse, R16, PT ;  /* 0x000000100900720c */ /* 0x040fe40003f04070 */
[----:B------:R-:W-:-:S09]  /*14990*/  ISETP.GT.U32.AND P3, PT, R9, R15, PT ;  /* 0x0000000f0900720c */ /* 0x000fd20003f64070 */
[--C-:B------:R-:W-:Y:S02]  /*149a0*/  @!P2 IMAD.IADD R18, R18, 0x1, -R9.reuse ;  /* 0x000000011212a824 */ /* 0x100fe400078e0a09 */
[--C-:B------:R-:W-:Y:S01]  /*149b0*/  @!P0 IMAD.IADD R16, R16, 0x1, -R9.reuse ;  /* 0x0000000110108824 */ /* 0x100fe200078e0a09 */
[----:B------:R-:W-:Y:S01]  /*149c0*/  ISETP.GE.AND P0, PT, R64, RZ, PT ;  /* 0x000000ff4000720c */ /* 0x000fe20003f06270 */
[----:B------:R-:W-:-:S04]  /*149d0*/  @!P3 IMAD.IADD R15, R15, 0x1, -R9 ;  /* 0x000000010f0fb824 */ /* 0x000fc800078e0a09 */
[----:B------:R-:W-:Y:S01]  /*149e0*/  IMAD.MOV.U32 R72, RZ, RZ, R15 ;  /* 0x000000ffff487224 */ /* 0x000fe200078e000f */
[----:B------:R-:W-:Y:S01]  /*149f0*/  ISETP.NE.AND P1, PT, R5, RZ, PT ;  /* 0x000000ff0500720c */ /* 0x000fe20003f25270 */
[----:B------:R-:W-:Y:S01]  /*14a00*/  IMAD.MOV.U32 R24, RZ, RZ, R22 ;  /* 0x000000ffff187224 */ /* 0x000fe200078e0016 */
[----:B------:R-:W-:Y:S01]  /*14a10*/  LOP3.LUT R47, RZ, R5, RZ, 0x33, !PT ;  /* 0x00000005ff2f7212 */ /* 0x000fe200078e33ff */
[----:B------:R-:W-:Y:S01]  /*14a20*/  IMAD.MOV.U32 R5, RZ, RZ, R8 ;  /* 0x000000ffff057224 */ /* 0x000fe200078e0008 */
[----:B------:R-:W-:Y:S01]  /*14a30*/  ISETP.GT.U32.AND P3, PT, R9, R17, PT ;  /* 0x000000110900720c */ /* 0x000fe20003f64070 */
[----:B------:R-:W-:Y:S02]  /*14a40*/  VIADD R22, R21, 0x7f ;  /* 0x0000007f15167836 */ /* 0x000fe40000000000 */
[----:B------:R-:W-:Y:S02]  /*14a50*/  @!P0 IMAD.MOV R72, RZ, RZ, -R72 ;  /* 0x000000ffff488224 */ /* 0x000fe400078e0a48 */
[----:B------:R-:W-:Y:S01]  /*14a60*/  IMAD.HI.U32 R75, R10, R5, RZ ;  /* 0x000000050a4b7227 */ /* 0x000fe200078e00ff */
[----:B------:R-:W-:-:S02]  /*14a70*/  ISETP.GT.AND P0, PT, R22, 0x7f, PT ;  /* 0x0000007f1600780c */ /* 0x000fc40003f04270 */
[----:B------:R-:W-:Y:S01]  /*14a80*/  SEL R72, R47, R72, !P1 ;  /* 0x000000482f487207 */ /* 0x000fe20004800000 */
[----:B------:R-:W-:Y:S01]  /*14a90*/  IMAD.MOV R15, RZ, RZ, -R75 ;  /* 0x000000ffff0f7224 */ /* 0x000fe200078e0a4b */
[----:B------:R-:W-:Y:S01]  /*14aa0*/  IADD3 R8, P6, PT, R78, UR18, RZ ;  /* 0x000000124e087c10 */ /* 0x000fe2000ffde0ff */
[----:B------:R-:W3:Y:S02]  /*14ab0*/  LDL R22, [R1+0x13c4] ;  /* 0x0013c40001167983 */ /* 0x000ee40000100800 */
[----:B------:R-:W-:Y:S01]  /*14ac0*/  IMAD R72, R72, UR4, RZ ;  /* 0x0000000448487c24 */ /* 0x000fe2000f8e02ff */
[----:B------:R-:W-:Y:S01]  /*14ad0*/  PRMT R26, RZ, 0x7610, R26 ;  /* 0x00007610ff1a7816 */ /* 0x000fe2000000001a */
[----:B------:R-:W-:Y:S01]  /*14ae0*/  IMAD R15, R9, R15, R5 ;  /* 0x0000000f090f7224 */ /* 0x000fe200078e0205 */
[----:B------:R-:W-:Y:S01]  /*14af0*/  LEA.HI.X.SX32 R5, R78, UR19, 0x1, P6 ;  /* 0x000000134e057c11 */ /* 0x000fe2000b0f0eff */
[----:B------:R-:W-:Y:S01]  /*14b00*/  @!P3 IMAD.IADD R17, R17, 0x1, -R9 ;  /* 0x000000011111b824 */ /* 0x000fe200078e0a09 */
[----:B------:R0:W-:Y:S01]  /*14b10*/  STS.U8 [R32+UR9+0x4f00], R29 ;  /* 0x004f001d20007988 */ /* 0x0001e20008000009 */
[----:B----4-:R-:W-:Y:S01]  /*14b20*/  ISETP.GE.AND P2, PT, R7, RZ, PT ;  /* 0x000000ff0700720c */ /* 0x010fe20003f46270 */
[----:B------:R-:W1:Y:S01]  /*14b30*/  LDCU UR4, c[0x0][0x3b0] ;  /* 0x00007600ff0477ac */ /* 0x000e620008000800 */
[----:B------:R-:W4:Y:S01]  /*14b40*/  S2R R7, SR_TID.X ;  /* 0x0000000000077919 */ /* 0x000f220000002100 */
[----:B--2---:R-:W-:-:S02]  /*14b50*/  ISETP.GE.AND P3, PT, R28, RZ, PT ;  /* 0x000000ff1c00720c */ /* 0x004fc40003f66270 */
[----:B------:R-:W-:-:S04]  /*14b60*/  IADD3 R28, P6, PT, R72, R8, RZ ;  /* 0x00000008481c7210 */ /* 0x000fc80007fde0ff */
[----:B0-----:R-:W-:Y:S02]  /*14b70*/  LEA.HI.X.SX32 R29, R72, R5, 0x1, P6 ;  /* 0x00000005481d7211 */ /* 0x001fe400030f0eff */
[----:B----4-:R-:W-:-:S04]  /*14b80*/  LOP3.LUT R7, R7, 0x7f, RZ, 0xc0, !PT ;  /* 0x0000007f07077812 */ /* 0x010fc800078ec0ff */
[----:B------:R-:W-:Y:S02]  /*14b90*/  ISETP.LT.AND P0, PT, R7, R21, P0 ;  /* 0x000000150700720c */ /* 0x000fe40000701270 */
[----:B------:R-:W2:Y:S04]  /*14ba0*/  LDL.LU R21, [R1+0x1920] ;  /* 0x0019200001157983 */ /* 0x000ea80000300800 */
[----:B------:R-:W4:Y:S07]  /*14bb0*/  LDL R32, [R1+0x13e4] ;  /* 0x0013e40001207983 */ /* 0x000f2e0000100800 */
[----:B------:R-:W2:Y:S01]  /*14bc0*/  @P0 LDG.E.U8 R26, desc[UR20][R28.64] ;  /* 0x000000141c1a0981 */ /* 0x000ea2000c1e1100 */
[----:B------:R-:W-:-:S13]  /*14bd0*/  ISETP.GT.U32.AND P5, PT, R9, R16, PT ;  /* 0x000000100900720c */ /* 0x000fda0003fa4070 */
[----:B------:R-:W-:Y:S01]  /*14be0*/  @!P5 IMAD.IADD R16, R16, 0x1, -R9 ;  /* 0x000000011010d824 */ /* 0x000fe200078e0a09 */
[----:B------:R-:W-:-:S13]  /*14bf0*/  ISETP.GT.U32.AND P5, PT, R9, R18, PT ;  /* 0x000000120900720c */ /* 0x000fda0003fa4070 */
[----:B------:R-:W-:Y:S01]  /*14c00*/  @!P5 IMAD.IADD R18, R18, 0x1, -R9 ;  /* 0x000000011212d824 */ /* 0x000fe200078e0a09 */
[C---:B------:R-:W-:Y:S01]  /*14c10*/  ISETP.GT.U32.AND P5, PT, R9.reuse, R19, PT ;  /* 0x000000130900720c */ /* 0x040fe20003fa4070 */
[----:B------:R-:W-:Y:S01]  /*14c20*/  @!P2 IMAD.MOV R16, RZ, RZ, -R16 ;  /* 0x000000ffff10a224 */ /* 0x000fe200078e0a10 */
[C---:B------:R-:W-:Y:S02]  /*14c30*/  ISETP.GT.U32.AND P2, PT, R9.reuse, R17, PT ;  /* 0x000000110900720c */ /* 0x040fe40003f44070 */
[----:B------:R-:W-:Y:S01]  /*14c40*/  ISETP.GT.U32.AND P6, PT, R9, R20, PT ;  /* 0x000000140900720c */ /* 0x000fe20003fc4070 */
[----:B------:R-:W-:Y:S01]  /*14c50*/  @!P3 IMAD.MOV R18, RZ, RZ, -R18 ;  /* 0x000000ffff12b224 */ /* 0x000fe200078e0a12 */
[----:B---3--:R-:W-:Y:S02]  /*14c60*/  ISETP.GE.AND P3, PT, R22, RZ, PT ;  /* 0x000000ff1600720c */ /* 0x008fe40003f66270 */
[----:B------:R-:W-:-:S05]  /*14c70*/  SEL R16, R47, R16, !P1 ;  /* 0x000000102f107207 */ /* 0x000fca0004800000 */
[----:B------:R-:W-:Y:S01]  /*14c80*/  @!P5 IMAD.IADD R19, R19, 0x1, -R9 ;  /* 0x000000011313d824 */ /* 0x000fe200078e0a09 */
[----:B------:R-:W-:-:S04]  /*14c90*/  SEL R18, R47, R18, !P1 ;  /* 0x000000122f127207 */ /* 0x000fc80004800000 */
[----:B------:R-:W-:Y:S01]  /*14ca0*/  ISETP.GT.U32.AND P5, PT, R9, R19, PT ;  /* 0x000000130900720c */ /* 0x000fe20003fa4070 */
[----:B------:R-:W-:Y:S01]  /*14cb0*/  IMAD R16, R16, UR5, RZ ;  /* 0x0000000510107c24 */ /* 0x000fe2000f8e02ff */
[----:B------:R-:W-:Y:S01]  /*14cc0*/  STL [R1+0x350], R28 ;  /* 0x0003501c01007387 */ /* 0x000fe20000100800 */
[----:B------:R-:W-:Y:S01]  /*14cd0*/  @!P2 IMAD.IADD R17, R17, 0x1, -R9 ;  /* 0x000000011111a824 */ /* 0x000fe200078e0a09 */
[----:B------:R-:W-:Y:S01]  /*14ce0*/  PRMT R23, RZ, 0x7610, R23 ;  /* 0x00007610ff177816 */ /* 0x000fe20000000017 */
[----:B-1----:R-:W-:Y:S01]  /*14cf0*/  IMAD R18, R18, UR4, RZ ;  /* 0x0000000412127c24 */ /* 0x002fe2000f8e02ff */
[----:B------:R0:W-:Y:S01]  /*14d00*/  STL [R1+0x34c], R29 ;  /* 0x00034c1d01007387 */ /* 0x0001e20000100800 */
[----:B------:R-:W-:Y:S01]  /*14d10*/  @!P6 IMAD.IADD R20, R20, 0x1, -R9 ;  /* 0x000000011414e824 */ /* 0x000fe200078e0a09 */
[C---:B------:R-:W-:Y:S01]  /*14d20*/  IADD3 R22, P6, PT, R16.reuse, R8, RZ ;  /* 0x0000000810167210 */ /* 0x040fe20007fde0ff */
[----:B------:R-:W-:Y:S01]  /*14d30*/  @!P3 IMAD.MOV R17, RZ, RZ, -R17 ;  /* 0x000000ffff11b224 */ /* 0x000fe200078e0a11 */
[----:B------:R-:W-:Y:S01]  /*14d40*/  PRMT R25, RZ, 0x7610, R25 ;  /* 0x00007610ff197816 */ /* 0x000fe20000000019 */
[----:B------:R-:W1:Y:S01]  /*14d50*/  LDCU UR4, c[0x0][0x3b0] ;  /* 0x00007600ff0477ac */ /* 0x000e620008000800 */
[----:B------:R-:W-:Y:S01]  /*14d60*/  LEA.HI.X.SX32 R16, R16, R5, 0x1, P6 ;  /* 0x0000000510107211 */ /* 0x000fe200030f0eff */
[----:B------:R-:W-:Y:S01]  /*14d70*/  @!P5 IMAD.IADD R19, R19, 0x1, -R9 ;  /* 0x000000011313d824 */ /* 0x000fe200078e0a09 */
[----:B------:R-:W-:Y:S01]  /*14d80*/  PRMT R27, RZ, 0x7610, R27 ;  /* 0x00007610ff1b7816 */ /* 0x000fe2000000001b */
[----:B------:R-:W3:Y:S01]  /*14d90*/  LDCU UR5, c[0x0][0x3b0] ;  /* 0x00007600ff0577ac */ /* 0x000ee20008000800 */
[----:B0-----:R-:W3:Y:S04]  /*14da0*/  LDL.LU R29, [R1+0x191c] ;  /* 0x00191c00011d7983 */ /* 0x001ee80000300800 */
[----:B------:R-:W3:Y:S01]  /*14db0*/  LDL R28, [R1+0x1404] ;  /* 0x00140400011c7983 */ /* 0x000ee20000100800 */
[----:B----4-:R-:W-:Y:S01]  /*14dc0*/  ISETP.GE.AND P5, PT, R32, RZ, PT ;  /* 0x000000ff2000720c */ /* 0x010fe20003fa6270 */
[----:B------:R-:W-:-:S02]  /*14dd0*/  IMAD.MOV.U32 R32, RZ, RZ, R24 ;  /* 0x000000ffff207224 */ /* 0x000fc400078e0018 */
[----:B--2---:R0:W-:Y:S04]  /*14de0*/  STL [R1+0x380], R26 ;  /* 0x0003801a01007387 */ /* 0x0041e80000100800 */
[----:B------:R-:W-:Y:S01]  /*14df0*/  STL [R1+0x390], R22 ;  /* 0x0003901601007387 */ /* 0x000fe20000100800 */
[----:B0-----:R-:W-:-:S04]  /*14e00*/  IADD3 R26, P3, PT, R18, R8, RZ ;  /* 0x00000008121a7210 */ /* 0x001fc80007f7e0ff */
[----:B------:R-:W-:Y:S01]  /*14e10*/  LEA.HI.X.SX32 R24, R18, R5, 0x1, P3 ;  /* 0x0000000512187211 */ /* 0x000fe200018f0eff */
[----:B------:R-:W-:Y:S01]  /*14e20*/  STL [R1+0x3d0], R26 ;  /* 0x0003d01a01007387 */ /* 0x000fe20000100800 */
[----:B------:R-:W-:Y:S01]  /*14e30*/  SEL R18, R47, R17, !P1 ;  /* 0x000000112f127207 */ /* 0x000fe20004800000 */
[----:B------:R-:W-:Y:S02]  /*14e40*/  @P0 IMAD.MOV.U32 R17, RZ, RZ, R16 ;  /* 0x000000ffff110224 */ /* 0x000fe400078e0010 */
[----:B------:R0:W-:Y:S02]  /*14e50*/  STL [R1+0x38c], R16 ;  /* 0x00038c1001007387 */ /* 0x0001e40000100800 */
[----:B------:R-:W-:Y:S02]  /*14e60*/  IMAD R18, R18, UR6, RZ ;  /* 0x0000000612127c24 */ /* 0x000fe4000f8e02ff */
[----:B------:R-:W-:Y:S01]  /*14e70*/  @!P5 IMAD.MOV R19, RZ, RZ, -R19 ;  /* 0x000000ffff13d224 */ /* 0x000fe200078e0a13 */
[----:B---3--:R-:W-:Y:S01]  /*14e80*/  ISETP.GE.AND P6, PT, R28, RZ, PT ;  /* 0x000000ff1c00720c */ /* 0x008fe20003fc6270 */
[----:B0-----:R-:W-:Y:S01]  /*14e90*/  @P0 IMAD.MOV.U32 R16, RZ, RZ, R22 ;  /* 0x000000ffff100224 */ /* 0x001fe200078e0016 */
[----:B------:R-:W-:Y:S01]  /*14ea0*/  ISETP.GT.U32.AND P2, PT, R9, R20, PT ;  /* 0x000000140900720c */ /* 0x000fe20003f44070 */
[----:B------:R-:W2:Y:S01]  /*14eb0*/  LDL.LU R22, [R1+0x1918] ;  /* 0x0019180001167983 */ /* 0x000ea20000300800 */
[----:B------:R-:W-:Y:S01]  /*14ec0*/  PRMT R34, RZ, 0x7610, R34 ;  /* 0x00007610ff227816 */ /* 0x000fe20000000022 */
[----:B------:R-:W0:Y:S02]  /*14ed0*/  LDCU UR6, c[0x0][0x3b0] ;  /* 0x00007600ff0677ac */ /* 0x000e240008000800 */
[----:B------:R3:W4:Y:S02]  /*14ee0*/  @P0 LDG.E.U8 R23, desc[UR20][R16.64] ;  /* 0x0000001410170981 */ /* 0x000724000c1e1100 */
[----:B---3--:R-:W-:-:S02]  /*14ef0*/  @P0 IMAD.MOV.U32 R16, RZ, RZ, R26 ;  /* 0x000000ffff100224 */ /* 0x008fc400078e001a */
[----:B------:R-:W-:-:S05]  /*14f00*/  @P0 IMAD.MOV.U32 R17, RZ, RZ, R24 ;  /* 0x000000ffff110224 */ /* 0x000fca00078e0018 */
[----:B------:R3:W2:Y:S02]  /*14f10*/  @P0 LDG.E.U8 R25, desc[UR20][R16.64] ;  /* 0x0000001410190981 */ /* 0x0006a4000c1e1100 */
[----:B---3--:R-:W-:-:S04]  /*14f20*/  IADD3 R16, P5, PT, R18, R8, RZ ;  /* 0x0000000812107210 */ /* 0x008fc80007fbe0ff */
[----:B------:R-:W-:-:S05]  /*14f30*/  LEA.HI.X.SX32 R17, R18, R5, 0x1, P5 ;  /* 0x0000000512117211 */ /* 0x000fca00028f0eff */
[----:B------:R-:W3:Y:S04]  /*14f40*/  @P0 LDG.E.U8 R27, desc[UR20][R16.64] ;  /* 0x00000014101b0981 */ /* 0x000ee8000c1e1100 */
[----:B------:R-:W-:Y:S04]  /*14f50*/  STL [R1+0x3cc], R24 ;  /* 0x0003cc1801007387 */ /* 0x000fe80000100800 */
[----:B----4-:R4:W-:Y:S04]  /*14f60*/  STL [R1+0x37c], R23 ;  /* 0x00037c1701007387 */ /* 0x0109e80000100800 */
[----:B----4-:R-:W4:Y:S04]  /*14f70*/  LDL.LU R23, [R1+0x1914] ;  /* 0x0019140001177983 */ /* 0x010f280000300800 */
[----:B------:R-:W4:Y:S04]  /*14f80*/  LDL.LU R24, [R1+0x1910] ;  /* 0x0019100001187983 */ /* 0x000f280000300800 */
[----:B------:R-:W4:Y:S04]  /*14f90*/  LDL.LU R26, [R1+0x190c] ;  /* 0x00190c00011a7983 */ /* 0x000f280000300800 */
[----:B--2---:R2:W-:Y:S04]  /*14fa0*/  STL [R1+0x378], R25 ;  /* 0x0003781901007387 */ /* 0x0045e80000100800 */
[----:B--2---:R-:W2:Y:S04]  /*14fb0*/  LDL.LU R25, [R1+0x1908] ;  /* 0x0019080001197983 */ /* 0x004ea80000300800 */
[----:B------:R-:W2:Y:S04]  /*14fc0*/  LDL R28, [R1+0x1448] ;  /* 0x00144800011c7983 */ /* 0x000ea80000100800 */
[----:B------:R-:W-:Y:S04]  /*14fd0*/  STL [R1+0x430], R16 ;  /* 0x0004301001007387 */ /* 0x000fe80000100800 */
[----:B------:R-:W-:Y:S04]  /*14fe0*/  STL [R1+0x42c], R17 ;  /* 0x00042c1101007387 */ /* 0x000fe80000100800 */
[----:B---3--:R3:W-:Y:S04]  /*14ff0*/  STL [R1+0x374], R27 ;  /* 0x0003741b01007387 */ /* 0x0087e80000100800 */
[----:B---3--:R-:W3:Y:S04]  /*15000*/  LDL.LU R27, [R1+0x1904] ;  /* 0x00190400011b7983 */ /* 0x008ee80000300800 */
[----:B------:R-:W2:Y:S01]  /*15010*/  LDL R16, [R1+0x141c] ;  /* 0x00141c0001107983 */ /* 0x000ea20000100800 */
[----:B------:R-:W-:Y:S01]  /*15020*/  @!P2 IMAD.IADD R20, R20, 0x1, -R9 ;  /* 0x000000011414a824 */ /* 0x000fe200078e0a09 */
[----:B------:R-:W-:-:S02]  /*15030*/  ISETP.GT.U32.AND P2, PT, R9, R22, PT ;  /* 0x000000160900720c */ /* 0x000fc40003f44070 */
[----:B------:R-:W-:Y:S01]  /*15040*/  SEL R19, R47, R19, !P1 ;  /* 0x000000132f137207 */ /* 0x000fe20004800000 */
[----:B------:R-:W-:-:S04]  /*15050*/  @!P6 IMAD.MOV R20, RZ, RZ, -R20 ;  /* 0x000000ffff14e224 */ /* 0x000fc800078e0a14 */
[----:B------:R-:W-:-:S06]  /*15060*/  IMAD R19, R19, UR7, RZ ;  /* 0x0000000713137c24 */ /* 0x000fcc000f8e02ff */
[----:B------:R-:W-:Y:S01]  /*15070*/  @!P2 IMAD.IADD R22, R22, 0x1, -R9 ;  /* 0x000000011616a824 */ /* 0x000fe200078e0a09 */
[C---:B------:R-:W-:Y:S01]  /*15080*/  IADD3 R17, P6, PT, R19.reuse, R8, RZ ;  /* 0x0000000813117210 */ /* 0x040fe20007fde0ff */
[----:B------:R-:W0:Y:S04]  /*15090*/  LDCU UR7, c[0x0][0x3b0] ;  /* 0x00007600ff0777ac */ /* 0x000e280008000800 */
[----:B------:R0:W-:Y:S01]  /*150a0*/  STL [R1+0x470], R17 ;  /* 0x0004701101007387 */ /* 0x0001e20000100800 */
[----:B--2---:R-:W-:Y:S02]  /*150b0*/  ISETP.GE.AND P2, PT, R16, RZ, PT ;  /* 0x000000ff1000720c */ /* 0x004fe40003f46270 */
[----:B------:R-:W-:-:S04]  /*150c0*/  LEA.HI.X.SX32 R16, R19, R5, 0x1, P6 ;  /* 0x0000000513107211 */ /* 0x000fc800030f0eff */
[-C--:B0-----:R-:W-:Y:S01]  /*150d0*/  @P0 LOP3.LUT R17, R17, R16.reuse, RZ, 0x3c, !PT ;  /* 0x0000001011110212 */ /* 0x081fe200078e3cff */
[----:B------:R0:W-:Y:S03]  /*150e0*/  STL [R1+0x46c], R16 ;  /* 0x00046c1001007387 */ /* 0x0001e60000100800 */
[----:B0-----:R-:W-:-:S04]  /*150f0*/  @P0 LOP3.LUT R16, R17, R16, RZ, 0x3c, !PT ;  /* 0x0000001011100212 */ /* 0x001fc800078e3cff */
[----:B------:R-:W-:-:S05]  /*15100*/  @P0 LOP3.LUT R17, R17, R16, RZ, 0x3c, !PT ;  /* 0x0000001011110212 */ /* 0x000fca00078e3cff */
[----:B------:R0:W2:Y:S01]  /*15110*/  @P0 LDG.E.U8 R34, desc[UR20][R16.64] ;  /* 0x0000001410220981 */ /* 0x0000a2000c1e1100 */
[----:B------:R-:W-:Y:S02]  /*15120*/  ISETP.GT.U32.AND P3, PT, R9, R21, PT ;  /* 0x000000150900720c */ /* 0x000fe40003f64070 */
[----:B------:R-:W-:-:S11]  /*15130*/  SEL R20, R47, R20, !P1 ;  /* 0x000000142f147207 */ /* 0x000fd60004800000 */
[----:B------:R-:W-:-:S05]  /*15140*/  @!P3 IMAD.IADD R21, R21, 0x1, -R9 ;  /* 0x000000011515b824 */ /* 0x000fca00078e0a09 */
[----:B------:R-:W-:Y:S01]  /*15150*/  ISETP.GT.U32.AND P3, PT, R9, R21, PT ;  /* 0x000000150900720c */ /* 0x000fe20003f64070 */
[----:B-1----:R-:W-:Y:S01]  /*15160*/  IMAD R20, R20, UR4, RZ ;  /* 0x0000000414147c24 */ /* 0x002fe2000f8e02ff */
[----:B------:R-:W-:Y:S01]  /*15170*/  PRMT R30, RZ, 0x7610, R30 ;  /* 0x00007610ff1e7816 */ /* 0x000fe2000000001e */
[----:B------:R-:W1:Y:S10]  /*15180*/  LDCU UR4, c[0x0][0x3b0] ;  /* 0x00007600ff0477ac */ /* 0x000e740008000800 */
[----:B------:R-:W-:Y:S01]  /*15190*/  @!P3 IMAD.IADD R21, R21, 0x1, -R9 ;  /* 0x000000011515b824 */ /* 0x000fe200078e0a09 */
[----:B0-----:R-:W-:-:S04]  /*151a0*/  IADD3 R17, P3, PT, R20, R8, RZ ;  /* 0x0000000814117210 */ /* 0x001fc80007f7e0ff */
[----:B------:R-:W-:Y:S02]  /*151b0*/  LEA.HI.X.SX32 R16, R20, R5, 0x1, P3 ;  /* 0x0000000514107211 */ /* 0x000fe400018f0eff */
[----:B------:R-:W-:Y:S01]  /*151c0*/  ISETP.GE.AND P3, PT, R28, RZ, PT ;  /* 0x000000ff1c00720c */ /* 0x000fe20003f66270 */
[----:B--2---:R0:W-:Y:S04]  /*151d0*/  STL [R1+0x2b4], R34 ;  /* 0x0002b42201007387 */ /* 0x0041e80000100800 */
[----:B0-----:R-:W2:Y:S04]  /*151e0*/  LDL R34, [R1+0x148c] ;  /* 0x00148c0001227983 */ /* 0x001ea80000100800 */
[----:B------:R0:W-:Y:S04]  /*151f0*/  STL [R1+0x4b0], R17 ;  /* 0x0004b01101007387 */ /* 0x0001e80000100800 */
[----:B------:R1:W-:Y:S04]  /*15200*/  STL [R1+0x4ac], R16 ;  /* 0x0004ac1001007387 */ /* 0x0003e80000100800 */
[----:B------:R-:W2:Y:S01]  /*15210*/  LDL.LU R28, [R1+0x1900] ;  /* 0x00190000011c7983 */ /* 0x000ea20000300800 */
[----:B0-----:R-:W-:-:S04]  /*15220*/  @P0 LOP3.LUT R17, R17, R16, RZ, 0x3c, !PT ;  /* 0x0000001011110212 */ /* 0x001fc800078e3cff */
[----:B-1----:R-:W-:-:S04]  /*15230*/  @P0 LOP3.LUT R16, R17, R16, RZ, 0x3c, !PT ;  /* 0x0000001011100212 */ /* 0x002fc800078e3cff */
[----:B------:R-:W-:-:S05]  /*15240*/  @P0 LOP3.LUT R17, R17, R16, RZ, 0x3c, !PT ;  /* 0x0000001011110212 */ /* 0x000fca00078e3cff */
[----:B------:R0:W2:Y:S04]  /*15250*/  @P0 LDG.E.U8 R30, desc[UR20][R16.64] ;  /* 0x00000014101e0981 */ /* 0x0000a8000c1e1100 */
[----:B------:R-:W3:Y:S01]  /*15260*/  LDL R16, [R1+0x1460] ;  /* 0x0014600001107983 */ /* 0x000ee20000100800 */
[C---:B----4-:R-:W-:Y:S01]  /*15270*/  ISETP.GT.U32.AND P5, PT, R9.reuse, R23, PT ;  /* 0x000000170900720c */ /* 0x050fe20003fa4070 */
[----:B------:R-:W-:Y:S01]  /*15280*/  @!P2 IMAD.MOV R21, RZ, RZ, -R21 ;  /* 0x000000ffff15a224 */ /* 0x000fe200078e0a15 */
[----:B------:R-:W-:-:S11]  /*15290*/  ISETP.GT.U32.AND P2, PT, R9, R24, PT ;  /* 0x000000180900720c */ /* 0x000fd60003f44070 */
[----:B------:R-:W-:Y:S01]  /*152a0*/  @!P5 IMAD.IADD R23, R23, 0x1, -R9 ;  /* 0x000000011717d824 */ /* 0x000fe200078e0a09 */
[----:B------:R-:W-:-:S04]  /*152b0*/  SEL R21, R47, R21, !P1 ;  /* 0x000000152f157207 */ /* 0x000fc80004800000 */
[C---:B------:R-:W-:Y:S02]  /*152c0*/  ISETP.GT.U32.AND P6, PT, R9.reuse, R23, PT ;  /* 0x000000170900720c */ /* 0x040fe40003fc4070 */
[----:B------:R-:W-:Y:S01]  /*152d0*/  ISETP.GT.U32.AND P5, PT, R9, R22, PT ;  /* 0x000000160900720c */ /* 0x000fe20003fa4070 */
[----:B------:R-:W-:Y:S01]  /*152e0*/  IMAD R21, R21, UR5, RZ ;  /* 0x0000000515157c24 */ /* 0x000fe2000f8e02ff */
[----:B------:R-:W-:Y:S01]  /*152f0*/  PRMT R29, RZ, 0x7610, R29 ;  /* 0x00007610ff1d7816 */ /* 0x000fe2000000001d */
[----:B------:R-:W-:Y:S01]  /*15300*/  @!P2 IMAD.IADD R24, R24, 0x1, -R9 ;  /* 0x000000011818a824 */ /* 0x000fe200078e0a09 */
[----:B------:R-:W-:Y:S01]  /*15310*/  PRMT R41, RZ, 0x7610, R41 ;  /* 0x00007610ff297816 */ /* 0x000fe20000000029 */
[----:B------:R-:W1:Y:S06]  /*15320*/  LDCU UR5, c[0x0][0x3b0] ;  /* 0x00007600ff0577ac */ /* 0x000e6c0008000800 */
[--C-:B------:R-:W-:Y:S01]  /*15330*/  @!P6 IMAD.IADD R23, R23, 0x1, -R9.reuse ;  /* 0x000000011717e824 */ /* 0x100fe200078e0a09 */
[----:B0-----:R-:W-:Y:S01]  /*15340*/  IADD3 R17, P6, PT, R21, R8, RZ ;  /* 0x0000000815117210 */ /* 0x001fe20007fde0ff */
[----:B------:R-:W-:-:S04]  /*15350*/  @!P5 IMAD.IADD R22, R22, 0x1, -R9 ;  /* 0x000000011616d824 */ /* 0x000fc800078e0a09 */
[----:B------:R-:W-:-:S05]  /*15360*/  @!P3 IMAD.MOV R22, RZ, RZ, -R22 ;  /* 0x000000ffff16b224 */ /* 0x000fca00078e0a16 */
[----:B------:R-:W-:-:S05]  /*15370*/  SEL R22, R47, R22, !P1 ;  /* 0x000000162f167207 */ /* 0x000fca0004800000 */
[----:B------:R-:W-:Y:S01]  /*15380*/  IMAD R22, R22, UR4, RZ ;  /* 0x0000000416167c24 */ /* 0x000fe2000f8e02ff */
[----:B--2---:R0:W-:Y:S01]  /*15390*/  STL [R1+0x290], R30 ;  /* 0x0002901e01007387 */ /* 0x0041e20000100800 */
[----:B---3--:R-:W-:-:S03]  /*153a0*/  ISETP.GE.AND P2, PT, R16, RZ, PT ;  /* 0x000000ff1000720c */ /* 0x008fc60003f46270 */
[----:B0-----:R-:W2:Y:S01]  /*153b0*/  LDL R30, [R1+0x14a4] ;  /* 0x0014a400011e7983 */ /* 0x001ea20000100800 */
[----:B------:R-:W-:Y:S01]  /*153c0*/  LEA.HI.X.SX32 R16, R21, R5, 0x1, P6 ;  /* 0x0000000515107211 */ /* 0x000fe200030f0eff */
[----:B------:R-:W0:Y:S02]  /*153d0*/  LDCU UR4, c[0x0][0x3b0] ;  /* 0x00007600ff0477ac */ /* 0x000e240008000800 */
[----:B------:R3:W-:Y:S01]  /*153e0*/  STL [R1+0x4f0], R17 ;  /* 0x0004f01101007387 */ /* 0x0007e20000100800 */
[----:B------:R-:W-:-:S03]  /*153f0*/  ISETP.GT.U32.AND P6, PT, R9, R25, PT ;  /* 0x000000190900720c */ /* 0x000fc60003fc4070 */
[----:B------:R4:W-:Y:S01]  /*15400*/  STL [R1+0x4ec], R16 ;  /* 0x0004ec1001007387 */ /* 0x0009e20000100800 */
[----:B---3--:R-:W-:-:S04]  /*15410*/  @P0 LOP3.LUT R17, R17, R16, RZ, 0x3c, !PT ;  /* 0x0000001011110212 */ /* 0x008fc800078e3cff */
[----:B----4-:R-:W-:-:S04]  /*15420*/  @P0 LOP3.LUT R16, R17, R16, RZ, 0x3c, !PT ;  /* 0x0000001011100212 */ /* 0x010fc800078e3cff */
[----:B------:R-:W-:Y:S01]  /*15430*/  @P0 LOP3.LUT R17, R17, R16, RZ, 0x3c, !PT ;  /* 0x0000001011110212 */ /* 0x000fe200078e3cff */
[----:B------:R-:W-:-:S04]  /*15440*/  @!P6 IMAD.IADD R25, R25, 0x1, -R9 ;  /* 0x000000011919e824 */ /* 0x000fc800078e0a09 */
[----:B------:R3:W4:Y:S02]  /*15450*/  @P0 LDG.E.U8 R29, desc[UR20][R16.64] ;  /* 0x00000014101d0981 */ /* 0x000724000c1e1100 */
[----:B---3--:R-:W-:-:S04]  /*15460*/  IADD3 R16, P6, PT, R22, R8, RZ ;  /* 0x0000000816107210 */ /* 0x008fc80007fde0ff */
[----:B------:R-:W-:-:S05]  /*15470*/  LEA.HI.X.SX32 R17, R22, R5, 0x1, P6 ;  /* 0x0000000516117211 */ /* 0x000fca00030f0eff */
[----:B------:R3:W3:Y:S01]  /*15480*/  @P0 LDG.E.U8 R41, desc[UR20][R16.64] ;  /* 0x0000001410290981 */ /* 0x0006e2000c1e1100 */
[----:B------:R-:W-:Y:S01]  /*15490*/  ISETP.GT.U32.AND P3, PT, R9, R24, PT ;  /* 0x000000180900720c */ /* 0x000fe20003f64070 */
[----:B------:R-:W-:-:S05]  /*154a0*/  @!P2 IMAD.MOV R23, RZ, RZ, -R23 ;  /* 0x000000ffff17a224 */ /* 0x000fca00078e0a17 */
[----:B------:R-:W-:Y:S02]  /*154b0*/  SEL R23, R47, R23, !P1 ;  /* 0x000000172f177207 */ /* 0x000fe40004800000 */
[----:B------:R-:W-:-:S03]  /*154c0*/  ISETP.GE.AND P2, PT, R34, RZ, PT ;  /* 0x000000ff2200720c */ /* 0x000fc60003f46270 */
[----:B-1----:R-:W-:Y:S01]  /*154d0*/  IMAD R23, R23, UR5, RZ ;  /* 0x0000000517177c24 */ /* 0x002fe2000f8e02ff */
[----:B------:R-:W-:Y:S01]  /*154e0*/  PRMT R36, RZ, 0x7610, R36 ;  /* 0x00007610ff247816 */ /* 0x000fe20000000024 */
[----:B------:R-:W-:Y:S01]  /*154f0*/  @!P3 IMAD.IADD R24, R24, 0x1, -R9 ;  /* 0x000000011818b824 */ /* 0x000fe200078e0a09 */
[----:B------:R-:W-:Y:S01]  /*15500*/  ISETP.GT.U32.AND P5, PT, R9, R26, PT ;  /* 0x0000001a0900720c */ /* 0x000fe20003fa4070 */
[----:B------:R-:W1:Y:S01]  /*15510*/  LDCU UR5, c[0x0][0x3b0] ;  /* 0x00007600ff0577ac */ /* 0x000e620008000800 */
[----:B--2---:R-:W-:Y:S02]  /*15520*/  ISETP.GE.AND P3, PT, R30, RZ, PT ;  /* 0x000000ff1e00720c */ /* 0x004fe40003f66270 */
[C---:B------:R-:W-:Y:S01]  /*15530*/  IADD3 R30, P6, PT, R23.reuse, R8, RZ ;  /* 0x00000008171e7210 */ /* 0x040fe20007fde0ff */
[----:B----4-:R2:W-:Y:S04]  /*15540*/  STL [R1+0x280], R29 ;  /* 0x0002801d01007387 */ /* 0x0105e80000100800 */
[----:B--2---:R-:W2:Y:S04]  /*15550*/  LDL.LU R29, [R1+0x18fc] ;  /* 0x0018fc00011d7983 */ /* 0x004ea80000300800 */
[----:B------:R-:W4:Y:S04]  /*15560*/  LDL R34, [R1+0x14bc] ;  /* 0x0014bc0001227983 */ /* 0x000f280000100800 */
[----:B------:R3:W-:Y:S04]  /*15570*/  STL [R1+0x530], R16 ;  /* 0x0005301001007387 */ /* 0x0007e80000100800 */
[----:B------:R0:W-:Y:S04]  /*15580*/  STL [R1+0x52c], R17 ;  /* 0x00052c1101007387 */ /* 0x0001e80000100800 */
[----:B------:R-:W-:Y:S01]  /*15590*/  STL [R1+0x570], R30 ;  /* 0x0005701e01007387 */ /* 0x000fe20000100800 */
[----:B---3--:R-:W-:-:S03]  /*155a0*/  LEA.HI.X.SX32 R16, R23, R5, 0x1, P6 ;  /* 0x0000000517107211 */ /* 0x008fc600030f0eff */
[----:B------:R3:W-:Y:S02]  /*155b0*/  STL [R1+0x274], R41 ;  /* 0x0002742901007387 */ /* 0x0007e40000100800 */
[----:B0-----:R-:W-:Y:S02]  /*155c0*/  @P0 IMAD.MOV.U32 R17, RZ, RZ, R16 ;  /* 0x000000ffff110224 */ /* 0x001fe400078e0010 */
[----:B---3--:R-:W3:Y:S04]  /*155d0*/  LDL R41, [R1+0x14e8] ;  /* 0x0014e80001297983 */ /* 0x008ee80000100800 */
[----:B------:R0:W-:Y:S02]  /*155e0*/  STL [R1+0x56c], R16 ;  /* 0x00056c1001007387 */ /* 0x0001e40000100800 */
[----:B0-----:R-:W-:-:S02]  /*155f0*/  @P0 IMAD.MOV.U32 R16, RZ, RZ, R30 ;  /* 0x000000ffff100224 */ /* 0x001fc400078e001e */
[--C-:B------:R-:W-:Y:S02]  /*15600*/  @!P5 IMAD.IADD R26, R26, 0x1, -R9.reuse ;  /* 0x000000011a1ad824 */ /* 0x100fe400078e0a09 */
[----:B------:R-:W-:Y:S01]  /*15610*/  @!P2 IMAD.MOV R24, RZ, RZ, -R24 ;  /* 0x000000ffff18a224 */ /* 0x000fe200078e0a18 */
[----:B------:R0:W2:Y:S02]  /*15620*/  @P0 LDG.E.U8 R36, desc[UR20][R16.64] ;  /* 0x0000001410240981 */ /* 0x0000a4000c1e1100 */
[C---:B------:R-:W-:Y:S02]  /*15630*/  ISETP.GT.U32.AND P5, PT, R9.reuse, R26, PT ;  /* 0x0000001a0900720c */ /* 0x040fe40003fa4070 */
[C---:B------:R-:W-:Y:S01]  /*15640*/  ISETP.GT.U32.AND P6, PT, R9.reuse, R28, PT ;  /* 0x0000001c0900720c */ /* 0x040fe20003fc4070 */
[----:B------:R-:W2:Y:S10]  /*15650*/  LDL.LU R30, [R1+0x18f8] ;  /* 0x0018f800011e7983 */ /* 0x000eb40000300800 */
[----:B------:R-:W-:Y:S01]  /*15660*/  @!P5 IMAD.IADD R26, R26, 0x1, -R9 ;  /* 0x000000011a1ad824 */ /* 0x000fe200078e0a09 */
[----:B------:R-:W-:-:S02]  /*15670*/  ISETP.GT.U32.AND P5, PT, R9, R27, PT ;  /* 0x0000001b0900720c */ /* 0x000fc40003fa4070 */
[----:B------:R-:W-:Y:S01]  /*15680*/  ISETP.GT.U32.AND P2, PT, R9, R25, PT ;  /* 0x000000190900720c */ /* 0x000fe20003f44070 */
[----:B------:R-:W-:Y:S01]  /*15690*/  @!P3 IMAD.MOV R26, RZ, RZ, -R26 ;  /* 0x000000ffff1ab224 */ /* 0x000fe200078e0a1a */
[----:B------:R-:W-:-:S09]  /*156a0*/  SEL R24, R47, R24, !P1 ;  /* 0x000000182f187207 */ /* 0x000fd20004800000 */
[----:B------:R-:W-:Y:S01]  /*156b0*/  @!P5 IMAD.IADD R27, R27, 0x1, -R9 ;  /* 0x000000011b1bd824 */ /* 0x000fe200078e0a09 */
[----:B------:R-:W-:-:S04]  /*156c0*/  SEL R26, R47, R26, !P1 ;  /* 0x0000001a2f1a7207 */ /* 0x000fc80004800000 */
[----:B------:R-:W-:Y:S01]  /*156d0*/  ISETP.GT.U32.AND P5, PT, R9, R27, PT ;  /* 0x0000001b0900720c */ /* 0x000fe20003fa4070 */
[----:B------:R-:W-:Y:S01]  /*156e0*/  IMAD R24, R24, UR6, RZ ;  /* 0x0000000618187c24 */ /* 0x000fe2000f8e02ff */
[----:B------:R-:W-:Y:S01]  /*156f0*/  PRMT R31, RZ, 0x7610, R31 ;  /* 0x00007610ff1f7816 */ /* 0x000fe2000000001f */
[----:B------:R-:W-:Y:S01]  /*15700*/  @!P2 IMAD.IADD R25, R25, 0x1, -R9 ;  /* 0x000000011919a824 */ /* 0x000fe200078e0a09 */
[----:B------:R-:W-:Y:S01]  /*15710*/  PRMT R33, RZ, 0x7610, R33 ;  /* 0x00007610ff217816 */ /* 0x000fe20000000021 */
[----:B------:R-:W-:Y:S01]  /*15720*/  IMAD R26, R26, UR4, RZ ;  /* 0x000000041a1a7c24 */ /* 0x000fe2000f8e02ff */
[----:B------:R-:W-:Y:S01]  /*15730*/  PRMT R35, RZ, 0x7610, R35 ;  /* 0x00007610ff237816 */ /* 0x000fe20000000023 */
[--C-:B------:R-:W-:Y:S01]  /*15740*/  @!P6 IMAD.IADD R28, R28, 0x1, -R9.reuse ;  /* 0x000000011c1ce824 */ /* 0x100fe200078e0a09 */
[C---:B0-----:R-:W-:Y:S01]  /*15750*/  IADD3 R16, P6, PT, R24.reuse, R8, RZ ;  /* 0x0000000818107210 */ /* 0x041fe20007fde0ff */
[----:B------:R-:W0:Y:S04]  /*15760*/  LDCU UR4, c[0x0][0x3b0] ;  /* 0x00007600ff0477ac */ /* 0x000e280008000800 */
[----:B------:R-:W-:Y:S01]  /*15770*/  @!P5 IMAD.IADD R27, R27, 0x1, -R9 ;  /* 0x000000011b1bd824 */ /* 0x000fe200078e0a09 */
[----:B------:R-:W-:Y:S01]  /*15780*/  LEA.HI.X.SX32 R17, R24, R5, 0x1, P6 ;  /* 0x0000000518117211 */ /* 0x000fe200030f0eff */
[----:B------:R-:W0:Y:S04]  /*15790*/  LDCU UR6, c[0x0][0x3b0] ;  /* 0x00007600ff0677ac */ /* 0x000e280008000800 */
[----:B------:R0:W2:Y:S01]  /*157a0*/  @P0 LDG.E.U8 R31, desc[UR20][R16.64] ;  /* 0x00000014101f0981 */ /* 0x0000a2000c1e1100 */
[----:B----4-:R-:W-:-:S13]  /*157b0*/  ISETP.GE.AND P3, PT, R34, RZ, PT ;  /* 0x000000ff2200720c */ /* 0x010fda0003f66270 */
[----:B------:R-:W-:Y:S01]  /*157c0*/  @!P3 IMAD.MOV R25, RZ, RZ, -R25 ;  /* 0x000000ffff19b224 */ /* 0x000fe200078e0a19 */
[----:B------:R-:W-:-:S04]  /*157d0*/  IADD3 R34, P3, PT, R26, R8, RZ ;  /* 0x000000081a227210 */ /* 0x000fc80007f7e0ff */
[----:B------:R-:W-:Y:S02]  /*157e0*/  SEL R25, R47, R25, !P1 ;  /* 0x000000192f197207 */ /* 0x000fe40004800000 */
[----:B---3--:R-:W-:Y:S01]  /*157f0*/  ISETP.GE.AND P5, PT, R41, RZ, PT ;  /* 0x000000ff2900720c */ /* 0x008fe20003fa6270 */
[----:B------:R-:W-:Y:S01]  /*15800*/  IMAD.MOV.U32 R41, RZ, RZ, R32 ;  /* 0x000000ffff297224 */ /* 0x000fe200078e0020 */
[----:B------:R-:W-:Y:S01]  /*15810*/  LEA.HI.X.SX32 R32, R26, R5, 0x1, P3 ;  /* 0x000000051a207211 */ /* 0x000fe200018f0eff */
[----:B-1----:R-:W-:Y:S01]  /*15820*/  IMAD R25, R25, UR5, RZ ;  /* 0x0000000519197c24 */ /* 0x002fe2000f8e02ff */
[----:B--2---:R1:W-:Y:S09]  /*15830*/  STL [R1+0x244], R36 ;  /* 0x0002442401007387 */ /* 0x0043f20000100800 */
[----:B------:R-:W-:Y:S01]  /*15840*/  @!P5 IMAD.MOV R27, RZ, RZ, -R27 ;  /* 0x000000ffff1bd224 */ /* 0x000fe200078e0a1b */
[----:B------:R-:W-:Y:S01]  /*15850*/  ISETP.GT.U32.AND P2, PT, R9, R28, PT ;  /* 0x0000001c0900720c */ /* 0x000fe20003f44070 */
[----:B------:R-:W2:Y:S01]  /*15860*/  LDCU UR5, c[0x0][0x3b0] ;  /* 0x00007600ff0577ac */ /* 0x000ea20008000800 */
[----:B-1----:R-:W3:Y:S04]  /*15870*/  LDL R36, [R1+0x1500] ;  /* 0x0015000001247983 */ /* 0x002ee80000100800 */
[----:B------:R0:W-:Y:S04]  /*15880*/  STL [R1+0x5b0], R16 ;  /* 0x0005b01001007387 */ /* 0x0001e80000100800 */
[----:B------:R-:W-:Y:S04]  /*15890*/  STL [R1+0x5f0], R34 ;  /* 0x0005f02201007387 */ /* 0x000fe80000100800 */
[----:B------:R1:W-:Y:S01]  /*158a0*/  STL [R1+0x5ac], R17 ;  /* 0x0005ac1101007387 */ /* 0x0003e20000100800 */
[----:B0-----:R-:W-:-:S02]  /*158b0*/  @P0 IMAD.MOV.U32 R16, RZ, RZ, R34 ;  /* 0x000000ffff100224 */ /* 0x001fc400078e0022 */
[----:B-1----:R-:W-:-:S05]  /*158c0*/  @P0 IMAD.MOV.U32 R17, RZ, RZ, R32 ;  /* 0x000000ffff110224 */ /* 0x002fca00078e0020 */
[----:B------:R0:W4:Y:S02]  /*158d0*/  @P0 LDG.E.U8 R33, desc[UR20][R16.64] ;  /* 0x0000001410210981 */ /* 0x000124000c1e1100 */
[----:B0-----:R-:W-:-:S04]  /*158e0*/  IADD3 R16, P5, PT, R25, R8, RZ ;  /* 0x0000000819107210 */ /* 0x001fc80007fbe0ff */
[----:B------:R-:W-:-:S05]  /*158f0*/  LEA.HI.X.SX32 R17, R25, R5, 0x1, P5 ;  /* 0x0000000519117211 */ /* 0x000fca00028f0eff */
[----:B------:R-:W2:Y:S04]  /*15900*/  @P0 LDG.E.U8 R35, desc[UR20][R16.64] ;  /* 0x0000001410230981 */ /* 0x000ea8000c1e1100 */
[----:B------:R-:W-:Y:S04]  /*15910*/  STL [R1+0x5ec], R32 ;  /* 0x0005ec2001007387 */ /* 0x000fe80000100800 */
[----:B------:R0:W-:Y:S04]  /*15920*/  STL [R1+0x228], R31 ;  /* 0x0002281f01007387 */ /* 0x0001e80000100800 */
[----:B0-----:R-:W2:Y:S04]  /*15930*/  LDL.LU R31, [R1+0x18f4] ;  /* 0x0018f400011f7983 */ /* 0x001ea80000300800 */
[----:B------:R-:W2:Y:S04]  /*15940*/  LDL.LU R32, [R1+0x18f0] ;  /* 0x0018f00001207983 */ /* 0x000ea80000300800 */
[----:B------:R-:W2:Y:S01]  /*15950*/  LDL.LU R34, [R1+0x18ec] ;  /* 0x0018ec0001227983 */ /* 0x000ea20000300800 */
[----:B---3--:R-:W-:-:S03]  /*15960*/  ISETP.GE.AND P6, PT, R36, RZ, PT ;  /* 0x000000ff2400720c */ /* 0x008fc60003fc6270 */
[----:B----4-:R0:W-:Y:S04]  /*15970*/  STL [R1+0x224], R33 ;  /* 0x0002242101007387 */ /* 0x0101e80000100800 */
[----:B0-----:R-:W3:Y:S04]  /*15980*/  LDL.LU R33, [R1+0x18e8] ;  /* 0x0018e80001217983 */ /* 0x001ee80000300800 */
[----:B------:R-:W4:Y:S04]  /*15990*/  LDL R36, [R1+0x1548] ;  /* 0x0015480001247983 */ /* 0x000f280000100800 */
[----:B------:R-:W-:Y:S04]  /*159a0*/  STL [R1+0x630], R16 ;  /* 0x0006301001007387 */ /* 0x000fe80000100800 */
[----:B------:R-:W-:Y:S04]  /*159b0*/  STL [R1+0x62c], R17 ;  /* 0x00062c1101007387 */ /* 0x000fe80000100800 */
[----:B--2---:R0:W-:Y:S04]  /*159c0*/  STL [R1+0x210], R35 ;  /* 0x0002102301007387 */ /* 0x0041e80000100800 */
[----:B0-----:R-:W2:Y:S04]  /*159d0*/  LDL.LU R35, [R1+0x18e4] ;  /* 0x0018e40001237983 */ /* 0x001ea80000300800 */
        /* <DEDUP_REMOVED lines=10> */
[----:B------:R-:W-:Y:S02]  /*15a80*/  PRMT R43, RZ, 0x7610, R43 ;  /* 0x00007610ff2b7816 */ /* 0x000fe4000000002b */
[----:B--2---:R-:W-:Y:S02]  /*15a90*/  ISETP.GE.AND P2, PT, R16, RZ, PT ;  /* 0x000000ff1000720c */ /* 0x004fe40003f46270 */
[----:B------:R-:W-:-:S04]  /*15aa0*/  LEA.HI.X.SX32 R16, R27, R5, 0x1, P6 ;  /* 0x000000051b107211 */ /* 0x000fc800030f0eff */
[-C--:B-1----:R-:W-:Y:S01]  /*15ab0*/  @P0 LOP3.LUT R17, R17, R16.reuse, RZ, 0x3c, !PT ;  /* 0x0000001011110212 */ /* 0x082fe200078e3cff */
[----:B------:R1:W-:Y:S03]  /*15ac0*/  STL [R1+0x66c], R16 ;  /* 0x00066c1001007387 */ /* 0x0003e60000100800 */
[----:B-1----:R-:W-:-:S04]  /*15ad0*/  @P0 LOP3.LUT R16, R17, R16, RZ, 0x3c, !PT ;  /* 0x0000001011100212 */ /* 0x002fc800078e3cff */
[----:B------:R-:W-:-:S05]  /*15ae0*/  @P0 LOP3.LUT R17, R17, R16, RZ, 0x3c, !PT ;  /* 0x0000001011110212 */ /* 0x000fca00078e3cff */
[----:B------:R1:W2:Y:S01]  /*15af0*/  @P0 LDG.E.U8 R43, desc[UR20][R16.64] ;  /* 0x00000014102b0981 */ /* 0x0002a2000c1e1100 */
[----:B------:R-:W-:Y:S02]  /*15b00*/  ISETP.GT.U32.AND P3, PT, R9, R29, PT ;  /* 0x0000001d0900720c */ /* 0x000fe40003f64070 */
[----:B------:R-:W-:-:S11]  /*15b10*/  SEL R28, R47, R28, !P1 ;  /* 0x0000001c2f1c7207 */ /* 0x000fd60004800000 */
[----:B------:R-:W-:-:S05]  /*15b20*/  @!P3 IMAD.IADD R29, R29, 0x1, -R9 ;  /* 0x000000011d1db824 */ /* 0x000fca00078e0a09 */
[----:B------:R-:W-:Y:S01]  /*15b30*/  ISETP.GT.U32.AND P3, PT, R9, R29, PT ;  /* 0x0000001d0900720c */ /* 0x000fe20003f64070 */
[----:B------:R-:W-:Y:S01]  /*15b40*/  IMAD R28, R28, UR4, RZ ;  /* 0x000000041c1c7c24 */ /* 0x000fe2000f8e02ff */
[----:B------:R-:W-:Y:S01]  /*15b50*/  PRMT R38, RZ, 0x7610, R38 ;  /* 0x00007610ff267816 */ /* 0x000fe20000000026 */
[----:B------:R-:W0:Y:S10]  /*15b60*/  LDCU UR4, c[0x0][0x3b0] ;  /* 0x00007600ff0477ac */ /* 0x000e340008000800 */
[----:B------:R-:W-:Y:S01]  /*15b70*/  @!P3 IMAD.IADD R29, R29, 0x1, -R9 ;  /* 0x000000011d1db824 */ /* 0x000fe200078e0a09 */
[----:B-1----:R-:W-:-:S04]  /*15b80*/  IADD3 R17, P3, PT, R28, R8, RZ ;  /* 0x000000081c117210 */ /* 0x002fc80007f7e0ff */
[----:B------:R-:W-:Y:S02]  /*15b90*/  LEA.HI.X.SX32 R16, R28, R5, 0x1, P3 ;  /* 0x000000051c107211 */ /* 0x000fe400018f0eff */
[----:B----4-:R-:W-:Y:S01]  /*15ba0*/  ISETP.GE.AND P3, PT, R36, RZ, PT ;  /* 0x000000ff2400720c */ /* 0x010fe20003f66270 */
[----:B--2---:R1:W-:Y:S04]  /*15bb0*/  STL [R1+0x20c], R43 ;  /* 0x00020c2b01007387 */ /* 0x0043e80000100800 */
[----:B-1----:R-:W2:Y:S04]  /*15bc0*/  LDL R43, [R1+0x1634] ;  /* 0x00163400012b7983 */ /* 0x002ea80000100800 */
[----:B------:R1:W-:Y:S04]  /*15bd0*/  STL [R1+0x6b0], R17 ;  /* 0x0006b01101007387 */ /* 0x0003e80000100800 */
[----:B------:R4:W-:Y:S04]  /*15be0*/  STL [R1+0x6ac], R16 ;  /* 0x0006ac1001007387 */ /* 0x0009e80000100800 */
[----:B------:R-:W2:Y:S01]  /*15bf0*/  LDL.LU R36, [R1+0x18e0] ;  /* 0x0018e00001247983 */ /* 0x000ea20000300800 */
[----:B-1----:R-:W-:-:S04]  /*15c00*/  @P0 LOP3.LUT R17, R17, R16, RZ, 0x3c, !PT ;  /* 0x0000001011110212 */ /* 0x002fc800078e3cff */
[----:B----4-:R-:W-:-:S04]  /*15c10*/  @P0 LOP3.LUT R16, R17, R16, RZ, 0x3c, !PT ;  /* 0x0000001011100212 */ /* 0x010fc800078e3cff */
[----:B------:R-:W-:-:S05]  /*15c20*/  @P0 LOP3.LUT R17, R17, R16, RZ, 0x3c, !PT ;  /* 0x0000001011110212 */ /* 0x000fca00078e3cff */
[----:B------:R1:W4:Y:S04]  /*15c30*/  @P0 LDG.E.U8 R38, desc[UR20][R16.64] ;  /* 0x0000001410260981 */ /* 0x000328000c1e1100 */
[----:B------:R-:W2:Y:S01]  /*15c40*/  LDL R16, [R1+0x1560] ;  /* 0x0015600001107983 */ /* 0x000ea20000100800 */
[C---:B------:R-:W-:Y:S01]  /*15c50*/  ISETP.GT.U32.AND P5, PT, R9.reuse, R31, PT ;  /* 0x0000001f0900720c */ /* 0x040fe20003fa4070 */
[----:B------:R-:W-:Y:S01]  /*15c60*/  @!P2 IMAD.MOV R29, RZ, RZ, -R29 ;  /* 0x000000ffff1da224 */ /* 0x000fe200078e0a1d */
[----:B------:R-:W-:-:S11]  /*15c70*/  ISETP.GT.U32.AND P2, PT, R9, R32, PT ;  /* 0x000000200900720c */ /* 0x000fd60003f44070 */
[----:B------:R-:W-:Y:S01]  /*15c80*/  @!P5 IMAD.IADD R31, R31, 0x1, -R9 ;  /* 0x000000011f1fd824 */ /* 0x000fe200078e0a09 */
[----:B------:R-:W-:-:S04]  /*15c90*/  ISETP.GT.U32.AND P5, PT, R9, R30, PT ;  /* 0x0000001e0900720c */ /* 0x000fc80003fa4070 */
[----:B------:R-:W-:Y:S02]  /*15ca0*/  ISETP.GT.U32.AND P6, PT, R9, R31, PT ;  /* 0x0000001f0900720c */ /* 0x000fe40003fc4070 */
[----:B------:R-:W-:-:S05]  /*15cb0*/  SEL R29, R47, R29, !P1 ;  /* 0x0000001d2f1d7207 */ /* 0x000fca0004800000 */
[----:B------:R-:W-:Y:S01]  /*15cc0*/  IMAD R29, R29, UR5, RZ ;  /* 0x000000051d1d7c24 */ /* 0x000fe2000f8e02ff */
[----:B------:R-:W-:Y:S01]  /*15cd0*/  PRMT R37, RZ, 0x7610, R37 ;  /* 0x00007610ff257816 */ /* 0x000fe20000000025 */
[--C-:B------:R-:W-:Y:S01]  /*15ce0*/  @!P2 IMAD.IADD R32, R32, 0x1, -R9.reuse ;  /* 0x000000012020a824 */ /* 0x100fe200078e0a09 */
[----:B------:R-:W-:Y:S01]  /*15cf0*/  PRMT R48, RZ, 0x7610, R48 ;  /* 0x00007610ff307816 */ /* 0x000fe20000000030 */
[--C-:B------:R-:W-:Y:S01]  /*15d00*/  @!P5 IMAD.IADD R30, R30, 0x1, -R9.reuse ;  /* 0x000000011e1ed824 */ /* 0x100fe200078e0a09 */
[----:B------:R-:W2:Y:S01]  /*15d10*/  LDCU UR5, c[0x0][0x3b0] ;  /* 0x00007600ff0577ac */ /* 0x000ea20008000800 */
[----:B------:R-:W-:Y:S01]  /*15d20*/  @!P6 IMAD.IADD R31, R31, 0x1, -R9 ;  /* 0x000000011f1fe824 */ /* 0x000fe200078e0a09 */
[----:B-1----:R-:W-:Y:S01]  /*15d30*/  IADD3 R17, P6, PT, R29, R8, RZ ;  /* 0x000000081d117210 */ /* 0x002fe20007fde0ff */
[----:B------:R-:W-:-:S05]  /*15d40*/  @!P3 IMAD.MOV R30, RZ, RZ, -R30 ;  /* 0x000000ffff1eb224 */ /* 0x000fca00078e0a1e */
[----:B------:R-:W-:-:S05]  /*15d50*/  SEL R30, R47, R30, !P1 ;  /* 0x0000001e2f1e7207 */ /* 0x000fca0004800000 */
[----:B0-----:R-:W-:Y:S01]  /*15d60*/  IMAD R30, R30, UR4, RZ ;  /* 0x000000041e1e7c24 */ /* 0x001fe2000f8e02ff */
[----:B----4-:R0:W-:Y:S01]  /*15d70*/  STL [R1+0x200], R38 ;  /* 0x0002002601007387 */ /* 0x0101e20000100800 */
[----:B--2---:R-:W-:-:S03]  /*15d80*/  ISETP.GE.AND P2, PT, R16, RZ, PT ;  /* 0x000000ff1000720c */ /* 0x004fc60003f46270 */
[----:B0-----:R-:W2:Y:S01]  /*15d90*/  LDL R38, [R1+0x15d0] ;  /* 0x0015d00001267983 */ /* 0x001ea20000100800 */
[----:B------:R-:W-:Y:S01]  /*15da0*/  LEA.HI.X.SX32 R16, R29, R5, 0x1, P6 ;  /* 0x000000051d107211 */ /* 0x000fe200030f0eff */
[----:B------:R-:W0:Y:S01]  /*15db0*/  LDCU UR4, c[0x0][0x3b0] ;  /* 0x00007600ff0477ac */ /* 0x000e220008000800 */
[----:B---3--:R-:W-:Y:S01]  /*15dc0*/  ISETP.GT.U32.AND P6, PT, R9, R33, PT ;  /* 0x000000210900720c */ /* 0x008fe20003fc4070 */
[----:B------:R1:W-:Y:S04]  /*15dd0*/  STL [R1+0x6f0], R17 ;  /* 0x0006f01101007387 */ /* 0x0003e80000100800 */
[----:B------:R3:W-:Y:S01]  /*15de0*/  STL [R1+0x6ec], R16 ;  /* 0x0006ec1001007387 */ /* 0x0007e20000100800 */
[----:B-1----:R-:W-:-:S04]  /*15df0*/  @P0 LOP3.LUT R17, R17, R16, RZ, 0x3c, !PT ;  /* 0x0000001011110212 */ /* 0x002fc800078e3cff */
[----:B---3--:R-:W-:-:S04]  /*15e00*/  @P0 LOP3.LUT R16, R17, R16, RZ, 0x3c, !PT ;  /* 0x0000001011100212 */ /* 0x008fc800078e3cff */
[----:B------:R-:W-:Y:S01]  /*15e10*/  @P0 LOP3.LUT R17, R17, R16, RZ, 0x3c, !PT ;  /* 0x0000001011110212 */ /* 0x000fe200078e3cff */
[----:B------:R-:W-:-:S04]  /*15e20*/  @!P6 IMAD.IADD R33, R33, 0x1, -R9 ;  /* 0x000000012121e824 */ /* 0x000fc800078e0a09 */
[----:B------:R1:W3:Y:S02]  /*15e30*/  @P0 LDG.E.U8 R37, desc[UR20][R16.64] ;  /* 0x0000001410250981 */ /* 0x0002e4000c1e1100 */
[----:B-1----:R-:W-:-:S04]  /*15e40*/  IADD3 R16, P6, PT, R30, R8, RZ ;  /* 0x000000081e107210 */ /* 0x002fc80007fde0ff */
[----:B------:R-:W-:-:S05]  /*15e50*/  LEA.HI.X.SX32 R17, R30, R5, 0x1, P6 ;  /* 0x000000051e117211 */ /* 0x000fca00030f0eff */
[----:B------:R1:W4:Y:S01]  /*15e60*/  @P0 LDG.E.U8 R48, desc[UR20][R16.64] ;  /* 0x0000001410300981 */ /* 0x000322000c1e1100 */
[----:B------:R-:W-:Y:S01]  /*15e70*/  ISETP.GT.U32.AND P3, PT, R9, R32, PT ;  /* 0x000000200900720c */ /* 0x000fe20003f64070 */
[----:B------:R-:W-:Y:S01]  /*15e80*/  @!P2 IMAD.MOV R31, RZ, RZ, -R31 ;  /* 0x000000ffff1fa224 */ /* 0x000fe200078e0a1f */
[----:B------:R-:W-:-:S04]  /*15e90*/  ISETP.GE.AND P2, PT, R43, RZ, PT ;  /* 0x000000ff2b00720c */ /* 0x000fc80003f46270 */
[----:B------:R-:W-:-:S05]  /*15ea0*/  SEL R31, R47, R31, !P1 ;  /* 0x0000001f2f1f7207 */ /* 0x000fca0004800000 */
[----:B------:R-:W-:Y:S01]  /*15eb0*/  IMAD R31, R31, UR5, RZ ;  /* 0x000000051f1f7c24 */ /* 0x000fe2000f8e02ff */
[----:B------:R-:W-:Y:S01]  /*15ec0*/  PRMT R39, RZ, 0x7610, R39 ;  /* 0x00007610ff277816 */ /* 0x000fe20000000027 */
[----:B------:R-:W-:Y:S01]  /*15ed0*/  @!P3 IMAD.IADD R32, R32, 0x1, -R9 ;  /* 0x000000012020b824 */ /* 0x000fe200078e0a09 */
[----:B------:R-:W-:Y:S01]  /*15ee0*/  PRMT R40, RZ, 0x7610, R40 ;  /* 0x00007610ff287816 */ /* 0x000fe20000000028 */
[----:B------:R-:W0:Y:S02]  /*15ef0*/  LDCU UR5, c[0x0][0x3b0] ;  /* 0x00007600ff0577ac */ /* 0x000e240008000800 */
[----:B------:R-:W-:-:S05]  /*15f00*/  @!P2 IMAD.MOV R32, RZ, RZ, -R32 ;  /* 0x000000ffff20a224 */ /* 0x000fca00078e0a20 */
[----:B------:R-:W-:-:S05]  /*15f10*/  SEL R32, R47, R32, !P1 ;  /* 0x000000202f207207 */ /* 0x000fca0004800000 */
[----:B------:R-:W-:Y:S01]  /*15f20*/  IMAD R32, R32, UR6, RZ ;  /* 0x0000000620207c24 */ /* 0x000fe2000f8e02ff */
[----:B--2---:R-:W-:Y:S01]  /*15f30*/  ISETP.GE.AND P3, PT, R38, RZ, PT ;  /* 0x000000ff2600720c */ /* 0x004fe20003f66270 */
[----:B------:R-:W2:Y:S01]  /*15f40*/  LDCU UR6, c[0x0][0x3b0] ;  /* 0x00007600ff0677ac */ /* 0x000ea20008000800 */
[C---:B------:R-:W-:Y:S01]  /*15f50*/  IADD3 R38, P6, PT, R31.reuse, R8, RZ ;  /* 0x000000081f267210 */ /* 0x040fe20007fde0ff */
[----:B---3--:R3:W-:Y:S04]  /*15f60*/  STL [R1+0x1f8], R37 ;  /* 0x0001f82501007387 */ /* 0x0087e80000100800 */
[----:B---3--:R-:W3:Y:S04]  /*15f70*/  LDL.LU R37, [R1+0x18dc] ;  /* 0x0018dc0001257983 */ /* 0x008ee80000300800 */
[----:B------:R-:W2:Y:S04]  /*15f80*/  LDL R43, [R1+0x165c] ;  /* 0x00165c00012b7983 */ /* 0x000ea80000100800 */
[----:B------:R1:W-:Y:S04]  /*15f90*/  STL [R1+0x738], R16 ;  /* 0x0007381001007387 */ /* 0x0003e80000100800 */
[----:B------:R0:W-:Y:S01]  /*15fa0*/  STL [R1+0x734], R17 ;  /* 0x0007341101007387 */ /* 0x0001e20000100800 */
[----:B-1----:R-:W-:-:S02]  /*15fb0*/  LEA.HI.X.SX32 R16, R31, R5, 0x1, P6 ;  /* 0x000000051f107211 */ /* 0x002fc400030f0eff */
[----:B------:R-:W-:Y:S01]  /*15fc0*/  ISETP.GT.U32.AND P6, PT, R9, R36, PT ;  /* 0x000000240900720c */ /* 0x000fe20003fc4070 */
[----:B----4-:R1:W-:Y:S02]  /*15fd0*/  STL [R1+0x1f0], R48 ;  /* 0x0001f03001007387 */ /* 0x0103e40000100800 */
[----:B0-----:R-:W-:Y:S02]  /*15fe0*/  @P0 IMAD.MOV.U32 R17, RZ, RZ, R16 ;  /* 0x000000ffff110224 */ /* 0x001fe400078e0010 */
[----:B------:R-:W-:Y:S01]  /*15ff0*/  STL [R1+0x778], R38 ;  /* 0x0007782601007387 */ /* 0x000fe20000100800 */
[----:B-1----:R-:W-:-:S03]  /*16000*/  IMAD.MOV.U32 R48, RZ, RZ, R41 ;  /* 0x000000ffff307224 */ /* 0x002fc600078e0029 */
[----:B------:R-:W4:Y:S04]  /*16010*/  LDL R41, [R1+0x15f4] ;  /* 0x0015f40001297983 */ /* 0x000f280000100800 */
[----:B------:R0:W-:Y:S01]  /*16020*/  STL [R1+0x774], R16 ;  /* 0x0007741001007387 */ /* 0x0001e20000100800 */
[----:B------:R-:W-:Y:S02]  /*16030*/  @!P6 IMAD.IADD R36, R36, 0x1, -R9 ;  /* 0x000000012424e824 */ /* 0x000fe400078e0a09 */
[----:B0-----:R-:W-:Y:S01]  /*16040*/  @P0 IMAD.MOV.U32 R16, RZ, RZ, R38 ;  /* 0x000000ffff100224 */ /* 0x001fe200078e0026 */
[----:B------:R-:W-:Y:S01]  /*16050*/  ISETP.GT.U32.AND P5, PT, R9, R34, PT ;  /* 0x000000220900720c */ /* 0x000fe20003fa4070 */
[----:B------:R-:W3:Y:S04]  /*16060*/  LDL.LU R38, [R1+0x18d8] ;  /* 0x0018d80001267983 */ /* 0x000ee80000300800 */
[----:B------:R0:W3:Y:S02]  /*16070*/  @P0 LDG.E.U8 R39, desc[UR20][R16.64] ;  /* 0x0000001410270981 */ /* 0x0000e4000c1e1100 */
[----:B0-----:R-:W-:-:S04]  /*16080*/  IADD3 R16, P6, PT, R32, R8, RZ ;  /* 0x0000000820107210 */ /* 0x001fc80007fde0ff */
[----:B------:R-:W-:-:S05]  /*16090*/  LEA.HI.X.SX32 R17, R32, R5, 0x1, P6 ;  /* 0x0000000520117211 */ /* 0x000fca00030f0eff */
[----:B------:R0:W3:Y:S01]  /*160a0*/  @P0 LDG.E.U8 R40, desc[UR20][R16.64] ;  /* 0x0000001410280981 */ /* 0x0000e2000c1e1100 */
[----:B------:R-:W-:-:S05]  /*160b0*/  @!P5 IMAD.IADD R34, R34, 0x1, -R9 ;  /* 0x000000012222d824 */ /* 0x000fca00078e0a09 */
[----:B------:R-:W-:-:S13]  /*160c0*/  ISETP.GT.U32.AND P5, PT, R9, R34, PT ;  /* 0x000000220900720c */ /* 0x000fda0003fa4070 */
[----:B------:R-:W-:Y:S01]  /*160d0*/  @!P5 IMAD.IADD R34, R34, 0x1, -R9 ;  /* 0x000000012222d824 */ /* 0x000fe200078e0a09 */
[C---:B------:R-:W-:Y:S02]  /*160e0*/  ISETP.GT.U32.AND P5, PT, R9.reuse, R35, PT ;  /* 0x000000230900720c */ /* 0x040fe40003fa4070 */
[----:B------:R-:W-:Y:S01]  /*160f0*/  ISETP.GT.U32.AND P2, PT, R9, R33, PT ;  /* 0x000000210900720c */ /* 0x000fe20003f44070 */
[----:B------:R-:W-:-:S10]  /*16100*/  @!P3 IMAD.MOV R34, RZ, RZ, -R34 ;  /* 0x000000ffff22b224 */ /* 0x000fd400078e0a22 */
[----:B------:R-:W-:Y:S01]  /*16110*/  @!P5 IMAD.IADD R35, R35, 0x1, -R9 ;  /* 0x000000012323d824 */ /* 0x000fe200078e0a09 */
[----:B------:R-:W-:-:S04]  /*16120*/  SEL R34, R47, R34, !P1 ;  /* 0x000000222f227207 */ /* 0x000fc80004800000 */
[----:B------:R-:W-:Y:S01]  /*16130*/  ISETP.GT.U32.AND P5, PT, R9, R35, PT ;  /* 0x000000230900720c */ /* 0x000fe20003fa4070 */
[--C-:B------:R-:W-:Y:S02]  /*16140*/  @!P2 IMAD.IADD R33, R33, 0x1, -R9.reuse ;  /* 0x000000012121a824 */ /* 0x100fe400078e0a09 */
[----:B------:R-:W-:Y:S01]  /*16150*/  IMAD R34, R34, UR4, RZ ;  /* 0x0000000422227c24 */ /* 0x000fe2000f8e02ff */
[----:B------:R-:W-:Y:S01]  /*16160*/  PRMT R0, RZ, 0x7610, R0 ;  /* 0x00007610ff007816 */ /* 0x000fe20000000000 */
[----:B------:R-:W1:Y:S08]  /*16170*/  LDCU UR4, c[0x0][0x3b0] ;  /* 0x00007600ff0477ac */ /* 0x000e700008000800 */
[----:B------:R-:W-:Y:S01]  /*16180*/  @!P5 IMAD.IADD R35, R35, 0x1, -R9 ;  /* 0x000000012323d824 */ /* 0x000fe200078e0a09 */
[----:B--2---:R-:W-:-:S13]  /*16190*/  ISETP.GE.AND P3, PT, R43, RZ, PT ;  /* 0x000000ff2b00720c */ /* 0x004fda0003f66270 */
[----:B------:R-:W-:Y:S01]  /*161a0*/  @!P3 IMAD.MOV R33, RZ, RZ, -R33 ;  /* 0x000000ffff21b224 */ /* 0x000fe200078e0a21 */
[C---:B------:R-:W-:Y:S02]  /*161b0*/  IADD3 R43, P3, PT, R34.reuse, R8, RZ ;  /* 0x00000008222b7210 */ /* 0x040fe40007f7e0ff */
[----:B----4-:R-:W-:Y:S02]  /*161c0*/  ISETP.GE.AND P5, PT, R41, RZ, PT ;  /* 0x000000ff2900720c */ /* 0x010fe40003fa6270 */
[----:B------:R-:W-:Y:S01]  /*161d0*/  LEA.HI.X.SX32 R41, R34, R5, 0x1, P3 ;  /* 0x0000000522297211 */ /* 0x000fe200018f0eff */
[----:B---3--:R2:W-:Y:S04]  /*161e0*/  STL [R1+0x1e8], R39 ;  /* 0x0001e82701007387 */ /* 0x0085e80000100800 */
[----:B--2---:R-:W2:Y:S04]  /*161f0*/  LDL.LU R39, [R1+0x18d4] ;  /* 0x0018d40001277983 */ /* 0x004ea80000300800 */
[----:B------:R0:W-:Y:S04]  /*16200*/  STL [R1+0x7b8], R16 ;  /* 0x0007b81001007387 */ /* 0x0001e80000100800 */
[----:B------:R-:W-:Y:S04]  /*16210*/  STL [R1+0x7f8], R43 ;  /* 0x0007f82b01007387 */ /* 0x000fe80000100800 */
[----:B------:R3:W-:Y:S01]  /*16220*/  STL [R1+0x7b4], R17 ;  /* 0x0007b41101007387 */ /* 0x0007e20000100800 */
[----:B0-----:R-:W-:-:S03]  /*16230*/  @P0 IMAD.MOV.U32 R16, RZ, RZ, R43 ;  /* 0x000000ffff100224 */ /* 0x001fc600078e002b */
[----:B------:R-:W-:Y:S04]  /*16240*/  STL [R1+0x7f4], R41 ;  /* 0x0007f42901007387 */ /* 0x000fe80000100800 */
[----:B------:R0:W-:Y:S01]  /*16250*/  STL [R1+0x1e0], R40 ;  /* 0x0001e02801007387 */ /* 0x0001e20000100800 */
[----:B---3--:R-:W-:-:S05]  /*16260*/  @P0 IMAD.MOV.U32 R17, RZ, RZ, R41 ;  /* 0x000000ffff110224 */ /* 0x008fca00078e0029 */
[----:B------:R3:W4:Y:S04]  /*16270*/  @P0 LDG.E.U8 R0, desc[UR20][R16.64] ;  /* 0x0000001410000981 */ /* 0x000728000c1e1100 */
[----:B0-----:R-:W2:Y:S04]  /*16280*/  LDL.LU R40, [R1+0x18d0] ;  /* 0x0018d00001287983 */ /* 0x001ea80000300800 */
[----:B------:R-:W2:Y:S04]  /*16290*/  LDL.LU R41, [R1+0x18cc] ;  /* 0x0018cc0001297983 */ /* 0x000ea80000300800 */
[----:B------:R-:W2:Y:S04]  /*162a0*/  LDL.LU R43, [R1+0x18c8] ;  /* 0x0018c800012b7983 */ /* 0x000ea80000300800 */
[----:B------:R-:W2:Y:S01]  /*162b0*/  LDL R17, [R1+0x159c] ;  /* 0x00159c0001117983 */ /* 0x000ea20000100800 */
[----:B------:R-:W-:Y:S01]  /*162c0*/  SEL R33, R47, R33, !P1 ;  /* 0x000000212f217207 */ /* 0x000fe20004800000 */
[----:B------:R-:W-:-:S04]  /*162d0*/  @!P5 IMAD.MOV R35, RZ, RZ, -R35 ;  /* 0x000000ffff23d224 */ /* 0x000fc800078e0a23 */
[----:B------:R-:W-:Y:S01]  /*162e0*/  IMAD R33, R33, UR5, RZ ;  /* 0x0000000521217c24 */ /* 0x000fe2000f8e02ff */
[----:B------:R-:W-:Y:S01]  /*162f0*/  PRMT R46, RZ, 0x7610, R46 ;  /* 0x00007610ff2e7816 */ /* 0x000fe2000000002e */
[----:B------:R-:W0:Y:S03]  /*16300*/  LDCU UR5, c[0x0][0x3b0] ;  /* 0x00007600ff0577ac */ /* 0x000e260008000800 */
[----:B---3--:R-:W-:Y:S02]  /*16310*/  IADD3 R16, P5, PT, R33, R8, RZ ;  /* 0x0000000821107210 */ /* 0x008fe40007fbe0ff */
[----:B--2---:R-:W-:Y:S02]  /*16320*/  ISETP.GE.AND P6, PT, R17, RZ, PT ;  /* 0x000000ff1100720c */ /* 0x004fe40003fc6270 */
[----:B------:R-:W-:-:S05]  /*16330*/  LEA.HI.X.SX32 R17, R33, R5, 0x1, P5 ;  /* 0x0000000521117211 */ /* 0x000fca00028f0eff */
[----:B------:R-:W2:Y:S04]  /*16340*/  @P0 LDG.E.U8 R46, desc[UR20][R16.64] ;  /* 0x00000014102e0981 */ /* 0x000ea8000c1e1100 */
[----:B------:R-:W-:Y:S04]  /*16350*/  STL [R1+0x838], R16 ;  /* 0x0008381001007387 */ /* 0x000fe80000100800 */
[----:B------:R-:W-:Y:S01]  /*16360*/  STL [R1+0x834], R17 ;  /* 0x0008341101007387 */ /* 0x000fe20000100800 */
[----:B------:R-:W-:Y:S02]  /*16370*/  ISETP.GT.U32.AND P2, PT, R9, R36, PT ;  /* 0x000000240900720c */ /* 0x000fe40003f44070 */
[----:B------:R-:W-:Y:S01]  /*16380*/  SEL R35, R47, R35, !P1 ;  /* 0x000000232f237207 */ /* 0x000fe20004800000 */
[----:B--2---:R2:W-:Y:S04]  /*16390*/  STL [R1+0x1d4], R46 ;  /* 0x0001d42e01007387 */ /* 0x0045e80000100800 */
[----:B--2---:R-:W2:Y:S04]  /*163a0*/  LDL.LU R46, [R1+0x18c4] ;  /* 0x0018c400012e7983 */ /* 0x004ea80000300800 */
[----:B------:R-:W3:Y:S02]  /*163b0*/  LDL R16, [R1+0x1624] ;  /* 0x0016240001107983 */ /* 0x000ee40000100800 */
[----:B------:R-:W-:Y:S01]  /*163c0*/  @!P2 IMAD.IADD R36, R36, 0x1, -R9 ;  /* 0x000000012424a824 */ /* 0x000fe200078e0a09 */
[----:B------:R-:W-:Y:S01]  /*163d0*/  ISETP.GT.U32.AND P2, PT, R9, R38, PT ;  /* 0x000000260900720c */ /* 0x000fe20003f44070 */
[----:B------:R-:W-:Y:S01]  /*163e0*/  IMAD R35, R35, UR7, RZ ;  /* 0x0000000723237c24 */ /* 0x000fe2000f8e02ff */
[----:B------:R-:W-:Y:S01]  /*163f0*/  PRMT R45, RZ, 0x7610, R45 ;  /* 0x00007610ff2d7816 */ /* 0x000fe2000000002d */
[----:B------:R-:W-:Y:S01]  /*16400*/  @!P6 IMAD.MOV R36, RZ, RZ, -R36 ;  /* 0x000000ffff24e224 */ /* 0x000fe200078e0a24 */
[----:B------:R-:W-:Y:S01]  /*16410*/  ISETP.GT.U32.AND P3, PT, R9, R37, PT ;  /* 0x000000250900720c */ /* 0x000fe20003f64070 */
[----:B------:R-:W0:Y:S01]  /*16420*/  LDCU UR7, c[0x0][0x3b0] ;  /* 0x00007600ff0777ac */ /* 0x000e220008000800 */
[----:B------:R-:W-:-:S07]  /*16430*/  IADD3 R17, P6, PT, R35, R8, RZ ;  /* 0x0000000823117210 */ /* 0x000fce0007fde0ff */
[----:B------:R-:W-:Y:S01]  /*16440*/  @!P2 IMAD.IADD R38, R38, 0x1, -R9 ;  /* 0x000000012626a824 */ /* 0x000fe200078e0a09 */
[----:B------:R0:W-:Y:S01]  /*16450*/  STL [R1+0x878], R17 ;  /* 0x0008781101007387 */ /* 0x0001e20000100800 */
[----:B---3--:R-:W-:Y:S02]  /*16460*/  ISETP.GE.AND P2, PT, R16, RZ, PT ;  /* 0x000000ff1000720c */ /* 0x008fe40003f46270 */
[----:B------:R-:W-:-:S04]  /*16470*/  LEA.HI.X.SX32 R16, R35, R5, 0x1, P6 ;  /* 0x0000000523107211 */ /* 0x000fc800030f0eff */
[-C--:B0-----:R-:W-:Y:S01]  /*16480*/  @P0 LOP3.LUT R17, R17, R16.reuse, RZ, 0x3c, !PT ;  /* 0x0000001011110212 */ /* 0x081fe200078e3cff */
[----:B------:R0:W-:Y:S03]  /*16490*/  STL [R1+0x874], R16 ;  /* 0x0008741001007387 */ /* 0x0001e60000100800 */
[----:B0-----:R-:W-:-:S04]  /*164a0*/  @P0 LOP3.LUT R16, R17, R16, RZ, 0x3c, !PT ;  /* 0x0000001011100212 */ /* 0x001fc800078e3cff */
[----:B------:R-:W-:-:S05]  /*164b0*/  @P0 LOP3.LUT R17, R17, R16, RZ, 0x3c, !PT ;  /* 0x0000001011110212 */ /* 0x000fca00078e3cff */
[----:B------:R-:W3:Y:S01]  /*164c0*/  @P0 LDG.E.U8 R45, desc[UR20][R16.64] ;  /* 0x00000014102d0981 */ /* 0x000ee2000c1e1100 */
[----:B------:R-:W-:-:S05]  /*164d0*/  @!P3 IMAD.IADD R37, R37, 0x1, -R9 ;  /* 0x000000012525b824 */ /* 0x000fca00078e0a09 */
[----:B------:R-:W-:Y:S02]  /*164e0*/  ISETP.GT.U32.AND P5, PT, R9, R37, PT ;  /* 0x000000250900720c */ /* 0x000fe40003fa4070 */
[----:B------:R-:W-:Y:S01]  /*164f0*/  SEL R36, R47, R36, !P1 ;  /* 0x000000242f247207 */ /* 0x000fe20004800000 */
[----:B---3--:R0:W-:Y:S04]  /*16500*/  STL [R1+0x1cc], R45 ;  /* 0x0001cc2d01007387 */ /* 0x0081e80000100800 */
[----:B0-----:R-:W3:Y:S04]  /*16510*/  LDL.LU R45, [R1+0x18c0] ;  /* 0x0018c000012d7983 */ /* 0x001ee80000300800 */
[----:B------:R-:W2:Y:S01]  /*16520*/  LDL R17, [R1+0x15c0] ;  /* 0x0015c00001117983 */ /* 0x000ea20000100800 */
[----:B-1----:R-:W-:Y:S01]  /*16530*/  IMAD R36, R36, UR4, RZ ;  /* 0x0000000424247c24 */ /* 0x002fe2000f8e02ff */
[----:B------:R-:W-:Y:S01]  /*16540*/  PRMT R44, RZ, 0x7610, R44 ;  /* 0x00007610ff2c7816 */ /* 0x000fe2000000002c */
[----:B------:R-:W-:Y:S01]  /*16550*/  @!P5 IMAD.IADD R37, R37, 0x1, -R9 ;  /* 0x000000012525d824 */ /* 0x000fe200078e0a09 */
[----:B------:R-:W-:Y:S01]  /*16560*/  ISETP.GT.U32.AND P3, PT, R9, R39, PT ;  /* 0x000000270900720c */ /* 0x000fe20003f64070 */
[----:B------:R-:W0:Y:S01]  /*16570*/  LDCU UR4, c[0x0][0x3b0] ;  /* 0x00007600ff0477ac */ /* 0x000e220008000800 */
[----:B------:R-:W-:Y:S01]  /*16580*/  IADD3 R16, P6, PT, R36, R8, RZ ;  /* 0x0000000824107210 */ /* 0x000fe20007fde0ff */
[----:B------:R-:W-:Y:S01]  /*16590*/  @!P2 IMAD.MOV R37, RZ, RZ, -R37 ;  /* 0x000000ffff25a224 */ /* 0x000fe200078e0a25 */
[----:B--2---:R-:W-:-:S02]  /*165a0*/  ISETP.GE.AND P2, PT, R17, RZ, PT ;  /* 0x000000ff1100720c */ /* 0x004fc40003f46270 */
[----:B------:R-:W-:-:S05]  /*165b0*/  LEA.HI.X.SX32 R17, R36, R5, 0x1, P6 ;  /* 0x0000000524117211 */ /* 0x000fca00030f0eff */
[----:B------:R-:W2:Y:S04]  /*165c0*/  @P0 LDG.E.U8 R44, desc[UR20][R16.64] ;  /* 0x00000014102c0981 */ /* 0x000ea8000c1e1100 */
[----:B------:R-:W-:Y:S04]  /*165d0*/  STL [R1+0x8b8], R16 ;  /* 0x0008b81001007387 */ /* 0x000fe80000100800 */
[----:B------:R-:W-:Y:S01]  /*165e0*/  STL [R1+0x8b4], R17 ;  /* 0x0008b41101007387 */ /* 0x000fe20000100800 */
[----:B------:R-:W-:Y:S01]  /*165f0*/  @!P3 IMAD.IADD R39, R39, 0x1, -R9 ;  /* 0x000000012727b824 */ /* 0x000fe200078e0a09 */
[----:B------:R-:W-:-:S04]  /*16600*/  SEL R37, R47, R37, !P1 ;  /* 0x000000252f257207 */ /* 0x000fc80004800000 */
[----:B------:R-:W-:Y:S01]  /*16610*/  ISETP.GT.U32.AND P3, PT, R9, R39, PT ;  /* 0x000000270900720c */ /* 0x000fe20003f64070 */
[----:B--2---:R1:W-:Y:S04]  /*16620*/  STL [R1+0x1c8], R44 ;  /* 0x0001c82c01007387 */ /* 0x0043e80000100800 */
[----:B-1----:R-:W2:Y:S04]  /*16630*/  LDL.LU R44, [R1+0x18bc] ;  /* 0x0018bc00012c7983 */ /* 0x002ea80000300800 */
[----:B------:R-:W2:Y:S01]  /*16640*/  LDL R17, [R1+0x164c] ;  /* 0x00164c0001117983 */ /* 0x000ea20000100800 */
[----:B------:R-:W-:Y:S01]  /*16650*/  IMAD R37, R37, UR5, RZ ;  /* 0x0000000525257c24 */ /* 0x000fe2000f8e02ff */
[----:B------:R-:W-:-:S02]  /*16660*/  PRMT R50, RZ, 0x7610, R50 ;  /* 0x00007610ff327816 */ /* 0x000fc40000000032 */
[----:B------:R-:W-:Y:S01]  /*16670*/  @!P3 IMAD.IADD R39, R39, 0x1, -R9 ;  /* 0x000000012727b824 */ /* 0x000fe200078e0a09 */
[----:B------:R-:W-:Y:S01]  /*16680*/  ISETP.GT.U32.AND P5, PT, R9, R38, PT ;  /* 0x000000260900720c */ /* 0x000fe20003fa4070 */
[----:B------:R-:W1:Y:S01]  /*16690*/  LDCU UR5, c[0x0][0x3b0] ;  /* 0x00007600ff0577ac */ /* 0x000e620008000800 */
[----:B------:R-:W-:-:S05]  /*166a0*/  IADD3 R16, P3, PT, R37, R8, RZ ;  /* 0x0000000825107210 */ /* 0x000fca0007f7e0ff */
[----:B------:R-:W-:Y:S01]  /*166b0*/  STL [R1+0x8f8], R16 ;  /* 0x0008f81001007387 */ /* 0x000fe20000100800 */
[----:B--2---:R-:W-:Y:S02]  /*166c0*/  ISETP.GE.AND P6, PT, R17, RZ, PT ;  /* 0x000000ff1100720c */ /* 0x004fe40003fc6270 */
[----:B------:R-:W-:-:S05]  /*166d0*/  LEA.HI.X.SX32 R17, R37, R5, 0x1, P3 ;  /* 0x0000000525117211 */ /* 0x000fca00018f0eff */
[----:B------:R2:W-:Y:S04]  /*166e0*/  STL [R1+0x8f4], R17 ;  /* 0x0008f41101007387 */ /* 0x0005e80000100800 */
[----:B------:R0:W3:Y:S04]  /*166f0*/  @P0 LDG.E.U8 R50, desc[UR20][R16.64] ;  /* 0x0000001410320981 */ /* 0x0000e8000c1e1100 */
[----:B--2---:R-:W2:Y:S01]  /*16700*/  LDL R17, [R1+0x1684] ;  /* 0x0016840001117983 */ /* 0x004ea20000100800 */
[----:B------:R-:W-:-:S04]  /*16710*/  @!P5 IMAD.IADD R38, R38, 0x1, -R9 ;  /* 0x000000012626d824 */ /* 0x000fc800078e0a09 */
[----:B------:R-:W-:Y:S01]  /*16720*/  @!P2 IMAD.MOV R38, RZ, RZ, -R38 ;  /* 0x000000ffff26a224 */ /* 0x000fe200078e0a26 */
[----:B------:R-:W-:-:S04]  /*16730*/  ISETP.GT.U32.AND P2, PT, R9, R41, PT ;  /* 0x000000290900720c */ /* 0x000fc80003f44070 */
[----:B------:R-:W-:Y:S01]  /*16740*/  SEL R38, R47, R38, !P1 ;  /* 0x000000262f267207 */ /* 0x000fe20004800000 */
[----:B------:R-:W-:-:S04]  /*16750*/  @!P6 IMAD.MOV R39, RZ, RZ, -R39 ;  /* 0x000000ffff27e224 */ /* 0x000fc800078e0a27 */
[----:B0-----:R-:W-:Y:S01]  /*16760*/  IMAD R38, R38, UR4, RZ ;  /* 0x0000000426267c24 */ /* 0x001fe2000f8e02ff */
[----:B------:R-:W-:Y:S01]  /*16770*/  PRMT R57, RZ, 0x7610, R57 ;  /* 0x00007610ff397816 */ /* 0x000fe20000000039 */
[----:B------:R-:W0:Y:S03]  /*16780*/  LDCU UR4, c[0x0][0x3b0] ;  /* 0x00007600ff0477ac */ /* 0x000e260008000800 */
[----:B------:R-:W-:Y:S01]  /*16790*/  IADD3 R16, P6, PT, R38, R8, RZ ;  /* 0x0000000826107210 */ /* 0x000fe20007fde0ff */
[----:B------:R-:W-:Y:S01]  /*167a0*/  @!P2 IMAD.IADD R41, R41, 0x1, -R9 ;  /* 0x000000012929a824 */ /* 0x000fe200078e0a09 */
[----:B------:R-:W-:Y:S01]  /*167b0*/  ISETP.GT.U32.AND P5, PT, R9, R40, PT ;  /* 0x000000280900720c */ /* 0x000fe20003fa4070 */
[----:B---3--:R3:W-:Y:S01]  /*167c0*/  STL [R1+0x1c0], R50 ;  /* 0x0001c03201007387 */ /* 0x0087e20000100800 */
[----:B--2---:R-:W-:-:S03]  /*167d0*/  ISETP.GE.AND P2, PT, R17, RZ, PT ;  /* 0x000000ff1100720c */ /* 0x004fc60003f46270 */
[----:B---3--:R-:W2:Y:S01]  /*167e0*/  LDL R50, [R1+0x16b4] ;  /* 0x0016b40001327983 */ /* 0x008ea20000100800 */
[----:B------:R-:W-:-:S05]  /*167f0*/  LEA.HI.X.SX32 R17, R38, R5, 0x1, P6 ;  /* 0x0000000526117211 */ /* 0x000fca00030f0eff */
[----:B------:R-:W3:Y:S04]  /*16800*/  @P0 LDG.E.U8 R57, desc[UR20][R16.64] ;  /* 0x0000001410390981 */ /* 0x000ee8000c1e1100 */
[----:B------:R0:W-:Y:S04]  /*16810*/  STL [R1+0x938], R16 ;  /* 0x0009381001007387 */ /* 0x0001e80000100800 */
[----:B------:R-:W-:Y:S04]  /*16820*/  STL [R1+0x934], R17 ;  /* 0x0009341101007387 */ /* 0x000fe80000100800 */
[----:B0-----:R-:W2:Y:S01]  /*16830*/  LDL R16, [R1+0x1690] ;  /* 0x0016900001107983 */ /* 0x001ea20000100800 */
[----:B------:R-:W-:Y:S01]  /*16840*/  @!P5 IMAD.IADD R40, R40, 0x1, -R9 ;  /* 0x000000012828d824 */ /* 0x000fe200078e0a09 */
[----:B------:R-:W-:-:S04]  /*16850*/  ISETP.GT.U32.AND P5, PT, R9, R43, PT ;  /* 0x0000002b0900720c */ /* 0x000fc80003fa4070 */
[----:B------:R-:W-:Y:S02]  /*16860*/  ISETP.GT.U32.AND P3, PT, R9, R40, PT ;  /* 0x000000280900720c */ /* 0x000fe40003f64070 */
[----:B------:R-:W-:-:S07]  /*16870*/  SEL R39, R47, R39, !P1 ;  /* 0x000000272f277207 */ /* 0x000fce0004800000 */
[----:B------:R-:W-:Y:S01]  /*16880*/  @!P5 IMAD.IADD R43, R43, 0x1, -R9 ;  /* 0x000000012b2bd824 */ /* 0x000fe200078e0a09 */
[----:B------:R-:W-:-:S03]  /*16890*/  ISETP.GT.U32.AND P5, PT, R9, R41, PT ;  /* 0x000000290900720c */ /* 0x000fc60003fa4070 */
[----:B------:R-:W-:Y:S02]  /*168a0*/  @!P3 IMAD.IADD R40, R40, 0x1, -R9 ;  /* 0x000000012828b824 */ /* 0x000fe400078e0a09 */
[----:B------:R-:W-:Y:S01]  /*168b0*/  IMAD R39, R39, UR6, RZ ;  /* 0x0000000627277c24 */ /* 0x000fe2000f8e02ff */
[----:B------:R-:W-:Y:S01]  /*168c0*/  PRMT R53, RZ, 0x7610, R53 ;  /* 0x00007610ff357816 */ /* 0x000fe20000000035 */
[----:B------:R-:W-:Y:S01]  /*168d0*/  @!P2 IMAD.MOV R40, RZ, RZ, -R40 ;  /* 0x000000ffff28a224 */ /* 0x000fe200078e0a28 */
[----:B------:R-:W-:Y:S01]  /*168e0*/  ISETP.GT.U32.AND P2, PT, R9, R46, PT ;  /* 0x0000002e0900720c */ /* 0x000fe20003f44070 */
[----:B------:R-:W0:Y:S03]  /*168f0*/  LDCU UR6, c[0x0][0x3b0] ;  /* 0x00007600ff0677ac */ /* 0x000e260008000800 */
[----:B------:R-:W-:Y:S01]  /*16900*/  SEL R40, R47, R40, !P1 ;  /* 0x000000282f287207 */ /* 0x000fe20004800000 */
[----:B------:R-:W-:-:S04]  /*16910*/  @!P5 IMAD.IADD R41, R41, 0x1, -R9 ;  /* 0x000000012929d824 */ /* 0x000fc800078e0a09 */
[----:B------:R-:W-:Y:S01]  /*16920*/  IMAD R40, R40, UR4, RZ ;  /* 0x0000000428287c24 */ /* 0x000fe2000f8e02ff */
[----:B------:R-:W-:Y:S01]  /*16930*/  PRMT R51, RZ, 0x7610, R51 ;  /* 0x00007610ff337816 */ /* 0x000fe20000000033 */
[----:B------:R-:W0:Y:S02]  /*16940*/  LDCU UR4, c[0x0][0x3b0] ;  /* 0x00007600ff0477ac */ /* 0x000e240008000800 */
[----:B------:R-:W-:Y:S01]  /*16950*/  @!P2 IMAD.IADD R46, R46, 0x1, -R9 ;  /* 0x000000012e2ea824 */ /* 0x000fe200078e0a09 */
[----:B---3--:R3:W-:Y:S02]  /*16960*/  STL [R1+0x1b4], R57 ;  /* 0x0001b43901007387 */ /* 0x0087e40000100800 */
[----:B---3--:R-:W-:Y:S02]  /*16970*/  IADD3 R57, P6, PT, R39, R8, RZ ;  /* 0x0000000827397210 */ /* 0x008fe40007fde0ff */
[----:B--2---:R-:W-:-:S03]  /*16980*/  ISETP.GE.AND P5, PT, R16, RZ, PT ;  /* 0x000000ff1000720c */ /* 0x004fc60003fa6270 */
[----:B------:R-:W-:Y:S01]  /*16990*/  @P0 IMAD.MOV.U32 R16, RZ, RZ, R57 ;  /* 0x000000ffff100224 */ /* 0x000fe200078e0039 */
[----:B------:R-:W-:Y:S01]  /*169a0*/  LEA.HI.X.SX32 R17, R39, R5, 0x1, P6 ;  /* 0x0000000527117211 */ /* 0x000fe200030f0eff */
[----:B------:R-:W-:Y:S04]  /*169b0*/  STL [R1+0x978], R57 ;  /* 0x0009783901007387 */ /* 0x000fe80000100800 */
[----:B------:R2:W3:Y:S04]  /*169c0*/  @P0 LDG.E.U8 R53, desc[UR20][R16.64] ;  /* 0x0000001410350981 */ /* 0x0004e8000c1e1100 */
[----:B------:R0:W-:Y:S01]  /*169d0*/  STL [R1+0x974], R17 ;  /* 0x0009741101007387 */ /* 0x0001e20000100800 */
[----:B--2---:R-:W-:-:S04]  /*169e0*/  IADD3 R16, P2, PT, R40, R8, RZ ;  /* 0x0000000828107210 */ /* 0x004fc80007f5e0ff */
[----:B0-----:R-:W-:Y:S01]  /*169f0*/  LEA.HI.X.SX32 R17, R40, R5, 0x1, P2 ;  /* 0x0000000528117211 */ /* 0x001fe200010f0eff */
[----:B------:R-:W-:Y:S02]  /*16a00*/  IMAD.MOV.U32 R57, RZ, RZ, R48 ;  /* 0x000000ffff397224 */ /* 0x000fe400078e0030 */
[----:B------:R-:W2:Y:S04]  /*16a10*/  LDL R48, [R1+0x16c4] ;  /* 0x0016c40001307983 */ /* 0x000ea80000100800 */
[----:B------:R0:W4:Y:S01]  /*16a20*/  @P0 LDG.E.U8 R51, desc[UR20][R16.64] ;  /* 0x0000001410330981 */ /* 0x000122000c1e1100 */
[C---:B------:R-:W-:Y:S01]  /*16a30*/  ISETP.GT.U32.AND P3, PT, R9.reuse, R43, PT ;  /* 0x0000002b0900720c */ /* 0x040fe20003f64070 */
[----:B------:R-:W-:Y:S01]  /*16a40*/  @!P5 IMAD.MOV R41, RZ, RZ, -R41 ;  /* 0x000000ffff29d224 */ /* 0x000fe200078e0a29 */
[----:B------:R-:W-:-:S11]  /*16a50*/  ISETP.GT.U32.AND P6, PT, R9, R45, PT ;  /* 0x0000002d0900720c */ /* 0x000fd60003fc4070 */
[----:B------:R-:W-:Y:S01]  /*16a60*/  @!P3 IMAD.IADD R43, R43, 0x1, -R9 ;  /* 0x000000012b2bb824 */ /* 0x000fe200078e0a09 */
[----:B------:R-:W-:Y:S02]  /*16a70*/  ISETP.GE.AND P3, PT, R50, RZ, PT ;  /* 0x000000ff3200720c */ /* 0x000fe40003f66270 */
[----:B------:R-:W-:Y:S01]  /*16a80*/  SEL R41, R47, R41, !P1 ;  /* 0x000000292f297207 */ /* 0x000fe20004800000 */
[----:B------:R-:W4:Y:S01]  /*16a90*/  LDL R50, [R1+0x16d0] ;  /* 0x0016d00001327983 */ /* 0x000f220000100800 */
[----:B------:R-:W-:-:S03]  /*16aa0*/  ISETP.GT.U32.AND P2, PT, R9, R44, PT ;  /* 0x0000002c0900720c */ /* 0x000fc60003f44070 */
[----:B-1----:R-:W-:-:S06]  /*16ab0*/  IMAD R41, R41, UR5, RZ ;  /* 0x0000000529297c24 */ /* 0x002fcc000f8e02ff */
[----:B------:R-:W-:Y:S01]  /*16ac0*/  @!P3 IMAD.MOV R43, RZ, RZ, -R43 ;  /* 0x000000ffff2bb224 */ /* 0x000fe200078e0a2b */
[----:B------:R-:W-:Y:S01]  /*16ad0*/  STL [R1+0x9b8], R16 ;  /* 0x0009b81001007387 */ /* 0x000fe20000100800 */
[----:B------:R-:W-:Y:S01]  /*16ae0*/  @!P6 IMAD.IADD R45, R45, 0x1, -R9 ;  /* 0x000000012d2de824 */ /* 0x000fe200078e0a09 */
[----:B------:R-:W-:Y:S01]  /*16af0*/  PRMT R49, RZ, 0x7610, R49 ;  /* 0x00007610ff317816 */ /* 0x000fe20000000031 */
[----:B------:R-:W-:Y:S01]  /*16b00*/  @!P2 IMAD.IADD R44, R44, 0x1, -R9 ;  /* 0x000000012c2ca824 */ /* 0x000fe200078e0a09 */
[----:B------:R-:W-:Y:S01]  /*16b10*/  SEL R43, R47, R43, !P1 ;  /* 0x0000002b2f2b7207 */ /* 0x000fe20004800000 */
[----:B------:R0:W-:Y:S01]  /*16b20*/  STL [R1+0x9b4], R17 ;  /* 0x0009b41101007387 */ /* 0x0001e20000100800 */
[----:B------:R-:W-:Y:S01]  /*16b30*/  PRMT R61, RZ, 0x7610, R61 ;  /* 0x00007610ff3d7816 */ /* 0x000fe2000000003d */
[----:B------:R-:W1:Y:S02]  /*16b40*/  LDCU UR5, c[0x0][0x3b0] ;  /* 0x00007600ff0577ac */ /* 0x000e640008000800 */
[----:B------:R-:W-:Y:S01]  /*16b50*/  IMAD R43, R43, UR4, RZ ;  /* 0x000000042b2b7c24 */ /* 0x000fe2000f8e02ff */
[----:B------:R-:W-:Y:S01]  /*16b60*/  ISETP.GT.U32.AND P3, PT, R9, R45, PT ;  /* 0x0000002d0900720c */ /* 0x000fe20003f64070 */
[----:B------:R-:W1:Y:S01]  /*16b70*/  LDCU UR4, c[0x0][0x3b0] ;  /* 0x00007600ff0477ac */ /* 0x000e620008000800 */
[----:B0-----:R-:W-:-:S04]  /*16b80*/  IADD3 R17, P6, PT, R41, R8, RZ ;  /* 0x0000000829117210 */ /* 0x001fc80007fde0ff */
[----:B------:R-:W-:Y:S01]  /*16b90*/  LEA.HI.X.SX32 R16, R41, R5, 0x1, P6 ;  /* 0x0000000529107211 */ /* 0x000fe200030f0eff */
[----:B---3--:R0:W-:Y:S04]  /*16ba0*/  STL [R1+0x1ac], R53 ;  /* 0x0001ac3501007387 */ /* 0x0081e80000100800 */
[----:B0-----:R-:W3:Y:S01]  /*16bb0*/  LDL R53, [R1+0x16d4] ;  /* 0x0016d40001357983 */ /* 0x001ee20000100800 */
[----:B--2---:R-:W-:-:S03]  /*16bc0*/  ISETP.GE.AND P6, PT, R48, RZ, PT ;  /* 0x000000ff3000720c */ /* 0x004fc60003fc6270 */
[----:B----4-:R0:W-:Y:S04]  /*16bd0*/  STL [R1+0x1a8], R51 ;  /* 0x0001a83301007387 */ /* 0x0101e80000100800 */
[----:B------:R2:W-:Y:S04]  /*16be0*/  STL [R1+0x9f8], R17 ;  /* 0x0009f81101007387 */ /* 0x0005e80000100800 */
[----:B------:R-:W4:Y:S01]  /*16bf0*/  LDL.LU R48, [R1+0x18b8] ;  /* 0x0018b80001307983 */ /* 0x000f220000300800 */
[----:B0-----:R-:W-:Y:S02]  /*16c00*/  IADD3 R51, P2, PT, R43, R8, RZ ;  /* 0x000000082b337210 */ /* 0x001fe40007f5e0ff */
[----:B--2---:R-:W-:-:S03]  /*16c10*/  @P0 LOP3.LUT R17, R17, R16, RZ, 0x3c, !PT ;  /* 0x0000001011110212 */ /* 0x004fc600078e3cff */
[----:B------:R-:W-:Y:S04]  /*16c20*/  STL [R1+0xa38], R51 ;  /* 0x000a383301007387 */ /* 0x000fe80000100800 */
[----:B------:R0:W-:Y:S02]  /*16c30*/  STL [R1+0x9f4], R16 ;  /* 0x0009f41001007387 */ /* 0x0001e40000100800 */
[----:B0-----:R-:W-:-:S04]  /*16c40*/  @P0 LOP3.LUT R16, R17, R16, RZ, 0x3c, !PT ;  /* 0x0000001011100212 */ /* 0x001fc800078e3cff */
[----:B------:R-:W-:-:S05]  /*16c50*/  @P0 LOP3.LUT R17, R17, R16, RZ, 0x3c, !PT ;  /* 0x0000001011110212 */ /* 0x000fca00078e3cff */
[----:B------:R0:W2:Y:S01]  /*16c60*/  @P0 LDG.E.U8 R49, desc[UR20][R16.64] ;  /* 0x0000001410310981 */ /* 0x0000a2000c1e1100 */
[----:B------:R-:W-:Y:S01]  /*16c70*/  @!P3 IMAD.IADD R45, R45, 0x1, -R9 ;  /* 0x000000012d2db824 */ /* 0x000fe200078e0a09 */
[----:B------:R-:W-:Y:S02]  /*16c80*/  ISETP.GE.AND P3, PT, R50, RZ, PT ;  /* 0x000000ff3200720c */ /* 0x000fe40003f66270 */
[----:B------:R-:W-:Y:S01]  /*16c90*/  LEA.HI.X.SX32 R50, R43, R5, 0x1, P2 ;  /* 0x000000052b327211 */ /* 0x000fe200010f0eff */
[----:B0-----:R-:W-:-:S04]  /*16ca0*/  @P0 IMAD.MOV.U32 R16, RZ, RZ, R51 ;  /* 0x000000ffff100224 */ /* 0x001fc800078e0033 */
[----:B------:R-:W-:-:S05]  /*16cb0*/  @P0 IMAD.MOV.U32 R17, RZ, RZ, R50 ;  /* 0x000000ffff110224 */ /* 0x000fca00078e0032 */
[----:B------:R0:W3:Y:S01]  /*16cc0*/  @P0 LDG.E.U8 R61, desc[UR20][R16.64] ;  /* 0x00000014103d0981 */ /* 0x0000e2000c1e1100 */
[----:B------:R-:W-:-:S13]  /*16cd0*/  ISETP.GT.U32.AND P5, PT, R9, R46, PT ;  /* 0x0000002e0900720c */ /* 0x000fda0003fa4070 */
[--C-:B------:R-:W-:Y:S01]  /*16ce0*/  @!P5 IMAD.IADD R46, R46, 0x1, -R9.reuse ;  /* 0x000000012e2ed824 */ /* 0x100fe200078e0a09 */
[----:B------:R-:W-:Y:S01]  /*16cf0*/  ISETP.GT.U32.AND P5, PT, R9, R11, PT ;  /* 0x0000000b0900720c */ /* 0x000fe20003fa4070 */
[----:B--2---:R2:W-:Y:S04]  /*16d00*/  STL [R1+0x1a4], R49 ;  /* 0x0001a43101007387 */ /* 0x0045e80000100800 */
[----:B--2---:R-:W2:Y:S08]  /*16d10*/  LDL.LU R49, [R1+0x18b4] ;  /* 0x0018b40001317983 */ /* 0x004eb00000300800 */
[----:B------:R-:W-:Y:S01]  /*16d20*/  @!P5 IMAD.IADD R11, R11, 0x1, -R9 ;  /* 0x000000010b0bd824 */ /* 0x000fe200078e0a09 */
[C---:B------:R-:W-:Y:S01]  /*16d30*/  ISETP.GT.U32.AND P2, PT, R9.reuse, R44, PT ;  /* 0x0000002c0900720c */ /* 0x040fe20003f44070 */
[----:B------:R-:W-:Y:S01]  /*16d40*/  @!P6 IMAD.MOV R46, RZ, RZ, -R46 ;  /* 0x000000ffff2ee224 */ /* 0x000fe200078e0a2e */
[C---:B----4-:R-:W-:Y:S01]  /*16d50*/  ISETP.GT.U32.AND P5, PT, R9.reuse, R48, PT ;  /* 0x000000300900720c */ /* 0x050fe20003fa4070 */
[----:B------:R-:W-:Y:S01]  /*16d60*/  @!P3 IMAD.MOV R45, RZ, RZ, -R45 ;  /* 0x000000ffff2db224 */ /* 0x000fe200078e0a2d */
[----:B------:R-:W-:-:S02]  /*16d70*/  ISETP.GT.U32.AND P6, PT, R9, R11, PT ;  /* 0x0000000b0900720c */ /* 0x000fc40003fc4070 */
[----:B---3--:R-:W-:Y:S02]  /*16d80*/  ISETP.GE.AND P3, PT, R53, RZ, PT ;  /* 0x000000ff3500720c */ /* 0x008fe40003f66270 */
[C---:B------:R-:W-:Y:S02]  /*16d90*/  SEL R46, R47.reuse, R46, !P1 ;  /* 0x0000002e2f2e7207 */ /* 0x040fe40004800000 */
[----:B------:R-:W-:-:S03]  /*16da0*/  SEL R45, R47, R45, !P1 ;  /* 0x0000002d2f2d7207 */ /* 0x000fc60004800000 */
[----:B------:R-:W-:Y:S01]  /*16db0*/  IMAD R46, R46, UR6, RZ ;  /* 0x000000062e2e7c24 */ /* 0x000fe2000f8e02ff */
[----:B------:R3:W-:Y:S01]  /*16dc0*/  STL [R1+0xa34], R50 ;  /* 0x000a343201007387 */ /* 0x0007e20000100800 */
[----:B-1----:R-:W-:Y:S01]  /*16dd0*/  IMAD R45, R45, UR4, RZ ;  /* 0x000000042d2d7c24 */ /* 0x002fe2000f8e02ff */
[----:B------:R-:W-:Y:S01]  /*16de0*/  PRMT R52, RZ, 0x7610, R52 ;  /* 0x00007610ff347816 */ /* 0x000fe20000000034 */
[----:B------:R-:W-:Y:S01]  /*16df0*/  @!P2 IMAD.IADD R44, R44, 0x1, -R9 ;  /* 0x000000012c2ca824 */ /* 0x000fe200078e0a09 */
[----:B------:R-:W-:Y:S01]  /*16e00*/  PRMT R55, RZ, 0x7610, R55 ;  /* 0x00007610ff377816 */ /* 0x000fe20000000037 */
[--C-:B------:R-:W-:Y:S01]  /*16e10*/  @!P5 IMAD.IADD R48, R48, 0x1, -R9.reuse ;  /* 0x000000013030d824 */ /* 0x100fe200078e0a09 */
[CC--:B0-----:R-:W-:Y:S01]  /*16e20*/  IADD3 R16, P5, PT, R46.reuse, R8.reuse, RZ ;  /* 0x000000082e107210 */ /* 0x0c1fe20007fbe0ff */
[----:B------:R-:W-:Y:S01]  /*16e30*/  @!P6 IMAD.IADD R11, R11, 0x1, -R9 ;  /* 0x000000010b0be824 */ /* 0x000fe200078e0a09 */
[C---:B------:R-:W-:Y:S01]  /*16e40*/  IADD3 R53, P6, PT, R45.reuse, R8, RZ ;  /* 0x000000082d357210 */ /* 0x040fe20007fde0ff */
[----:B------:R-:W-:Y:S01]  /*16e50*/  @!P3 IMAD.MOV R44, RZ, RZ, -R44 ;  /* 0x000000ffff2cb224 */ /* 0x000fe200078e0a2c */
[----:B---3--:R-:W3:Y:S01]  /*16e60*/  LDL.LU R50, [R1+0x18b0] ;  /* 0x0018b00001327983 */ /* 0x008ee20000300800 */
[-C--:B------:R-:W-:Y:S01]  /*16e70*/  LEA.HI.X.SX32 R17, R46, R5.reuse, 0x1, P5 ;  /* 0x000000052e117211 */ /* 0x080fe200028f0eff */
[----:B------:R-:W0:Y:S01]  /*16e80*/  LDCU UR4, c[0x0][0x3b0] ;  /* 0x00007600ff0477ac */ /* 0x000e220008000800 */
[----:B------:R-:W-:Y:S01]  /*16e90*/  ISETP.GE.AND P5, PT, R54, RZ, PT ;  /* 0x000000ff3600720c */ /* 0x000fe20003fa6270 */
[----:B------:R-:W4:Y:S01]  /*16ea0*/  LDL.LU R51, [R1+0x18ac] ;  /* 0x0018ac0001337983 */ /* 0x000f220000300800 */
[----:B------:R-:W-:Y:S01]  /*16eb0*/  LEA.HI.X.SX32 R54, R45, R5, 0x1, P6 ;  /* 0x000000052d367211 */ /* 0x000fe200030f0eff */
[----:B------:R-:W1:Y:S02]  /*16ec0*/  LDCU UR6, c[0x0][0x3b0] ;  /* 0x00007600ff0677ac */ /* 0x000e640008000800 */
[----:B------:R0:W-:Y:S01]  /*16ed0*/  STL [R1+0x1a0], R61 ;  /* 0x0001a03d01007387 */ /* 0x0001e20000100800 */
[----:B------:R-:W-:-:S03]  /*16ee0*/  SEL R44, R47, R44, !P1 ;  /* 0x0000002c2f2c7207 */ /* 0x000fc60004800000 */
[----:B------:R1:W3:Y:S01]  /*16ef0*/  @P0 LDG.E.U8 R52, desc[UR20][R16.64] ;  /* 0x0000001410340981 */ /* 0x0002e2000c1e1100 */
[----:B0-----:R-:W-:-:S03]  /*16f00*/  IMAD.MOV.U32 R61, RZ, RZ, R57 ;  /* 0x000000ffff3d7224 */ /* 0x001fc600078e0039 */
[----:B------:R-:W3:Y:S04]  /*16f10*/  LDL R57, [R1+0x1334] ;  /* 0x0013340001397983 */ /* 0x000ee80000100800 */
[----:B------:R1:W-:Y:S01]  /*16f20*/  STL [R1+0xa78], R16 ;  /* 0x000a781001007387 */ /* 0x0003e20000100800 */
[----:B------:R-:W-:Y:S01]  /*16f30*/  IMAD R44, R44, UR5, RZ ;  /* 0x000000052c2c7c24 */ /* 0x000fe2000f8e02ff */
[----:B------:R-:W-:Y:S02]  /*16f40*/  PRMT R56, RZ, 0x7610, R56 ;  /* 0x00007610ff387816 */ /* 0x000fe40000000038 */
[C---:B--2---:R-:W-:Y:S01]  /*16f50*/  ISETP.GT.U32.AND P2, PT, R9.reuse, R49, PT ;  /* 0x000000310900720c */ /* 0x044fe20003f44070 */
[----:B------:R-:W-:Y:S01]  /*16f60*/  STL [R1+0xab8], R53 ;  /* 0x000ab83501007387 */ /* 0x000fe20000100800 */
[----:B-1----:R-:W-:Y:S01]  /*16f70*/  @P0 IMAD.MOV.U32 R16, RZ, RZ, R53 ;  /* 0x000000ffff100224 */ /* 0x002fe200078e0035 */
[----:B------:R-:W-:Y:S01]  /*16f80*/  ISETP.GT.U32.AND P3, PT, R9, R48, PT ;  /* 0x000000300900720c */ /* 0x000fe20003f64070 */
[----:B------:R-:W-:Y:S01]  /*16f90*/  @!P5 IMAD.MOV R11, RZ, RZ, -R11 ;  /* 0x000000ffff0bd224 */ /* 0x000fe200078e0a0b */
[----:B------:R0:W-:Y:S01]  /*16fa0*/  STL [R1+0xa74], R17 ;  /* 0x000a741101007387 */ /* 0x0001e20000100800 */
[----:B------:R-:W-:Y:S01]  /*16fb0*/  PRMT R71, RZ, 0x7610, R71 ;  /* 0x00007610ff477816 */ /* 0x000fe20000000047 */
[----:B------:R-:W1:Y:S01]  /*16fc0*/  LDCU UR5, c[0x0][0x3b0] ;  /* 0x00007600ff0577ac */ /* 0x000e620008000800 */
[----:B0-----:R-:W-:-:S05]  /*16fd0*/  @P0 IMAD.MOV.U32 R17, RZ, RZ, R54 ;  /* 0x000000ffff110224 */ /* 0x001fca00078e0036 */
[----:B------:R-:W-:Y:S01]  /*16fe0*/  @!P2 IMAD.IADD R49, R49, 0x1, -R9 ;  /* 0x000000013131a824 */ /* 0x000fe200078e0a09 */
[----:B------:R0:W2:Y:S02]  /*16ff0*/  @P0 LDG.E.U8 R55, desc[UR20][R16.64] ;  /* 0x0000001410370981 */ /* 0x0000a4000c1e1100 */
[----:B0-----:R-:W-:-:S04]  /*17000*/  IADD3 R16, P2, PT, R44, R8, RZ ;  /* 0x000000082c107210 */ /* 0x001fc80007f5e0ff */
[----:B------:R-:W-:-:S05]  /*17010*/  LEA.HI.X.SX32 R17, R44, R5, 0x1, P2 ;  /* 0x000000052c117211 */ /* 0x000fca00010f0eff */
[----:B------:R-:W4:Y:S04]  /*17020*/  @P0 LDG.E.U8 R56, desc[UR20][R16.64] ;  /* 0x0000001410380981 */ /* 0x000f28000c1e1100 */
[----:B------:R-:W-:Y:S04]  /*17030*/  STL [R1+0xab4], R54 ;  /* 0x000ab43601007387 */ /* 0x000fe80000100800 */
[----:B---3--:R0:W-:Y:S01]  /*17040*/  STL [R1+0x19c], R52 ;  /* 0x00019c3401007387 */ /* 0x0081e20000100800 */
[----:B------:R-:W-:-:S03]  /*17050*/  ISETP.GE.AND P6, PT, R57, RZ, PT ;  /* 0x000000ff3900720c */ /* 0x000fc60003fc6270 */
[----:B0-----:R-:W3:Y:S04]  /*17060*/  LDL.LU R52, [R1+0x18a8] ;  /* 0x0018a80001347983 */ /* 0x001ee80000300800 */
[----:B------:R-:W3:Y:S04]  /*17070*/  LDL.LU R54, [R1+0x18a4] ;  /* 0x0018a40001367983 */ /* 0x000ee80000300800 */
[----:B------:R-:W3:Y:S04]  /*17080*/  LDL.LU R53, [R1+0x18a0] ;  /* 0x0018a00001357983 */ /* 0x000ee80000300800 */
[----:B--2---:R0:W-:Y:S04]  /*17090*/  STL [R1+0x198], R55 ;  /* 0x0001983701007387 */ /* 0x0041e80000100800 */
[----:B0-----:R-:W2:Y:S04]  /*170a0*/  LDL.LU R55, [R1+0x189c] ;  /* 0x00189c0001377983 */ /* 0x001ea80000300800 */
[----:B------:R-:W2:Y:S04]  /*170b0*/  LDL R57, [R1+0x13a8] ;  /* 0x0013a80001397983 */ /* 0x000ea80000100800 */
[----:B------:R-:W-:Y:S04]  /*170c0*/  STL [R1+0xaf0], R16 ;  /* 0x000af01001007387 */ /* 0x000fe80000100800 */
[----:B------:R-:W-:Y:S04]  /*170d0*/  STL [R1+0xaec], R17 ;  /* 0x000aec1101007387 */ /* 0x000fe80000100800 */
[----:B----4-:R0:W-:Y:S04]  /*170e0*/  STL [R1+0x194], R56 ;  /* 0x0001943801007387 */ /* 0x0101e80000100800 */
[----:B0-----:R-:W4:Y:S04]  /*170f0*/  LDL.LU R56, [R1+0x1898] ;  /* 0x0018980001387983 */ /* 0x001f280000300800 */
        /* <DEDUP_REMOVED lines=18> */
[----:B------:R-:W-:-:S05]  /*17220*/  SEL R48, R47, R48, !P1 ;  /* 0x000000302f307207 */ /* 0x000fca0004800000 */
[----:B------:R-:W-:Y:S01]  /*17230*/  IMAD R48, R48, UR4, RZ ;  /* 0x0000000430307c24 */ /* 0x000fe2000f8e02ff */
[----:B------:R-:W-:Y:S01]  /*17240*/  PRMT R59, RZ, 0x7610, R59 ;  /* 0x00007610ff3b7816 */ /* 0x000fe2000000003b */
[----:B------:R-:W1:Y:S04]  /*17250*/  LDCU UR4, c[0x0][0x3b0] ;  /* 0x00007600ff0477ac */ /* 0x000e680008000800 */
[----:B------:R-:W-:Y:S01]  /*17260*/  @!P2 IMAD.IADD R49, R49, 0x1, -R9 ;  /* 0x000000013131a824 */ /* 0x000fe200078e0a09 */
[----:B0-----:R-:W-:-:S04]  /*17270*/  IADD3 R16, P2, PT, R48, R8, RZ ;  /* 0x0000000830107210 */ /* 0x001fc80007f5e0ff */
[----:B------:R-:W-:Y:S02]  /*17280*/  LEA.HI.X.SX32 R17, R48, R5, 0x1, P2 ;  /* 0x0000000530117211 */ /* 0x000fe400010f0eff */
[----:B------:R-:W-:-:S03]  /*17290*/  ISETP.GE.AND P2, PT, R57, RZ, PT ;  /* 0x000000ff3900720c */ /* 0x000fc60003f46270 */
[----:B------:R-:W3:Y:S01]  /*172a0*/  @P0 LDG.E.U8 R59, desc[UR20][R16.64] ;  /* 0x00000014103b0981 */ /* 0x000ee2000c1e1100 */
[----:B------:R-:W-:-:S03]  /*172b0*/  ISETP.GT.U32.AND P5, PT, R9, R51, PT ;  /* 0x000000330900720c */ /* 0x000fc60003fa4070 */
[----:B--2---:R0:W-:Y:S02]  /*172c0*/  STL [R1+0x190], R71 ;  /* 0x0001904701007387 */ /* 0x0041e40000100800 */
[----:B0-----:R-:W-:Y:S02]  /*172d0*/  IMAD.MOV.U32 R71, RZ, RZ, R61 ;  /* 0x000000ffff477224 */ /* 0x001fe400078e003d */
[----:B------:R-:W2:Y:S04]  /*172e0*/  LDL R61, [R1+0x13e8] ;  /* 0x0013e800013d7983 */ /* 0x000ea80000100800 */
[----:B------:R0:W-:Y:S04]  /*172f0*/  STL [R1+0x358], R16 ;  /* 0x0003581001007387 */ /* 0x0001e80000100800 */
[----:B------:R1:W-:Y:S04]  /*17300*/  STL [R1+0x354], R17 ;  /* 0x0003541101007387 */ /* 0x0003e80000100800 */
[----:B------:R-:W2:Y:S04]  /*17310*/  LDL.LU R57, [R1+0x1894] ;  /* 0x0018940001397983 */ /* 0x000ea80000300800 */
[----:B0-----:R-:W2:Y:S01]  /*17320*/  LDL R16, [R1+0x13c8] ;  /* 0x0013c80001107983 */ /* 0x001ea20000100800 */
[----:B------:R-:W-:-:S02]  /*17330*/  @!P5 IMAD.IADD R51, R51, 0x1, -R9 ;  /* 0x000000013333d824 */ /* 0x000fc400078e0a09 */
[----:B------:R-:W-:-:S03]  /*17340*/  @!P3 IMAD.MOV R49, RZ, RZ, -R49 ;  /* 0x000000ffff31b224 */ /* 0x000fc600078e0a31 */
[C---:B------:R-:W-:Y:S02]  /*17350*/  ISETP.GT.U32.AND P6, PT, R9.reuse, R51, PT ;  /* 0x000000330900720c */ /* 0x040fe40003fc4070 */
[----:B---3--:R-:W-:Y:S02]  /*17360*/  ISETP.GT.U32.AND P3, PT, R9, R52, PT ;  /* 0x000000340900720c */ /* 0x008fe40003f64070 */
[----:B------:R-:W-:Y:S02]  /*17370*/  SEL R49, R47, R49, !P1 ;  /* 0x000000312f317207 */ /* 0x000fe40004800000 */
[----:B------:R-:W-:-:S03]  /*17380*/  ISETP.GT.U32.AND P5, PT, R9, R50, PT ;  /* 0x000000320900720c */ /* 0x000fc60003fa4070 */
[----:B-1----:R-:W-:Y:S01]  /*17390*/  IMAD R49, R49, UR5, RZ ;  /* 0x0000000531317c24 */ /* 0x002fe2000f8e02ff */
[----:B------:R0:W-:Y:S01]  /*173a0*/  STL [R1+0x18c], R59 ;  /* 0x00018c3b01007387 */ /* 0x0001e20000100800 */
[----:B------:R-:W-:Y:S01]  /*173b0*/  PRMT R58, RZ, 0x7610, R58 ;  /* 0x00007610ff3a7816 */ /* 0x000fe2000000003a */
[----:B------:R-:W1:Y:S01]  /*173c0*/  LDCU UR5, c[0x0][0x3b0] ;  /* 0x00007600ff0577ac */ /* 0x000e620008000800 */
[--C-:B------:R-:W-:Y:S01]  /*173d0*/  @!P6 IMAD.IADD R51, R51, 0x1, -R9.reuse ;  /* 0x000000013333e824 */ /* 0x100fe200078e0a09 */
[----:B------:R-:W-:Y:S01]  /*173e0*/  IADD3 R17, P6, PT, R49, R8, RZ ;  /* 0x0000000831117210 */ /* 0x000fe20007fde0ff */
[--C-:B------:R-:W-:Y:S01]  /*173f0*/  @!P3 IMAD.IADD R52, R52, 0x1, -R9.reuse ;  /* 0x000000013434b824 */ /* 0x100fe200078e0a09 */
[----:B0-----:R-:W3:Y:S04]  /*17400*/  LDL R59, [R1+0x1408] ;  /* 0x00140800013b7983 */ /* 0x001ee80000100800 */
[----:B------:R0:W-:Y:S01]  /*17410*/  STL [R1+0x398], R17 ;  /* 0x0003981101007387 */ /* 0x0001e20000100800 */
[----:B------:R-:W-:-:S04]  /*17420*/  @!P5 IMAD.IADD R50, R50, 0x1, -R9 ;  /* 0x000000013232d824 */ /* 0x000fc800078e0a09 */
[----:B------:R-:W-:-:S05]  /*17430*/  @!P2 IMAD.MOV R50, RZ, RZ, -R50 ;  /* 0x000000ffff32a224 */ /* 0x000fca00078e0a32 */
[----:B------:R-:W-:-:S05]  /*17440*/  SEL R50, R47, R50, !P1 ;  /* 0x000000322f327207 */ /* 0x000fca0004800000 */
[----:B------:R-:W-:Y:S01]  /*17450*/  IMAD R50, R50, UR4, RZ ;  /* 0x0000000432327c24 */ /* 0x000fe2000f8e02ff */
[----:B------:R-:W-:Y:S01]  /*17460*/  PRMT R62, RZ, 0x7610, R62 ;  /* 0x00007610ff3e7816 */ /* 0x000fe2000000003e */
[----:B------:R-:W0:Y:S01]  /*17470*/  LDCU UR4, c[0x0][0x3b0] ;  /* 0x00007600ff0477ac */ /* 0x000e220008000800 */
[----:B--2---:R-:W-:Y:S02]  /*17480*/  ISETP.GE.AND P3, PT, R16, RZ, PT ;  /* 0x000000ff1000720c */ /* 0x004fe40003f66270 */
[----:B------:R-:W-:-:S04]  /*17490*/  LEA.HI.X.SX32 R16, R49, R5, 0x1, P6 ;  /* 0x0000000531107211 */ /* 0x000fc800030f0eff */
[-C--:B0-----:R-:W-:Y:S01]  /*174a0*/  @P0 LOP3.LUT R17, R17, R16.reuse, RZ, 0x3c, !PT ;  /* 0x0000001011110212 */ /* 0x081fe200078e3cff */
[----:B------:R0:W-:Y:S01]  /*174b0*/  STL [R1+0x394], R16 ;  /* 0x0003941001007387 */ /* 0x0001e20000100800 */
[----:B------:R-:W-:Y:S02]  /*174c0*/  ISETP.GT.U32.AND P6, PT, R9, R53, PT ;  /* 0x000000350900720c */ /* 0x000fe40003fc4070 */
[----:B0-----:R-:W-:-:S04]  /*174d0*/  @P0 LOP3.LUT R16, R17, R16, RZ, 0x3c, !PT ;  /* 0x0000001011100212 */ /* 0x001fc800078e3cff */
[----:B------:R-:W-:-:S05]  /*174e0*/  @P0 LOP3.LUT R17, R17, R16, RZ, 0x3c, !PT ;  /* 0x0000001011110212 */ /* 0x000fca00078e3cff */
[----:B------:R0:W2:Y:S02]  /*174f0*/  @P0 LDG.E.U8 R58, desc[UR20][R16.64] ;  /* 0x00000014103a0981 */ /* 0x0000a4000c1e1100 */
[----:B------:R-:W-:Y:S01]  /*17500*/  @!P6 IMAD.IADD R53, R53, 0x1, -R9 ;  /* 0x000000013535e824 */ /* 0x000fe200078e0a09 */
[----:B0-----:R-:W-:-:S04]  /*17510*/  IADD3 R16, P6, PT, R50, R8, RZ ;  /* 0x0000000832107210 */ /* 0x001fc80007fde0ff */
[----:B------:R-:W-:-:S05]  /*17520*/  LEA.HI.X.SX32 R17, R50, R5, 0x1, P6 ;  /* 0x0000000532117211 */ /* 0x000fca00030f0eff */
[----:B------:R0:W4:Y:S01]  /*17530*/  @P0 LDG.E.U8 R62, desc[UR20][R16.64] ;  /* 0x00000014103e0981 */ /* 0x000122000c1e1100 */
[----:B------:R-:W-:Y:S01]  /*17540*/  ISETP.GT.U32.AND P2, PT, R9, R52, PT ;  /* 0x000000340900720c */ /* 0x000fe20003f44070 */
[----:B------:R-:W-:Y:S01]  /*17550*/  @!P3 IMAD.MOV R51, RZ, RZ, -R51 ;  /* 0x000000ffff33b224 */ /* 0x000fe200078e0a33 */
[----:B------:R-:W-:-:S04]  /*17560*/  ISETP.GE.AND P3, PT, R61, RZ, PT ;  /* 0x000000ff3d00720c */ /* 0x000fc80003f66270 */
[----:B------:R-:W-:-:S05]  /*17570*/  SEL R51, R47, R51, !P1 ;  /* 0x000000332f337207 */ /* 0x000fca0004800000 */
[----:B-1----:R-:W-:Y:S01]  /*17580*/  IMAD R51, R51, UR5, RZ ;  /* 0x0000000533337c24 */ /* 0x002fe2000f8e02ff */
[----:B------:R-:W-:Y:S01]  /*17590*/  PRMT R66, RZ, 0x7610, R66 ;  /* 0x00007610ff427816 */ /* 0x000fe20000000042 */
[----:B------:R-:W-:Y:S01]  /*175a0*/  @!P2 IMAD.IADD R52, R52, 0x1, -R9 ;  /* 0x000000013434a824 */ /* 0x000fe200078e0a09 */
[----:B---3--:R-:W-:Y:S01]  /*175b0*/  ISETP.GE.AND P2, PT, R59, RZ, PT ;  /* 0x000000ff3b00720c */ /* 0x008fe20003f46270 */
[----:B------:R-:W1:Y:S01]  /*175c0*/  LDCU UR5, c[0x0][0x3b0] ;  /* 0x00007600ff0577ac */ /* 0x000e620008000800 */
[----:B------:R-:W-:Y:S02]  /*175d0*/  IADD3 R59, P6, PT, R51, R8, RZ ;  /* 0x00000008333b7210 */ /* 0x000fe40007fde0ff */
[----:B------:R-:W-:Y:S01]  /*175e0*/  ISETP.GT.U32.AND P5, PT, R9, R54, PT ;  /* 0x000000360900720c */ /* 0x000fe20003fa4070 */
[----:B--2---:R2:W-:Y:S04]  /*175f0*/  STL [R1+0x188], R58 ;  /* 0x0001883a01007387 */ /* 0x0045e80000100800 */
[----:B--2---:R-:W2:Y:S04]  /*17600*/  LDL.LU R58, [R1+0x1890] ;  /* 0x00189000013a7983 */ /* 0x004ea80000300800 */
[----:B------:R-:W3:Y:S04]  /*17610*/  LDL R61, [R1+0x1424] ;  /* 0x00142400013d7983 */ /* 0x000ee80000100800 */
[----:B------:R0:W-:Y:S04]  /*17620*/  STL [R1+0x3d8], R16 ;  /* 0x0003d81001007387 */ /* 0x0001e80000100800 */
[----:B------:R1:W-:Y:S01]  /*17630*/  STL [R1+0x3d4], R17 ;  /* 0x0003d41101007387 */ /* 0x0003e20000100800 */
[----:B0-----:R-:W-:-:S03]  /*17640*/  @P0 IMAD.MOV.U32 R16, RZ, RZ, R59 ;  /* 0x000000ffff100224 */ /* 0x001fc600078e003b */
[----:B----4-:R0:W-:Y:S01]  /*17650*/  STL [R1+0x180], R62 ;  /* 0x0001803e01007387 */ /* 0x0101e20000100800 */
[----:B-1----:R-:W-:-:S05]  /*17660*/  LEA.HI.X.SX32 R17, R51, R5, 0x1, P6 ;  /* 0x0000000533117211 */ /* 0x002fca00030f0eff */
[----:B------:R1:W4:Y:S04]  /*17670*/  @P0 LDG.E.U8 R66, desc[UR20][R16.64] ;  /* 0x0000001410420981 */ /* 0x000328000c1e1100 */
[----:B0-----:R-:W2:Y:S01]  /*17680*/  LDL R62, [R1+0x1450] ;  /* 0x00145000013e7983 */ /* 0x001ea20000100800 */
[----:B------:R-:W-:-:S05]  /*17690*/  @!P5 IMAD.IADD R54, R54, 0x1, -R9 ;  /* 0x000000013636d824 */ /* 0x000fca00078e0a09 */
[----:B------:R-:W-:Y:S01]  /*176a0*/  ISETP.GT.U32.AND P5, PT, R9, R54, PT ;  /* 0x000000360900720c */ /* 0x000fe20003fa4070 */
[----:B------:R-:W-:-:S12]  /*176b0*/  @!P3 IMAD.MOV R52, RZ, RZ, -R52 ;  /* 0x000000ffff34b224 */ /* 0x000fd800078e0a34 */
[----:B------:R-:W-:Y:S01]  /*176c0*/  @!P5 IMAD.IADD R54, R54, 0x1, -R9 ;  /* 0x000000013636d824 */ /* 0x000fe200078e0a09 */
[C---:B------:R-:W-:Y:S02]  /*176d0*/  ISETP.GT.U32.AND P5, PT, R9.reuse, R55, PT ;  /* 0x000000370900720c */ /* 0x040fe40003fa4070 */
[C---:B------:R-:W-:Y:S02]  /*176e0*/  ISETP.GT.U32.AND P3, PT, R9.reuse, R53, PT ;  /* 0x000000350900720c */ /* 0x040fe40003f64070 */
[----:B------:R-:W-:Y:S01]  /*176f0*/  ISETP.GT.U32.AND P6, PT, R9, R56, PT ;  /* 0x000000380900720c */ /* 0x000fe20003fc4070 */
[----:B------:R-:W-:Y:S01]  /*17700*/  @!P2 IMAD.MOV R54, RZ, RZ, -R54 ;  /* 0x000000ffff36a224 */ /* 0x000fe200078e0a36 */
[----:B------:R-:W-:-:S07]  /*17710*/  SEL R52, R47, R52, !P1 ;  /* 0x000000342f347207 */ /* 0x000fce0004800000 */
[----:B------:R-:W-:Y:S01]  /*17720*/  @!P5 IMAD.IADD R55, R55, 0x1, -R9 ;  /* 0x000000013737d824 */ /* 0x000fe200078e0a09 */
[----:B------:R-:W-:-:S04]  /*17730*/  SEL R54, R47, R54, !P1 ;  /* 0x000000362f367207 */ /* 0x000fc80004800000 */
[----:B------:R-:W-:Y:S01]  /*17740*/  ISETP.GT.U32.AND P5, PT, R9, R55, PT ;  /* 0x000000370900720c */ /* 0x000fe20003fa4070 */
[----:B------:R-:W-:Y:S01]  /*17750*/  IMAD R52, R52, UR6, RZ ;  /* 0x0000000634347c24 */ /* 0x000fe2000f8e02ff */
[----:B------:R0:W-:Y:S01]  /*17760*/  STL [R1+0x438], R59 ;  /* 0x0004383b01007387 */ /* 0x0001e20000100800 */
[--C-:B------:R-:W-:Y:S01]  /*17770*/  @!P3 IMAD.IADD R53, R53, 0x1, -R9.reuse ;  /* 0x000000013535b824 */ /* 0x100fe200078e0a09 */
[----:B------:R-:W-:Y:S01]  /*17780*/  PRMT R60, RZ, 0x7610, R60 ;  /* 0x00007610ff3c7816 */ /* 0x000fe2000000003c */
[----:B------:R-:W-:Y:S02]  /*17790*/  IMAD R54, R54, UR4, RZ ;  /* 0x0000000436367c24 */ /* 0x000fe4000f8e02ff */
[----:B------:R-:W-:Y:S01]  /*177a0*/  @!P6 IMAD.IADD R56, R56, 0x1, -R9 ;  /* 0x000000013838e824 */ /* 0x000fe200078e0a09 */
[C---:B-1----:R-:W-:Y:S01]  /*177b0*/  IADD3 R16, P6, PT, R52.reuse, R8, RZ ;  /* 0x0000000834107210 */ /* 0x042fe20007fde0ff */
[----:B------:R1:W-:Y:S01]  /*177c0*/  STL [R1+0x434], R17 ;  /* 0x0004341101007387 */ /* 0x0003e20000100800 */
[----:B------:R-:W-:Y:S01]  /*177d0*/  PRMT R63, RZ, 0x7610, R63 ;  /* 0x00007610ff3f7816 */ /* 0x000fe2000000003f */
[----:B------:R-:W2:Y:S01]  /*177e0*/  LDCU UR4, c[0x0][0x3b0] ;  /* 0x00007600ff0477ac */ /* 0x000ea20008000800 */
[----:B------:R-:W-:Y:S01]  /*177f0*/  ISETP.GT.U32.AND P3, PT, R9, R56, PT ;  /* 0x000000380900720c */ /* 0x000fe20003f64070 */
[----:B------:R-:W-:Y:S01]  /*17800*/  @!P5 IMAD.IADD R55, R55, 0x1, -R9 ;  /* 0x000000013737d824 */ /* 0x000fe200078e0a09 */
[----:B0-----:R-:W2:Y:S01]  /*17810*/  LDL.LU R59, [R1+0x188c] ;  /* 0x00188c00013b7983 */ /* 0x001ea20000300800 */
[----:B------:R-:W-:Y:S01]  /*17820*/  PRMT R65, RZ, 0x7610, R65 ;  /* 0x00007610ff417816 */ /* 0x000fe20000000041 */
[----:B------:R-:W0:Y:S01]  /*17830*/  LDCU UR6, c[0x0][0x3b0] ;  /* 0x00007600ff0677ac */ /* 0x000e220008000800 */
[----:B-1----:R-:W-:-:S05]  /*17840*/  LEA.HI.X.SX32 R17, R52, R5, 0x1, P6 ;  /* 0x0000000534117211 */ /* 0x002fca00030f0eff */
[----:B------:R1:W2:Y:S03]  /*17850*/  @P0 LDG.E.U8 R60, desc[UR20][R16.64] ;  /* 0x00000014103c0981 */ /* 0x0002a6000c1e1100 */
[----:B------:R-:W-:Y:S01]  /*17860*/  @!P3 IMAD.IADD R56, R56, 0x1, -R9 ;  /* 0x000000013838b824 */ /* 0x000fe200078e0a09 */
[----:B---3--:R-:W-:-:S13]  /*17870*/  ISETP.GE.AND P2, PT, R61, RZ, PT ;  /* 0x000000ff3d00720c */ /* 0x008fda0003f46270 */
[----:B------:R-:W-:Y:S01]  /*17880*/  @!P2 IMAD.MOV R53, RZ, RZ, -R53 ;  /* 0x000000ffff35a224 */ /* 0x000fe200078e0a35 */
[----:B------:R-:W-:-:S04]  /*17890*/  IADD3 R61, P2, PT, R54, R8, RZ ;  /* 0x00000008363d7210 */ /* 0x000fc80007f5e0ff */
[----:B------:R-:W-:Y:S01]  /*178a0*/  SEL R53, R47, R53, !P1 ;  /* 0x000000352f357207 */ /* 0x000fe20004800000 */
[----:B----4-:R3:W-:Y:S01]  /*178b0*/  STL [R1+0x17c], R66 ;  /* 0x00017c4201007387 */ /* 0x0107e20000100800 */
[----:B--2---:R-:W-:Y:S02]  /*178c0*/  ISETP.GE.AND P5, PT, R62, RZ, PT ;  /* 0x000000ff3e00720c */ /* 0x004fe40003fa6270 */
[----:B------:R-:W-:Y:S01]  /*178d0*/  LEA.HI.X.SX32 R62, R54, R5, 0x1, P2 ;  /* 0x00000005363e7211 */ /* 0x000fe200010f0eff */
[----:B---3--:R-:W2:Y:S04]  /*178e0*/  LDL R66, [R1+0x1468] ;  /* 0x0014680001427983 */ /* 0x008ea80000100800 */
[----:B------:R1:W-:Y:S01]  /*178f0*/  STL [R1+0x478], R16 ;  /* 0x0004781001007387 */ /* 0x0003e20000100800 */
[----:B------:R-:W-:-:S05]  /*17900*/  IMAD R53, R53, UR5, RZ ;  /* 0x0000000535357c24 */ /* 0x000fca000f8e02ff */
[----:B------:R-:W-:Y:S01]  /*17910*/  @!P5 IMAD.MOV R55, RZ, RZ, -R55 ;  /* 0x000000ffff37d224 */ /* 0x000fe200078e0a37 */
[----:B------:R-:W-:Y:S01]  /*17920*/  STL [R1+0x4b8], R61 ;  /* 0x0004b83d01007387 */ /* 0x000fe20000100800 */
[----:B------:R-:W-:Y:S01]  /*17930*/  PRMT R80, RZ, 0x7610, R80 ;  /* 0x00007610ff507816 */ /* 0x000fe20000000050 */
[----:B------:R-:W3:Y:S02]  /*17940*/  LDCU UR5, c[0x0][0x3b0] ;  /* 0x00007600ff0577ac */ /* 0x000ee40008000800 */
[----:B------:R4:W-:Y:S01]  /*17950*/  STL [R1+0x474], R17 ;  /* 0x0004741101007387 */ /* 0x0009e20000100800 */
[----:B-1----:R-:W-:Y:S02]  /*17960*/  @P0 IMAD.MOV.U32 R16, RZ, RZ, R61 ;  /* 0x000000ffff100224 */ /* 0x002fe400078e003d */
[----:B----4-:R-:W-:-:S05]  /*17970*/  @P0 IMAD.MOV.U32 R17, RZ, RZ, R62 ;  /* 0x000000ffff110224 */ /* 0x010fca00078e003e */
[----:B------:R1:W4:Y:S02]  /*17980*/  @P0 LDG.E.U8 R63, desc[UR20][R16.64] ;  /* 0x00000014103f0981 */ /* 0x000324000c1e1100 */
[----:B-1----:R-:W-:-:S04]  /*17990*/  IADD3 R16, P3, PT, R53, R8, RZ ;  /* 0x0000000835107210 */ /* 0x002fc80007f7e0ff */
[----:B------:R-:W-:-:S05]  /*179a0*/  LEA.HI.X.SX32 R17, R53, R5, 0x1, P3 ;  /* 0x0000000535117211 */ /* 0x000fca00018f0eff */
[----:B------:R-:W3:Y:S04]  /*179b0*/  @P0 LDG.E.U8 R65, desc[UR20][R16.64] ;  /* 0x0000001410410981 */ /* 0x000ee8000c1e1100 */
[----:B------:R-:W-:Y:S04]  /*179c0*/  STL [R1+0x4b4], R62 ;  /* 0x0004b43e01007387 */ /* 0x000fe80000100800 */
[----:B------:R1:W-:Y:S04]  /*179d0*/  STL [R1+0x178], R60 ;  /* 0x0001783c01007387 */ /* 0x0003e80000100800 */
[----:B-1----:R-:W3:Y:S04]  /*179e0*/  LDL.LU R60, [R1+0x1888] ;  /* 0x00188800013c7983 */ /* 0x002ee80000300800 */
[----:B------:R-:W3:Y:S04]  /*179f0*/  LDL.LU R62, [R1+0x1884] ;  /* 0x00188400013e7983 */ /* 0x000ee80000300800 */
[----:B------:R-:W3:Y:S01]  /*17a00*/  LDL.LU R61, [R1+0x1880] ;  /* 0x00188000013d7983 */ /* 0x000ee20000300800 */
[----:B--2---:R-:W-:-:S03]  /*17a10*/  ISETP.GE.AND P6, PT, R66, RZ, PT ;  /* 0x000000ff4200720c */ /* 0x004fc60003fc6270 */
[----:B----4-:R1:W-:Y:S04]  /*17a20*/  STL [R1+0x174], R63 ;  /* 0x0001743f01007387 */ /* 0x0103e80000100800 */
[----:B-1----:R-:W2:Y:S04]  /*17a30*/  LDL.LU R63, [R1+0x187c] ;  /* 0x00187c00013f7983 */ /* 0x002ea80000300800 */
[----:B------:R-:W4:Y:S04]  /*17a40*/  LDL R66, [R1+0x14ac] ;  /* 0x0014ac0001427983 */ /* 0x000f280000100800 */
[----:B------:R-:W-:Y:S04]  /*17a50*/  STL [R1+0x4f8], R16 ;  /* 0x0004f81001007387 */ /* 0x000fe80000100800 */
[----:B------:R-:W-:Y:S04]  /*17a60*/  STL [R1+0x4f4], R17 ;  /* 0x0004f41101007387 */ /* 0x000fe80000100800 */
[----:B---3--:R1:W-:Y:S04]  /*17a70*/  STL [R1+0x170], R65 ;  /* 0x0001704101007387 */ /* 0x0083e80000100800 */
[----:B-1----:R-:W3:Y:S04]  /*17a80*/  LDL.LU R65, [R1+0x1878] ;  /* 0x0018780001417983 */ /* 0x002ee80000300800 */
[----:B------:R-:W2:Y:S01]  /*17a90*/  LDL R16, [R1+0x1480] ;  /* 0x0014800001107983 */ /* 0x000ea20000100800 */
[----:B------:R-:W-:-:S02]  /*17aa0*/  ISETP.GT.U32.AND P5, PT, R9, R58, PT ;  /* 0x0000003a0900720c */ /* 0x000fc40003fa4070 */
[----:B------:R-:W-:Y:S01]  /*17ab0*/  SEL R55, R47, R55, !P1 ;  /* 0x000000372f377207 */ /* 0x000fe20004800000 */
[----:B------:R-:W-:-:S04]  /*17ac0*/  @!P6 IMAD.MOV R56, RZ, RZ, -R56 ;  /* 0x000000ffff38e224 */ /* 0x000fc800078e0a38 */
[----:B------:R-:W-:-:S06]  /*17ad0*/  IMAD R55, R55, UR7, RZ ;  /* 0x0000000737377c24 */ /* 0x000fcc000f8e02ff */
[----:B------:R-:W-:Y:S01]  /*17ae0*/  @!P5 IMAD.IADD R58, R58, 0x1, -R9 ;  /* 0x000000013a3ad824 */ /* 0x000fe200078e0a09 */
[C---:B------:R-:W-:Y:S01]  /*17af0*/  IADD3 R17, P6, PT, R55.reuse, R8, RZ ;  /* 0x0000000837117210 */ /* 0x040fe20007fde0ff */
[----:B------:R-:W1:Y:S04]  /*17b00*/  LDCU UR7, c[0x0][0x3b0] ;  /* 0x00007600ff0777ac */ /* 0x000e680008000800 */
        /* <DEDUP_REMOVED lines=14> */
[----:B------:R-:W1:Y:S10]  /*17bf0*/  LDCU UR4, c[0x0][0x3b0] ;  /* 0x00007600ff0477ac */ /* 0x000e740008000800 */
[----:B------:R-:W-:Y:S01]  /*17c00*/  @!P2 IMAD.IADD R57, R57, 0x1, -R9 ;  /* 0x000000013939a824 */ /* 0x000fe200078e0a09 */
[----:B0-----:R-:W-:-:S04]  /*17c10*/  IADD3 R16, P2, PT, R56, R8, RZ ;  /* 0x0000000838107210 */ /* 0x001fc80007f5e0ff */
[----:B------:R-:W-:Y:S02]  /*17c20*/  LEA.HI.X.SX32 R17, R56, R5, 0x1, P2 ;  /* 0x0000000538117211 */ /* 0x000fe400010f0eff */
[----:B----4-:R-:W-:-:S03]  /*17c30*/  ISETP.GE.AND P2, PT, R66, RZ, PT ;  /* 0x000000ff4200720c */ /* 0x010fc60003f46270 */
[----:B------:R-:W4:Y:S04]  /*17c40*/  @P0 LDG.E.U8 R68, desc[UR20][R16.64] ;  /* 0x0000001410440981 */ /* 0x000f28000c1e1100 */
[----:B--2---:R0:W-:Y:S02]  /*17c50*/  STL [R1+0x16c], R80 ;  /* 0x00016c5001007387 */ /* 0x0041e40000100800 */
[----:B0-----:R-:W-:Y:S02]  /*17c60*/  IMAD.MOV.U32 R80, RZ, RZ, R71 ;  /* 0x000000ffff507224 */ /* 0x001fe400078e0047 */
[----:B------:R-:W2:Y:S04]  /*17c70*/  LDL R71, [R1+0x14f0] ;  /* 0x0014f00001477983 */ /* 0x000ea80000100800 */
[----:B------:R0:W-:Y:S04]  /*17c80*/  STL [R1+0x578], R16 ;  /* 0x0005781001007387 */ /* 0x0001e80000100800 */
[----:B------:R1:W-:Y:S04]  /*17c90*/  STL [R1+0x574], R17 ;  /* 0x0005741101007387 */ /* 0x0003e80000100800 */
[----:B------:R-:W2:Y:S04]  /*17ca0*/  LDL.LU R66, [R1+0x1874] ;  /* 0x0018740001427983 */ /* 0x000ea80000300800 */
[----:B0-----:R-:W2:Y:S01]  /*17cb0*/  LDL R16, [R1+0x14c4] ;  /* 0x0014c40001107983 */ /* 0x001ea20000100800 */
[C---:B------:R-:W-:Y:S01]  /*17cc0*/  ISETP.GT.U32.AND P3, PT, R9.reuse, R59, PT ;  /* 0x0000003b0900720c */ /* 0x040fe20003f64070 */
[----:B------:R-:W-:Y:S01]  /*17cd0*/  @!P5 IMAD.MOV R57, RZ, RZ, -R57 ;  /* 0x000000ffff39d224 */ /* 0x000fe200078e0a39 */
[----:B------:R-:W-:-:S11]  /*17ce0*/  ISETP.GT.U32.AND P5, PT, R9, R60, PT ;  /* 0x0000003c0900720c */ /* 0x000fd60003fa4070 */
[----:B------:R-:W-:Y:S01]  /*17cf0*/  @!P3 IMAD.IADD R59, R59, 0x1, -R9 ;  /* 0x000000013b3bb824 */ /* 0x000fe200078e0a09 */
[----:B------:R-:W-:-:S04]  /*17d00*/  SEL R57, R47, R57, !P1 ;  /* 0x000000392f397207 */ /* 0x000fc80004800000 */
[----:B------:R-:W-:Y:S01]  /*17d10*/  ISETP.GT.U32.AND P3, PT, R9, R59, PT ;  /* 0x0000003b0900720c */ /* 0x000fe20003f64070 */
[----:B------:R-:W-:Y:S01]  /*17d20*/  IMAD R57, R57, UR5, RZ ;  /* 0x0000000539397c24 */ /* 0x000fe2000f8e02ff */
[----:B------:R-:W-:Y:S01]  /*17d30*/  ISETP.GT.U32.AND P6, PT, R9, R58, PT ;  /* 0x0000003a0900720c */ /* 0x000fe20003fc4070 */
[----:B------:R-:W-:Y:S01]  /*17d40*/  @!P5 IMAD.IADD R60, R60, 0x1, -R9 ;  /* 0x000000013c3cd824 */ /* 0x000fe200078e0a09 */
[----:B----4-:R0:W-:Y:S01]  /*17d50*/  STL [R1+0x168], R68 ;  /* 0x0001684401007387 */ /* 0x0101e20000100800 */
[----:B------:R-:W-:Y:S01]  /*17d60*/  PRMT R67, RZ, 0x7610, R67 ;  /* 0x00007610ff437816 */ /* 0x000fe20000000043 */
[----:B------:R-:W4:Y:S07]  /*17d70*/  LDCU UR5, c[0x0][0x3b0] ;  /* 0x00007600ff0577ac */ /* 0x000f2e0008000800 */
[--C-:B------:R-:W-:Y:S01]  /*17d80*/  @!P3 IMAD.IADD R59, R59, 0x1, -R9.reuse ;  /* 0x000000013b3bb824 */ /* 0x100fe200078e0a09 */
[----:B-1----:R-:W-:Y:S01]  /*17d90*/  IADD3 R17, P3, PT, R57, R8, RZ ;  /* 0x0000000839117210 */ /* 0x002fe20007f7e0ff */
[----:B0-----:R-:W3:Y:S04]  /*17da0*/  LDL R68, [R1+0x1508] ;  /* 0x0015080001447983 */ /* 0x001ee80000100800 */
[----:B------:R0:W-:Y:S01]  /*17db0*/  STL [R1+0x5b8], R17 ;  /* 0x0005b81101007387 */ /* 0x0001e20000100800 */
[----:B------:R-:W-:-:S04]  /*17dc0*/  @!P6 IMAD.IADD R58, R58, 0x1, -R9 ;  /* 0x000000013a3ae824 */ /* 0x000fc800078e0a09 */
[----:B------:R-:W-:-:S05]  /*17dd0*/  @!P2 IMAD.MOV R58, RZ, RZ, -R58 ;  /* 0x000000ffff3aa224 */ /* 0x000fca00078e0a3a */
[----:B------:R-:W-:-:S05]  /*17de0*/  SEL R58, R47, R58, !P1 ;  /* 0x0000003a2f3a7207 */ /* 0x000fca0004800000 */
[----:B------:R-:W-:Y:S01]  /*17df0*/  IMAD R58, R58, UR4, RZ ;  /* 0x000000043a3a7c24 */ /* 0x000fe2000f8e02ff */
[----:B------:R-:W-:Y:S01]  /*17e00*/  PRMT R70, RZ, 0x7610, R70 ;  /* 0x00007610ff467816 */ /* 0x000fe20000000046 */
[----:B------:R-:W1:Y:S01]  /*17e10*/  LDCU UR4, c[0x0][0x3b0] ;  /* 0x00007600ff0477ac */ /* 0x000e620008000800 */
        /* <DEDUP_REMOVED lines=11> */
[----:B------:R0:W2:Y:S01]  /*17ed0*/  @P0 LDG.E.U8 R70, desc[UR20][R16.64] ;  /* 0x0000001410460981 */ /* 0x0000a2000c1e1100 */
[----:B------:R-:W-:Y:S01]  /*17ee0*/  ISETP.GT.U32.AND P2, PT, R9, R60, PT ;  /* 0x0000003c0900720c */ /* 0x000fe20003f44070 */
[----:B------:R-:W-:Y:S01]  /*17ef0*/  @!P5 IMAD.MOV R59, RZ, RZ, -R59 ;  /* 0x000000ffff3bd224 */ /* 0x000fe200078e0a3b */
[----:B------:R-:W-:-:S04]  /*17f00*/  ISETP.GE.AND P5, PT, R71, RZ, PT ;  /* 0x000000ff4700720c */ /* 0x000fc80003fa6270 */
[----:B------:R-:W-:-:S05]  /*17f10*/  SEL R59, R47, R59, !P1 ;  /* 0x0000003b2f3b7207 */ /* 0x000fca0004800000 */
[----:B----4-:R-:W-:Y:S01]  /*17f20*/  IMAD R59, R59, UR5, RZ ;  /* 0x000000053b3b7c24 */ /* 0x010fe2000f8e02ff */
[----:B------:R-:W-:Y:S01]  /*17f30*/  PRMT R91, RZ, 0x7610, R91 ;  /* 0x00007610ff5b7816 */ /* 0x000fe2000000005b */
[----:B------:R-:W-:Y:S01]  /*17f40*/  @!P2 IMAD.IADD R60, R60, 0x1, -R9 ;  /* 0x000000013c3ca824 */ /* 0x000fe200078e0a09 */
[----:B---3--:R-:W-:Y:S01]  /*17f50*/  ISETP.GE.AND P2, PT, R68, RZ, PT ;  /* 0x000000ff4400720c */ /* 0x008fe20003f46270 */
[----:B------:R-:W3:Y:S02]  /*17f60*/  LDCU UR5, c[0x0][0x3b0] ;  /* 0x00007600ff0577ac */ /* 0x000ee40008000800 */
[----:B------:R-:W-:Y:S01]  /*17f70*/  @!P5 IMAD.MOV R60, RZ, RZ, -R60 ;  /* 0x000000ffff3cd224 */ /* 0x000fe200078e0a3c */
[----:B------:R-:W-:Y:S01]  /*17f80*/  IADD3 R68, P5, PT, R59, R8, RZ ;  /* 0x000000083b447210 */ /* 0x000fe20007fbe0ff */
[----:B--2---:R2:W-:Y:S04]  /*17f90*/  STL [R1+0x164], R67 ;  /* 0x0001644301007387 */ /* 0x0045e80000100800 */
[----:B--2---:R-:W2:Y:S04]  /*17fa0*/  LDL.LU R67, [R1+0x1870] ;  /* 0x0018700001437983 */ /* 0x004ea80000300800 */
[----:B------:R-:W4:Y:S04]  /*17fb0*/  LDL R71, [R1+0x1524] ;  /* 0x0015240001477983 */ /* 0x000f280000100800 */
[----:B------:R0:W-:Y:S04]  /*17fc0*/  STL [R1+0x5f8], R16 ;  /* 0x0005f81001007387 */ /* 0x0001e80000100800 */
[----:B------:R1:W-:Y:S01]  /*17fd0*/  STL [R1+0x5f4], R17 ;  /* 0x0005f41101007387 */ /* 0x0003e20000100800 */
[----:B0-----:R-:W-:-:S03]  /*17fe0*/  @P0 IMAD.MOV.U32 R16, RZ, RZ, R68 ;  /* 0x000000ffff100224 */ /* 0x001fc600078e0044 */
[----:B------:R0:W-:Y:S01]  /*17ff0*/  STL [R1+0x15c], R70 ;  /* 0x00015c4601007387 */ /* 0x0001e20000100800 */
[----:B-1----:R-:W-:-:S05]  /*18000*/  LEA.HI.X.SX32 R17, R59, R5, 0x1, P5 ;  /* 0x000000053b117211 */ /* 0x002fca00028f0eff */
[----:B------:R1:W2:Y:S04]  /*18010*/  @P0 LDG.E.U8 R91, desc[UR20][R16.64] ;  /* 0x00000014105b0981 */ /* 0x0002a8000c1e1100 */
[----:B0-----:R-:W3:Y:S01]  /*18020*/  LDL R70, [R1+0x1550] ;  /* 0x0015500001467983 */ /* 0x001ee20000100800 */
[C---:B------:R-:W-:Y:S02]  /*18030*/  ISETP.GT.U32.AND P6, PT, R9.reuse, R62, PT ;  /* 0x0000003e0900720c */ /* 0x040fe40003fc4070 */
[----:B------:R-:W-:-:S11]  /*18040*/  ISETP.GT.U32.AND P3, PT, R9, R63, PT ;  /* 0x0000003f0900720c */ /* 0x000fd60003f64070 */
[----:B------:R-:W-:-:S05]  /*18050*/  @!P6 IMAD.IADD R62, R62, 0x1, -R9 ;  /* 0x000000013e3ee824 */ /* 0x000fca00078e0a09 */
[----:B------:R-:W-:Y:S01]  /*18060*/  ISETP.GT.U32.AND P6, PT, R9, R62, PT ;  /* 0x0000003e0900720c */ /* 0x000fe20003fc4070 */
[----:B------:R-:W-:Y:S01]  /*18070*/  @!P3 IMAD.IADD R63, R63, 0x1, -R9 ;  /* 0x000000013f3fb824 */ /* 0x000fe200078e0a09 */
[----:B------:R-:W-:Y:S02]  /*18080*/  ISETP.GT.U32.AND P5, PT, R9, R65, PT ;  /* 0x000000410900720c */ /* 0x000fe40003fa4070 */
[----:B------:R-:W-:-:S09]  /*18090*/  SEL R60, R47, R60, !P1 ;  /* 0x0000003c2f3c7207 */ /* 0x000fd20004800000 */
[----:B------:R-:W-:Y:S01]  /*180a0*/  @!P6 IMAD.IADD R62, R62, 0x1, -R9 ;  /* 0x000000013e3ee824 */ /* 0x000fe200078e0a09 */
[----:B------:R-:W-:-:S03]  /*180b0*/  ISETP.GT.U32.AND P6, PT, R9, R61, PT ;  /* 0x0000003d0900720c */ /* 0x000fc60003fc4070 */
[----:B------:R-:W-:Y:S01]  /*180c0*/  @!P2 IMAD.MOV R62, RZ, RZ, -R62 ;  /* 0x000000ffff3ea224 */ /* 0x000fe200078e0a3e */
[----:B------:R-:W-:-:S04]  /*180d0*/  ISETP.GT.U32.AND P2, PT, R9, R63, PT ;  /* 0x0000003f0900720c */ /* 0x000fc80003f44070 */
[----:B------:R-:W-:Y:S01]  /*180e0*/  SEL R62, R47, R62, !P1 ;  /* 0x0000003e2f3e7207 */ /* 0x000fe20004800000 */
[----:B------:R-:W-:Y:S01]  /*180f0*/  IMAD R60, R60, UR6, RZ ;  /* 0x000000063c3c7c24 */ /* 0x000fe2000f8e02ff */
[----:B------:R0:W-:Y:S01]  /*18100*/  STL [R1+0x638], R68 ;  /* 0x0006384401007387 */ /* 0x0001e20000100800 */
[----:B------:R-:W-:Y:S01]  /*18110*/  @!P5 IMAD.IADD R65, R65, 0x1, -R9 ;  /* 0x000000014141d824 */ /* 0x000fe200078e0a09 */
[----:B------:R-:W-:Y:S01]  /*18120*/  PRMT R69, RZ, 0x7610, R69 ;  /* 0x00007610ff457816 */ /* 0x000fe20000000045 */
[--C-:B------:R-:W-:Y:S02]  /*18130*/  @!P6 IMAD.IADD R61, R61, 0x1, -R9.reuse ;  /* 0x000000013d3de824 */ /* 0x100fe400078e0a09 */
[----:B------:R-:W-:Y:S01]  /*18140*/  IMAD R62, R62, UR4, RZ ;  /* 0x000000043e3e7c24 */ /* 0x000fe2000f8e02ff */
[C---:B-1----:R-:W-:Y:S01]  /*18150*/  IADD3 R16, P6, PT, R60.reuse, R8, RZ ;  /* 0x000000083c107210 */ /* 0x042fe20007fde0ff */
[----:B------:R1:W-:Y:S01]  /*18160*/  STL [R1+0x634], R17 ;  /* 0x0006341101007387 */ /* 0x0003e20000100800 */
[----:B------:R-:W-:Y:S01]  /*18170*/  ISETP.GT.U32.AND P5, PT, R9, R65, PT ;  /* 0x000000410900720c */ /* 0x000fe20003fa4070 */
[--C-:B------:R-:W-:Y:S01]  /*18180*/  @!P2 IMAD.IADD R63, R63, 0x1, -R9.reuse ;  /* 0x000000013f3fa824 */ /* 0x100fe200078e0a09 */
[----:B------:R-:W-:Y:S01]  /*18190*/  PRMT R76, RZ, 0x7610, R76 ;  /* 0x00007610ff4c7816 */ /* 0x000fe2000000004c */
[----:B0-----:R-:W3:Y:S01]  /*181a0*/  LDL.LU R68, [R1+0x186c] ;  /* 0x00186c0001447983 */ /* 0x001ee20000300800 */
[----:B------:R-:W-:Y:S01]  /*181b0*/  PRMT R74, RZ, 0x7610, R74 ;  /* 0x00007610ff4a7816 */ /* 0x000fe2000000004a */
[----:B------:R-:W0:Y:S01]  /*181c0*/  LDCU UR4, c[0x0][0x3b0] ;  /* 0x00007600ff0477ac */ /* 0x000e220008000800 */
[----:B-1----:R-:W-:Y:S01]  /*181d0*/  LEA.HI.X.SX32 R17, R60, R5, 0x1, P6 ;  /* 0x000000053c117211 */ /* 0x002fe200030f0eff */
[----:B------:R-:W1:Y:S04]  /*181e0*/  LDCU UR6, c[0x0][0x3b0] ;  /* 0x00007600ff0677ac */ /* 0x000e680008000800 */
[----:B------:R0:W3:Y:S02]  /*181f0*/  @P0 LDG.E.U8 R69, desc[UR20][R16.64] ;  /* 0x0000001410450981 */ /* 0x0000e4000c1e1100 */
[----:B------:R-:W-:Y:S01]  /*18200*/  @!P5 IMAD.IADD R65, R65, 0x1, -R9 ;  /* 0x000000014141d824 */ /* 0x000fe200078e0a09 */
[----:B----4-:R-:W-:-:S13]  /*18210*/  ISETP.GE.AND P3, PT, R71, RZ, PT ;  /* 0x000000ff4700720c */ /* 0x010fda0003f66270 */
[----:B------:R-:W-:Y:S01]  /*18220*/  @!P3 IMAD.MOV R61, RZ, RZ, -R61 ;  /* 0x000000ffff3db224 */ /* 0x000fe200078e0a3d */
[----:B------:R-:W-:-:S04]  /*18230*/  IADD3 R71, P3, PT, R62, R8, RZ ;  /* 0x000000083e477210 */ /* 0x000fc80007f7e0ff */
[----:B------:R-:W-:Y:S01]  /*18240*/  SEL R61, R47, R61, !P1 ;  /* 0x0000003d2f3d7207 */ /* 0x000fe20004800000 */
[----:B--2---:R2:W-:Y:S01]  /*18250*/  STL [R1+0x158], R91 ;  /* 0x0001585b01007387 */ /* 0x0045e20000100800 */
[----:B---3--:R-:W-:Y:S02]  /*18260*/  ISETP.GE.AND P2, PT, R70, RZ, PT ;  /* 0x000000ff4600720c */ /* 0x008fe40003f46270 */
[----:B------:R-:W-:Y:S01]  /*18270*/  LEA.HI.X.SX32 R70, R62, R5, 0x1, P3 ;  /* 0x000000053e467211 */ /* 0x000fe200018f0eff */
[----:B--2---:R-:W2:Y:S04]  /*18280*/  LDL R91, [R1+0x1570] ;  /* 0x00157000015b7983 */ /* 0x004ea80000100800 */
[----:B------:R0:W-:Y:S01]  /*18290*/  STL [R1+0x678], R16 ;  /* 0x0006781001007387 */ /* 0x0001e20000100800 */
[----:B------:R-:W-:Y:S01]  /*182a0*/  IMAD R61, R61, UR5, RZ ;  /* 0x000000053d3d7c24 */ /* 0x000fe2000f8e02ff */
[----:B------:R-:W-:-:S04]  /*182b0*/  PRMT R73, RZ, 0x7610, R73 ;  /* 0x00007610ff497816 */ /* 0x000fc80000000049 */
[----:B------:R-:W-:Y:S01]  /*182c0*/  @!P2 IMAD.MOV R63, RZ, RZ, -R63 ;  /* 0x000000ffff3fa224 */ /* 0x000fe200078e0a3f */
[----:B------:R-:W-:Y:S01]  /*182d0*/  STL [R1+0x6b8], R71 ;  /* 0x0006b84701007387 */ /* 0x000fe20000100800 */
[----:B------:R-:W-:Y:S01]  /*182e0*/  PRMT R77, RZ, 0x7610, R77 ;  /* 0x00007610ff4d7816 */ /* 0x000fe2000000004d */
[----:B------:R-:W3:Y:S02]  /*182f0*/  LDCU UR5, c[0x0][0x3b0] ;  /* 0x00007600ff0577ac */ /* 0x000ee40008000800 */
[----:B------:R4:W-:Y:S01]  /*18300*/  STL [R1+0x674], R17 ;  /* 0x0006741101007387 */ /* 0x0009e20000100800 */
[----:B0-----:R-:W-:Y:S02]  /*18310*/  @P0 IMAD.MOV.U32 R16, RZ, RZ, R71 ;  /* 0x000000ffff100224 */ /* 0x001fe400078e0047 */
[----:B----4-:R-:W-:-:S05]  /*18320*/  @P0 IMAD.MOV.U32 R17, RZ, RZ, R70 ;  /* 0x000000ffff110224 */ /* 0x010fca00078e0046 */
[----:B------:R0:W4:Y:S02]  /*18330*/  @P0 LDG.E.U8 R76, desc[UR20][R16.64] ;  /* 0x00000014104c0981 */ /* 0x000124000c1e1100 */
[----:B0-----:R-:W-:-:S04]  /*18340*/  IADD3 R16, P5, PT, R61, R8, RZ ;  /* 0x000000083d107210 */ /* 0x001fc80007fbe0ff */
[----:B------:R-:W-:-:S05]  /*18350*/  LEA.HI.X.SX32 R17, R61, R5, 0x1, P5 ;  /* 0x000000053d117211 */ /* 0x000fca00028f0eff */
[----:B------:R-:W3:Y:S04]  /*18360*/  @P0 LDG.E.U8 R74, desc[UR20][R16.64] ;  /* 0x00000014104a0981 */ /* 0x000ee8000c1e1100 */
[----:B------:R-:W-:Y:S04]  /*18370*/  STL [R1+0x6b4], R70 ;  /* 0x0006b44601007387 */ /* 0x000fe80000100800 */
[----:B------:R0:W-:Y:S04]  /*18380*/  STL [R1+0x154], R69 ;  /* 0x0001544501007387 */ /* 0x0001e80000100800 */
[----:B0-----:R-:W3:Y:S04]  /*18390*/  LDL.LU R69, [R1+0x1868] ;  /* 0x0018680001457983 */ /* 0x001ee80000300800 */
[----:B------:R-:W3:Y:S04]  /*183a0*/  LDL.LU R70, [R1+0x1864] ;  /* 0x0018640001467983 */ /* 0x000ee80000300800 */
[----:B------:R-:W3:Y:S01]  /*183b0*/  LDL.LU R71, [R1+0x1860] ;  /* 0x0018600001477983 */ /* 0x000ee20000300800 */
[----:B--2---:R-:W-:-:S03]  /*183c0*/  ISETP.GE.AND P3, PT, R91, RZ, PT ;  /* 0x000000ff5b00720c */ /* 0x004fc60003f66270 */
[----:B----4-:R0:W-:Y:S04]  /*183d0*/  STL [R1+0x14c], R76 ;  /* 0x00014c4c01007387 */ /* 0x0101e80000100800 */
[----:B0-----:R-:W2:Y:S04]  /*183e0*/  LDL.LU R76, [R1+0x185c] ;  /* 0x00185c00014c7983 */ /* 0x001ea80000300800 */
[----:B------:R-:W4:Y:S04]  /*183f0*/  LDL R91, [R1+0x161c] ;  /* 0x00161c00015b7983 */ /* 0x000f280000100800 */
[----:B------:R-:W-:Y:S04]  /*18400*/  STL [R1+0x6f8], R16 ;  /* 0x0006f81001007387 */ /* 0x000fe80000100800 */
[----:B------:R-:W-:Y:S04]  /*18410*/  STL [R1+0x6f4], R17 ;  /* 0x0006f41101007387 */ /* 0x000fe80000100800 */
[----:B---3--:R0:W-:Y:S04]  /*18420*/  STL [R1+0x148], R74 ;  /* 0x0001484a01007387 */ /* 0x0081e80000100800 */
[----:B0-----:R-:W3:Y:S04]  /*18430*/  LDL.LU R74, [R1+0x1858] ;  /* 0x00185800014a7983 */ /* 0x001ee80000300800 */
[----:B------:R-:W2:Y:S01]  /*18440*/  LDL R16, [R1+0x1678] ;  /* 0x0016780001107983 */ /* 0x000ea20000100800 */
[----:B------:R-:W-:-:S02]  /*18450*/  ISETP.GT.U32.AND P2, PT, R9, R67, PT ;  /* 0x000000430900720c */ /* 0x000fc40003f44070 */
[----:B------:R-:W-:Y:S01]  /*18460*/  SEL R63, R47, R63, !P1 ;  /* 0x0000003f2f3f7207 */ /* 0x000fe20004800000 */
[----:B------:R-:W-:-:S04]  /*18470*/  @!P3 IMAD.MOV R65, RZ, RZ, -R65 ;  /* 0x000000ffff41b224 */ /* 0x000fc800078e0a41 */
[----:B------:R-:W-:-:S06]  /*18480*/  IMAD R63, R63, UR7, RZ ;  /* 0x000000073f3f7c24 */ /* 0x000fcc000f8e02ff */
[----:B------:R-:W-:Y:S01]  /*18490*/  @!P2 IMAD.IADD R67, R67, 0x1, -R9 ;  /* 0x000000014343a824 */ /* 0x000fe200078e0a09 */
[----:B------:R-:W-:Y:S01]  /*184a0*/  IADD3 R17, P3, PT, R63, R8, RZ ;  /* 0x000000083f117210 */ /* 0x000fe20007f7e0ff */
[----:B------:R-:W0:Y:S01]  /*184b0*/  LDCU UR7, c[0x0][0x3b0] ;  /* 0x00007600ff0777ac */ /* 0x000e220008000800 */
[----:B------:R-:W-:-:S03]  /*184c0*/  ISETP.GT.U32.AND P5, PT, R9, R68, PT ;  /* 0x000000440900720c */ /* 0x000fc60003fa4070 */
[----:B------:R0:W-:Y:S01]  /*184d0*/  STL [R1+0x740], R17 ;  /* 0x0007401101007387 */ /* 0x0001e20000100800 */
[----:B------:R-:W-:-:S05]  /*184e0*/  SEL R65, R47, R65, !P1 ;  /* 0x000000412f417207 */ /* 0x000fca0004800000 */
[----:B------:R-:W-:Y:S01]  /*184f0*/  IMAD R65, R65, UR4, RZ ;  /* 0x0000000441417c24 */ /* 0x000fe2000f8e02ff */
[----:B------:R-:W-:Y:S01]  /*18500*/  ISETP.GT.U32.AND P6, PT, R9, R66, PT ;  /* 0x000000420900720c */ /* 0x000fe20003fc4070 */
[----:B------:R-:W0:Y:S02]  /*18510*/  LDCU UR4, c[0x0][0x3b0] ;  /* 0x00007600ff0477ac */ /* 0x000e240008000800 */
[----:B------:R-:W-:Y:S01]  /*18520*/  @!P5 IMAD.IADD R68, R68, 0x1, -R9 ;  /* 0x000000014444d824 */ /* 0x000fe200078e0a09 */
[----:B--2---:R-:W-:Y:S02]  /*18530*/  ISETP.GE.AND P2, PT, R16, RZ, PT ;  /* 0x000000ff1000720c */ /* 0x004fe40003f46270 */
[----:B------:R-:W-:-:S04]  /*18540*/  LEA.HI.X.SX32 R16, R63, R5, 0x1, P3 ;  /* 0x000000053f107211 */ /* 0x000fc800018f0eff */
[-C--:B0-----:R-:W-:Y:S01]  /*18550*/  @P0 LOP3.LUT R17, R17, R16.reuse, RZ, 0x3c, !PT ;  /* 0x0000001011110212 */ /* 0x081fe200078e3cff */
[----:B------:R0:W-:Y:S03]  /*18560*/  STL [R1+0x73c], R16 ;  /* 0x00073c1001007387 */ /* 0x0001e60000100800 */
[----:B0-----:R-:W-:-:S04]  /*18570*/  @P0 LOP3.LUT R16, R17, R16, RZ, 0x3c, !PT ;  /* 0x0000001011100212 */ /* 0x001fc800078e3cff */
[----:B------:R-:W-:-:S05]  /*18580*/  @P0 LOP3.LUT R17, R17, R16, RZ, 0x3c, !PT ;  /* 0x0000001011110212 */ /* 0x000fca00078e3cff */
[----:B------:R0:W2:Y:S02]  /*18590*/  @P0 LDG.E.U8 R73, desc[UR20][R16.64] ;  /* 0x0000001410490981 */ /* 0x0000a4000c1e1100 */
[----:B0-----:R-:W-:-:S04]  /*185a0*/  IADD3 R16, P5, PT, R65, R8, RZ ;  /* 0x0000000841107210 */ /* 0x001fc80007fbe0ff */
[----:B------:R-:W-:-:S05]  /*185b0*/  LEA.HI.X.SX32 R17, R65, R5, 0x1, P5 ;  /* 0x0000000541117211 */ /* 0x000fca00028f0eff */
[----:B------:R-:W3:Y:S01]  /*185c0*/  @P0 LDG.E.U8 R77, desc[UR20][R16.64] ;  /* 0x00000014104d0981 */ /* 0x000ee2000c1e1100 */
[----:B------:R-:W-:-:S05]  /*185d0*/  @!P6 IMAD.IADD R66, R66, 0x1, -R9 ;  /* 0x000000014242e824 */ /* 0x000fca00078e0a09 */
[----:B------:R-:W-:-:S13]  /*185e0*/  ISETP.GT.U32.AND P6, PT, R9, R66, PT ;  /* 0x000000420900720c */ /* 0x000fda0003fc4070 */
[----:B------:R-:W-:-:S04]  /*185f0*/  @!P6 IMAD.IADD R66, R66, 0x1, -R9 ;  /* 0x000000014242e824 */ /* 0x000fc800078e0a09 */
[----:B------:R-:W-:Y:S01]  /*18600*/  @!P2 IMAD.MOV R66, RZ, RZ, -R66 ;  /* 0x000000ffff42a224 */ /* 0x000fe200078e0a42 */
[----:B----4-:R-:W-:Y:S01]  /*18610*/  ISETP.GE.AND P2, PT, R91, RZ, PT ;  /* 0x000000ff5b00720c */ /* 0x010fe20003f46270 */
[----:B--2---:R0:W-:Y:S04]  /*18620*/  STL [R1+0x124], R73 ;  /* 0x0001244901007387 */ /* 0x0041e80000100800 */
        /* <DEDUP_REMOVED lines=8> */
[----:B------:R-:W-:Y:S02]  /*186b0*/  ISETP.GT.U32.AND P3, PT, R9, R67, PT ;  /* 0x000000430900720c */ /* 0x000fe40003f64070 */
[----:B------:R-:W-:-:S05]  /*186c0*/  SEL R66, R47, R66, !P1 ;  /* 0x000000422f427207 */ /* 0x000fca0004800000 */
[----:B------:R-:W-:Y:S01]  /*186d0*/  IMAD R66, R66, UR5, RZ ;  /* 0x0000000542427c24 */ /* 0x000fe2000f8e02ff */
[----:B------:R-:W-:Y:S01]  /*186e0*/  PRMT R81, RZ, 0x7610, R81 ;  /* 0x00007610ff517816 */ /* 0x000fe20000000051 */
[----:B------:R-:W0:Y:S02]  /*186f0*/  LDCU UR5, c[0x0][0x3b0] ;  /* 0x00007600ff0577ac */ /* 0x000e240008000800 */
[--C-:B------:R-:W-:Y:S01]  /*18700*/  @!P6 IMAD.IADD R68, R68, 0x1, -R9.reuse ;  /* 0x000000014444e824 */ /* 0x100fe200078e0a09 */
[----:B------:R-:W-:Y:S01]  /*18710*/  IADD3 R16, P6, PT, R66, R8, RZ ;  /* 0x0000000842107210 */ /* 0x000fe20007fde0ff */
[----:B------:R-:W-:-:S04]  /*18720*/  @!P3 IMAD.IADD R67, R67, 0x1, -R9 ;  /* 0x000000014343b824 */ /* 0x000fc800078e0a09 */
[----:B------:R-:W-:Y:S01]  /*18730*/  @!P2 IMAD.MOV R67, RZ, RZ, -R67 ;  /* 0x000000ffff43a224 */ /* 0x000fe200078e0a43 */
[----:B--2---:R-:W-:Y:S02]  /*18740*/  ISETP.GE.AND P3, PT, R17, RZ, PT ;  /* 0x000000ff1100720c */ /* 0x004fe40003f66270 */
[----:B------:R-:W-:-:S05]  /*18750*/  LEA.HI.X.SX32 R17, R66, R5, 0x1, P6 ;  /* 0x0000000542117211 */ /* 0x000fca00030f0eff */
[----:B------:R2:W3:Y:S01]  /*18760*/  @P0 LDG.E.U8 R81, desc[UR20][R16.64] ;  /* 0x0000001410510981 */ /* 0x0004e2000c1e1100 */
[----:B------:R-:W-:-:S05]  /*18770*/  SEL R67, R47, R67, !P1 ;  /* 0x000000432f437207 */ /* 0x000fca0004800000 */
[----:B------:R-:W-:Y:S01]  /*18780*/  IMAD R67, R67, UR4, RZ ;  /* 0x0000000443437c24 */ /* 0x000fe2000f8e02ff */
[----:B------:R2:W-:Y:S01]  /*18790*/  STL [R1+0x7c0], R16 ;  /* 0x0007c01001007387 */ /* 0x0005e20000100800 */
[----:B------:R-:W-:Y:S01]  /*187a0*/  @!P3 IMAD.MOV R68, RZ, RZ, -R68 ;  /* 0x000000ffff44b224 */ /* 0x000fe200078e0a44 */
[----:B------:R-:W-:Y:S01]  /*187b0*/  PRMT R85, RZ, 0x7610, R85 ;  /* 0x00007610ff557816 */ /* 0x000fe20000000055 */
[----:B------:R-:W0:Y:S01]  /*187c0*/  LDCU UR4, c[0x0][0x3b0] ;  /* 0x00007600ff0477ac */ /* 0x000e220008000800 */
[----:B------:R1:W-:Y:S01]  /*187d0*/  STL [R1+0x7bc], R17 ;  /* 0x0007bc1101007387 */ /* 0x0003e20000100800 */
[----:B--2---:R-:W-:-:S04]  /*187e0*/  IADD3 R16, P3, PT, R67, R8, RZ ;  /* 0x0000000843107210 */ /* 0x004fc80007f7e0ff */
[----:B-1----:R-:W-:-:S05]  /*187f0*/  LEA.HI.X.SX32 R17, R67, R5, 0x1, P3 ;  /* 0x0000000543117211 */ /* 0x002fca00018f0eff */
[----:B------:R-:W2:Y:S01]  /*18800*/  @P0 LDG.E.U8 R85, desc[UR20][R16.64] ;  /* 0x0000001410550981 */ /* 0x000ea2000c1e1100 */
[C---:B------:R-:W-:Y:S02]  /*18810*/  ISETP.GT.U32.AND P5, PT, R9.reuse, R69, PT ;  /* 0x000000450900720c */ /* 0x040fe40003fa4070 */
[----:B------:R-:W-:Y:S01]  /*18820*/  ISETP.GT.U32.AND P2, PT, R9, R70, PT ;  /* 0x000000460900720c */ /* 0x000fe20003f44070 */
[----:B---3--:R1:W-:Y:S04]  /*18830*/  STL [R1+0x11c], R81 ;  /* 0x00011c5101007387 */ /* 0x0083e80000100800 */
[----:B-1----:R-:W3:Y:S04]  /*18840*/  LDL R81, [R1+0x1668] ;  /* 0x0016680001517983 */ /* 0x002ee80000100800 */
[----:B------:R-:W-:Y:S04]  /*18850*/  STL [R1+0x800], R16 ;  /* 0x0008001001007387 */ /* 0x000fe80000100800 */
[----:B------:R1:W-:Y:S04]  /*18860*/  STL [R1+0x7fc], R17 ;  /* 0x0007fc1101007387 */ /* 0x0003e80000100800 */
[----:B-1----:R-:W3:Y:S01]  /*18870*/  LDL R17, [R1+0x15dc] ;  /* 0x0015dc0001117983 */ /* 0x002ee20000100800 */
[--C-:B------:R-:W-:Y:S01]  /*18880*/  @!P5 IMAD.IADD R69, R69, 0x1, -R9.reuse ;  /* 0x000000014545d824 */ /* 0x100fe200078e0a09 */
[----:B------:R-:W-:Y:S01]  /*18890*/  ISETP.GT.U32.AND P6, PT, R9, R71, PT ;  /* 0x000000470900720c */ /* 0x000fe20003fc4070 */
[----:B------:R-:W-:-:S03]  /*188a0*/  @!P2 IMAD.IADD R70, R70, 0x1, -R9 ;  /* 0x000000014646a824 */ /* 0x000fc600078e0a09 */
[----:B------:R-:W-:Y:S02]  /*188b0*/  ISETP.GT.U32.AND P5, PT, R9, R69, PT ;  /* 0x000000450900720c */ /* 0x000fe40003fa4070 */
[----:B----4-:R-:W-:Y:S02]  /*188c0*/  ISETP.GE.AND P2, PT, R91, RZ, PT ;  /* 0x000000ff5b00720c */ /* 0x010fe40003f46270 */
[----:B------:R-:W-:Y:S01]  /*188d0*/  SEL R68, R47, R68, !P1 ;  /* 0x000000442f447207 */ /* 0x000fe20004800000 */
[----:B--2---:R1:W-:Y:S04]  /*188e0*/  STL [R1+0x118], R85 ;  /* 0x0001185501007387 */ /* 0x0043e80000100800 */
[----:B------:R-:W-:Y:S02]  /*188f0*/  IMAD R68, R68, UR6, RZ ;  /* 0x0000000644447c24 */ /* 0x000fe4000f8e02ff */
[----:B------:R-:W-:Y:S01]  /*18900*/  @!P6 IMAD.IADD R71, R71, 0x1, -R9 ;  /* 0x000000014747e824 */ /* 0x000fe200078e0a09 */
[----:B------:R-:W-:Y:S01]  /*18910*/  PRMT R83, RZ, 0x7610, R83 ;  /* 0x00007610ff537816 */ /* 0x000fe20000000053 */
[----:B------:R-:W-:Y:S01]  /*18920*/  @!P5 IMAD.IADD R69, R69, 0x1, -R9 ;  /* 0x000000014545d824 */ /* 0x000fe200078e0a09 */
[----:B------:R-:W-:Y:S01]  /*18930*/  PRMT R82, RZ, 0x7610, R82 ;  /* 0x00007610ff527816 */ /* 0x000fe20000000052 */
[----:B------:R-:W2:Y:S01]  /*18940*/  LDCU UR6, c[0x0][0x3b0] ;  /* 0x00007600ff0677ac */ /* 0x000ea20008000800 */
[----:B-1----:R-:W-:Y:S01]  /*18950*/  IADD3 R85, P6, PT, R68, R8, RZ ;  /* 0x0000000844557210 */ /* 0x002fe20007fde0ff */
[----:B------:R-:W-:Y:S01]  /*18960*/  @!P2 IMAD.MOV R69, RZ, RZ, -R69 ;  /* 0x000000ffff45a224 */ /* 0x000fe200078e0a45 */
[----:B------:R-:W-:-:S02]  /*18970*/  ISETP.GT.U32.AND P2, PT, R9, R76, PT ;  /* 0x0000004c0900720c */ /* 0x000fc40003f44070 */
[----:B------:R-:W-:Y:S02]  /*18980*/  LEA.HI.X.SX32 R91, R68, R5, 0x1, P6 ;  /* 0x00000005445b7211 */ /* 0x000fe400030f0eff */
[----:B------:R-:W-:Y:S01]  /*18990*/  SEL R69, R47, R69, !P1 ;  /* 0x000000452f457207 */ /* 0x000fe20004800000 */
[----:B------:R-:W-:Y:S01]  /*189a0*/  @P0 IMAD.MOV.U32 R16, RZ, RZ, R85 ;  /* 0x000000ffff100224 */ /* 0x000fe200078e0055 */
[----:B------:R-:W-:-:S03]  /*189b0*/  ISETP.GT.U32.AND P5, PT, R9, R71, PT ;  /* 0x000000470900720c */ /* 0x000fc60003fa4070 */
[----:B0-----:R-:W-:Y:S01]  /*189c0*/  IMAD R69, R69, UR4, RZ ;  /* 0x0000000445457c24 */ /* 0x001fe2000f8e02ff */
[----:B------:R-:W-:Y:S01]  /*189d0*/  STL [R1+0x840], R85 ;  /* 0x0008405501007387 */ /* 0x000fe20000100800 */
[----:B------:R-:W-:Y:S01]  /*189e0*/  ISETP.GT.U32.AND P3, PT, R9, R70, PT ;  /* 0x000000460900720c */ /* 0x000fe20003f64070 */
[----:B------:R-:W0:Y:S01]  /*189f0*/  LDCU UR4, c[0x0][0x3b0] ;  /* 0x00007600ff0477ac */ /* 0x000e220008000800 */
[--C-:B------:R-:W-:Y:S01]  /*18a00*/  @!P2 IMAD.IADD R76, R76, 0x1, -R9.reuse ;  /* 0x000000014c4ca824 */ /* 0x100fe200078e0a09 */
[----:B------:R1:W-:Y:S05]  /*18a10*/  STL [R1+0x83c], R91 ;  /* 0x00083c5b01007387 */ /* 0x0003ea0000100800 */
[----:B------:R-:W-:Y:S01]  /*18a20*/  @!P5 IMAD.IADD R71, R71, 0x1, -R9 ;  /* 0x000000014747d824 */ /* 0x000fe200078e0a09 */
[----:B---3--:R-:W-:Y:S01]  /*18a30*/  ISETP.GE.AND P6, PT, R17, RZ, PT ;  /* 0x000000ff1100720c */ /* 0x008fe20003fc6270 */
[----:B------:R-:W-:-:S05]  /*18a40*/  @P0 IMAD.MOV.U32 R17, RZ, RZ, R91 ;  /* 0x000000ffff110224 */ /* 0x000fca00078e005b */
[----:B------:R3:W4:Y:S02]  /*18a50*/  @P0 LDG.E.U8 R83, desc[UR20][R16.64] ;  /* 0x0000001410530981 */ /* 0x000724000c1e1100 */
[----:B---3--:R-:W-:-:S04]  /*18a60*/  IADD3 R16, P2, PT, R69, R8, RZ ;  /* 0x0000000845107210 */ /* 0x008fc80007f5e0ff */
[----:B------:R-:W-:Y:S02]  /*18a70*/  LEA.HI.X.SX32 R17, R69, R5, 0x1, P2 ;  /* 0x0000000545117211 */ /* 0x000fe400010f0eff */
[----:B------:R-:W-:Y:S02]  /*18a80*/  ISETP.GE.AND P5, PT, R81, RZ, PT ;  /* 0x000000ff5100720c */ /* 0x000fe40003fa6270 */
[----:B------:R-:W3:Y:S04]  /*18a90*/  LDL R81, [R1+0x160c] ;  /* 0x00160c0001517983 */ /* 0x000ee80000100800 */
[----:B------:R0:W3:Y:S01]  /*18aa0*/  @P0 LDG.E.U8 R82, desc[UR20][R16.64] ;  /* 0x0000001410520981 */ /* 0x0000e2000c1e1100 */
[----:B-1----:R-:W-:-:S03]  /*18ab0*/  IMAD.MOV.U32 R91, RZ, RZ, R80 ;  /* 0x000000ffff5b7224 */ /* 0x002fc600078e0050 */
[----:B------:R-:W3:Y:S01]  /*18ac0*/  LDL R80, [R1+0x167c] ;  /* 0x00167c0001507983 */ /* 0x000ee20000100800 */
[----:B------:R-:W-:Y:S01]  /*18ad0*/  @!P3 IMAD.IADD R70, R70, 0x1, -R9 ;  /* 0x000000014646b824 */ /* 0x000fe200078e0a09 */
[----:B------:R-:W-:-:S03]  /*18ae0*/  ISETP.GT.U32.AND P3, PT, R9, R74, PT ;  /* 0x0000004a0900720c */ /* 0x000fc60003f64070 */
[----:B------:R-:W-:Y:S01]  /*18af0*/  @!P6 IMAD.MOV R70, RZ, RZ, -R70 ;  /* 0x000000ffff46e224 */ /* 0x000fe200078e0a46 */
[----:B------:R-:W-:Y:S01]  /*18b00*/  ISETP.GT.U32.AND P2, PT, R9, R73, PT ;  /* 0x000000490900720c */ /* 0x000fe20003f44070 */
[----:B------:R-:W-:-:S03]  /*18b10*/  @!P5 IMAD.MOV R71, RZ, RZ, -R71 ;  /* 0x000000ffff47d224 */ /* 0x000fc600078e0a47 */
[C---:B------:R-:W-:Y:S02]  /*18b20*/  SEL R70, R47.reuse, R70, !P1 ;  /* 0x000000462f467207 */ /* 0x040fe40004800000 */
[----:B------:R-:W-:-:S03]  /*18b30*/  SEL R71, R47, R71, !P1 ;  /* 0x000000472f477207 */ /* 0x000fc60004800000 */
[----:B------:R-:W-:Y:S01]  /*18b40*/  IMAD R70, R70, UR5, RZ ;  /* 0x0000000546467c24 */ /* 0x000fe2000f8e02ff */
[----:B------:R-:W-:Y:S01]  /*18b50*/  STL [R1+0x880], R16 ;  /* 0x0008801001007387 */ /* 0x000fe20000100800 */
[----:B------:R-:W-:Y:S01]  /*18b60*/  @!P3 IMAD.IADD R74, R74, 0x1, -R9 ;  /* 0x000000014a4ab824 */ /* 0x000fe200078e0a09 */
[----:B------:R-:W-:Y:S01]  /*18b70*/  PRMT R79, RZ, 0x7610, R79 ;  /* 0x00007610ff4f7816 */ /* 0x000fe2000000004f */
[----:B--2---:R-:W-:Y:S01]  /*18b80*/  IMAD R71, R71, UR6, RZ ;  /* 0x0000000647477c24 */ /* 0x004fe2000f8e02ff */
[----:B------:R0:W-:Y:S01]  /*18b90*/  STL [R1+0x87c], R17 ;  /* 0x00087c1101007387 */ /* 0x0001e20000100800 */
[----:B------:R-:W-:Y:S01]  /*18ba0*/  @!P2 IMAD.IADD R73, R73, 0x1, -R9 ;  /* 0x000000014949a824 */ /* 0x000fe200078e0a09 */
[----:B------:R-:W-:Y:S01]  /*18bb0*/  ISETP.GT.U32.AND P5, PT, R9, R74, PT ;  /* 0x0000004a0900720c */ /* 0x000fe20003fa4070 */
[----:B------:R-:W1:Y:S01]  /*18bc0*/  LDCU UR5, c[0x0][0x3b0] ;  /* 0x00007600ff0577ac */ /* 0x000e620008000800 */
[----:B------:R-:W2:Y:S01]  /*18bd0*/  LDL R85, [R1+0x1688] ;  /* 0x0016880001557983 */ /* 0x000ea20000100800 */
[----:B------:R-:W-:-:S02]  /*18be0*/  PRMT R92, RZ, 0x7610, R92 ;  /* 0x00007610ff5c7816 */ /* 0x000fc4000000005c */
[----:B------:R-:W-:Y:S01]  /*18bf0*/  ISETP.GT.U32.AND P3, PT, R9, R76, PT ;  /* 0x0000004c0900720c */ /* 0x000fe20003f64070 */
[----:B------:R-:W1:Y:S01]  /*18c00*/  LDCU UR6, c[0x0][0x3b0] ;  /* 0x00007600ff0677ac */ /* 0x000e620008000800 */
[----:B0-----:R-:W-:-:S04]  /*18c10*/  IADD3 R17, P6, PT, R70, R8, RZ ;  /* 0x0000000846117210 */ /* 0x001fc80007fde0ff */
[----:B------:R-:W-:Y:S02]  /*18c20*/  LEA.HI.X.SX32 R16, R70, R5, 0x1, P6 ;  /* 0x0000000546107211 */ /* 0x000fe400030f0eff */
[----:B------:R-:W-:Y:S01]  /*18c30*/  @!P5 IMAD.IADD R74, R74, 0x1, -R9 ;  /* 0x000000014a4ad824 */ /* 0x000fe200078e0a09 */
[----:B----4-:R0:W-:Y:S04]  /*18c40*/  STL [R1+0x114], R83 ;  /* 0x0001145301007387 */ /* 0x0101e80000100800 */
[----:B0-----:R-:W4:Y:S01]  /*18c50*/  LDL R83, [R1+0x1698] ;  /* 0x0016980001537983 */ /* 0x001f220000100800 */
[----:B---3--:R-:W-:-:S03]  /*18c60*/  ISETP.GE.AND P6, PT, R81, RZ, PT ;  /* 0x000000ff5100720c */ /* 0x008fc60003fc6270 */
[----:B------:R0:W-:Y:S04]  /*18c70*/  STL [R1+0x110], R82 ;  /* 0x0001105201007387 */ /* 0x0001e80000100800 */
[----:B------:R3:W-:Y:S04]  /*18c80*/  STL [R1+0x8c0], R17 ;  /* 0x0008c01101007387 */ /* 0x0007e80000100800 */
[----:B------:R-:W4:Y:S01]  /*18c90*/  LDL.LU R81, [R1+0x184c] ;  /* 0x00184c0001517983 */ /* 0x000f220000300800 */
[----:B0-----:R-:W-:Y:S02]  /*18ca0*/  IADD3 R82, P2, PT, R71, R8, RZ ;  /* 0x0000000847527210 */ /* 0x001fe40007f5e0ff */
[----:B---3--:R-:W-:-:S03]  /*18cb0*/  @P0 LOP3.LUT R17, R17, R16, RZ, 0x3c, !PT ;  /* 0x0000001011110212 */ /* 0x008fc600078e3cff */
[----:B------:R-:W-:Y:S04]  /*18cc0*/  STL [R1+0x900], R82 ;  /* 0x0009005201007387 */ /* 0x000fe80000100800 */
[----:B------:R0:W-:Y:S01]  /*18cd0*/  STL [R1+0x8bc], R16 ;  /* 0x0008bc1001007387 */ /* 0x0001e20000100800 */
[----:B------:R-:W-:Y:S02]  /*18ce0*/  ISETP.GE.AND P5, PT, R80, RZ, PT ;  /* 0x000000ff5000720c */ /* 0x000fe40003fa6270 */
[----:B------:R-:W-:Y:S02]  /*18cf0*/  LEA.HI.X.SX32 R80, R71, R5, 0x1, P2 ;  /* 0x0000000547507211 */ /* 0x000fe400010f0eff */
[----:B0-----:R-:W-:-:S04]  /*18d00*/  @P0 LOP3.LUT R16, R17, R16, RZ, 0x3c, !PT ;  /* 0x0000001011100212 */ /* 0x001fc800078e3cff */
[----:B------:R-:W-:-:S05]  /*18d10*/  @P0 LOP3.LUT R17, R17, R16, RZ, 0x3c, !PT ;  /* 0x0000001011110212 */ /* 0x000fca00078e3cff */
[----:B------:R0:W3:Y:S02]  /*18d20*/  @P0 LDG.E.U8 R79, desc[UR20][R16.64] ;  /* 0x00000014104f0981 */ /* 0x0000e4000c1e1100 */
[----:B0-----:R-:W-:Y:S02]  /*18d30*/  @P0 IMAD.MOV.U32 R16, RZ, RZ, R82 ;  /* 0x000000ffff100224 */ /* 0x001fe400078e0052 */
[----:B------:R-:W-:-:S05]  /*18d40*/  @P0 IMAD.MOV.U32 R17, RZ, RZ, R80 ;  /* 0x000000ffff110224 */ /* 0x000fca00078e0050 */
[----:B------:R0:W3:Y:S01]  /*18d50*/  @P0 LDG.E.U8 R92, desc[UR20][R16.64] ;  /* 0x00000014105c0981 */ /* 0x0000e2000c1e1100 */
[----:B------:R-:W-:Y:S01]  /*18d60*/  @!P3 IMAD.IADD R76, R76, 0x1, -R9 ;  /* 0x000000014c4cb824 */ /* 0x000fe200078e0a09 */
[C---:B------:R-:W-:Y:S02]  /*18d70*/  ISETP.GT.U32.AND P3, PT, R9.reuse, R77, PT ;  /* 0x0000004d0900720c */ /* 0x040fe40003f64070 */
[----:B------:R-:W-:Y:S01]  /*18d80*/  ISETP.GT.U32.AND P2, PT, R9, R73, PT ;  /* 0x000000490900720c */ /* 0x000fe20003f44070 */
[----:B------:R-:W-:Y:S02]  /*18d90*/  @!P6 IMAD.MOV R76, RZ, RZ, -R76 ;  /* 0x000000ffff4ce224 */ /* 0x000fe400078e0a4c */
[----:B------:R-:W-:Y:S01]  /*18da0*/  @!P5 IMAD.MOV R74, RZ, RZ, -R74 ;  /* 0x000000ffff4ad224 */ /* 0x000fe200078e0a4a */
[----:B--2---:R-:W-:-:S07]  /*18db0*/  ISETP.GE.AND P5, PT, R85, RZ, PT ;  /* 0x000000ff5500720c */ /* 0x004fce0003fa6270 */
[----:B------:R-:W-:Y:S01]  /*18dc0*/  @!P3 IMAD.IADD R77, R77, 0x1, -R9 ;  /* 0x000000014d4db824 */ /* 0x000fe200078e0a09 */
[----:B------:R-:W-:-:S04]  /*18dd0*/  SEL R76, R47, R76, !P1 ;  /* 0x0000004c2f4c7207 */ /* 0x000fc80004800000 */
[----:B------:R-:W-:Y:S02]  /*18de0*/  ISETP.GT.U32.AND P3, PT, R9, R77, PT ;  /* 0x0000004d0900720c */ /* 0x000fe40003f64070 */
[----:B------:R-:W-:Y:S01]  /*18df0*/  SEL R74, R47, R74, !P1 ;  /* 0x0000004a2f4a7207 */ /* 0x000fe20004800000 */
[----:B------:R-:W-:Y:S01]  /*18e00*/  IMAD R76, R76, UR4, RZ ;  /* 0x000000044c4c7c24 */ /* 0x000fe2000f8e02ff */
[----:B------:R-:W-:Y:S01]  /*18e10*/  PRMT R86, RZ, 0x7610, R86 ;  /* 0x00007610ff567816 */ /* 0x000fe20000000056 */
[----:B------:R-:W-:Y:S01]  /*18e20*/  @!P2 IMAD.IADD R73, R73, 0x1, -R9 ;  /* 0x000000014949a824 */ /* 0x000fe200078e0a09 */
[----:B------:R-:W-:Y:S01]  /*18e30*/  PRMT R87, RZ, 0x7610, R87 ;  /* 0x00007610ff577816 */ /* 0x000fe20000000057 */
[----:B------:R-:W-:Y:S01]  /*18e40*/  IMAD R74, R74, UR7, RZ ;  /* 0x000000074a4a7c24 */ /* 0x000fe2000f8e02ff */
[----:B------:R-:W-:Y:S01]  /*18e50*/  PRMT R88, RZ, 0x7610, R88 ;  /* 0x00007610ff587816 */ /* 0x000fe20000000058 */
[----:B------:R-:W-:Y:S01]  /*18e60*/  @!P5 IMAD.MOV R73, RZ, RZ, -R73 ;  /* 0x000000ffff49d224 */ /* 0x000fe200078e0a49 */
[----:B------:R-:W2:Y:S03]  /*18e70*/  LDCU UR4, c[0x0][0x3b0] ;  /* 0x00007600ff0477ac */ /* 0x000ea60008000800 */
[----:B------:R-:W-:Y:S01]  /*18e80*/  @!P3 IMAD.IADD R77, R77, 0x1, -R9 ;  /* 0x000000014d4db824 */ /* 0x000fe200078e0a09 */
[-C--:B0-----:R-:W-:Y:S01]  /*18e90*/  IADD3 R16, P3, PT, R76, R8.reuse, RZ ;  /* 0x000000084c107210 */ /* 0x081fe20007f7e0ff */
[----:B------:R-:W0:Y:S01]  /*18ea0*/  LDCU UR7, c[0x0][0x3b0] ;  /* 0x00007600ff0777ac */ /* 0x000e220008000800 */
[----:B------:R-:W-:-:S02]  /*18eb0*/  IADD3 R85, P5, PT, R74, R8, RZ ;  /* 0x000000084a557210 */ /* 0x000fc40007fbe0ff */
[-C--:B------:R-:W-:Y:S02]  /*18ec0*/  LEA.HI.X.SX32 R17, R76, R5.reuse, 0x1, P3 ;  /* 0x000000054c117211 */ /* 0x080fe400018f0eff */
[----:B----4-:R-:W-:Y:S02]  /*18ed0*/  ISETP.GE.AND P2, PT, R83, RZ, PT ;  /* 0x000000ff5300720c */ /* 0x010fe40003f46270 */
[----:B------:R-:W-:Y:S02]  /*18ee0*/  LEA.HI.X.SX32 R83, R74, R5, 0x1, P5 ;  /* 0x000000054a537211 */ /* 0x000fe400028f0eff */
[----:B------:R-:W-:-:S06]  /*18ef0*/  PRMT R81, RZ, 0x7610, R81 ;  /* 0x00007610ff517816 */ /* 0x000fcc0000000051 */
[----:B------:R4:W2:Y:S04]  /*18f00*/  @P0 LDG.E.U8 R81, desc[UR20][R16.64] ;  /* 0x0000001410510981 */ /* 0x0008a8000c1e1100 */
[----:B---3--:R3:W-:Y:S04]  /*18f10*/  STL [R1+0x10c], R79 ;  /* 0x00010c4f01007387 */ /* 0x0087e80000100800 */
[----:B---3--:R-:W3:Y:S04]  /*18f20*/  LDL.LU R79, [R1+0x1848] ;  /* 0x00184800014f7983 */ /* 0x008ee80000300800 */
[----:B------:R0:W-:Y:S04]  /*18f30*/  STL [R1+0x8fc], R80 ;  /* 0x0008fc5001007387 */ /* 0x0001e80000100800 */
[----:B0-----:R-:W3:Y:S04]  /*18f40*/  LDL.LU R80, [R1+0x1844] ;  /* 0x0018440001507983 */ /* 0x001ee80000300800 */
[----:B------:R-:W3:Y:S04]  /*18f50*/  LDL.LU R82, [R1+0x1840] ;  /* 0x0018400001527983 */ /* 0x000ee80000300800 */
[----:B------:R0:W-:Y:S02]  /*18f60*/  STL [R1+0x108], R92 ;  /* 0x0001085c01007387 */ /* 0x0001e40000100800 */
[----:B0-----:R-:W-:-:S02]  /*18f70*/  IMAD.MOV.U32 R92, RZ, RZ, R91 ;  /* 0x000000ffff5c7224 */ /* 0x001fc400078e005b */
[----:B------:R-:W3:Y:S04]  /*18f80*/  LDL R91, [R1+0x16cc] ;  /* 0x0016cc00015b7983 */ /* 0x000ee80000100800 */
[----:B------:R4:W-:Y:S04]  /*18f90*/  STL [R1+0x940], R16 ;  /* 0x0009401001007387 */ /* 0x0009e80000100800 */
[----:B------:R-:W-:Y:S04]  /*18fa0*/  STL [R1+0x980], R85 ;  /* 0x0009805501007387 */ /* 0x000fe80000100800 */
[----:B------:R0:W-:Y:S01]  /*18fb0*/  STL [R1+0x93c], R17 ;  /* 0x00093c1101007387 */ /* 0x0001e20000100800 */
[----:B----4-:R-:W-:-:S02]  /*18fc0*/  @P0 IMAD.MOV.U32 R16, RZ, RZ, R85 ;  /* 0x000000ffff100224 */ /* 0x010fc400078e0055 */
[----:B0-----:R-:W-:-:S05]  /*18fd0*/  @P0 IMAD.MOV.U32 R17, RZ, RZ, R83 ;  /* 0x000000ffff110224 */ /* 0x001fca00078e0053 */
[----:B------:R-:W4:Y:S04]  /*18fe0*/  @P0 LDG.E.U8 R86, desc[UR20][R16.64] ;  /* 0x0000001410560981 */ /* 0x000f28000c1e1100 */
[----:B--2---:R0:W-:Y:S04]  /*18ff0*/  STL [R1+0x104], R81 ;  /* 0x0001045101007387 */ /* 0x0041e80000100800 */
[----:B0-----:R-:W2:Y:S04]  /*19000*/  LDL.LU R81, [R1+0x183c] ;  /* 0x00183c0001517983 */ /* 0x001ea80000300800 */
[----:B------:R0:W-:Y:S04]  /*19010*/  STL [R1+0x97c], R83 ;  /* 0x00097c5301007387 */ /* 0x0001e80000100800 */
[----:B0-----:R-:W2:Y:S04]  /*19020*/  LDL.LU R83, [R1+0x1838] ;  /* 0x0018380001537983 */ /* 0x001ea80000300800 */
[----:B------:R-:W2:Y:S04]  /*19030*/  LDL.LU R85, [R1+0x1834] ;  /* 0x0018340001557983 */ /* 0x000ea80000300800 */
[----:B----4-:R0:W-:Y:S04]  /*19040*/  STL [R1+0x100], R86 ;  /* 0x0001005601007387 */ /* 0x0101e80000100800 */
[----:B0-----:R-:W4:Y:S04]  /*19050*/  LDL.LU R86, [R1+0x1830] ;  /* 0x0018300001567983 */ /* 0x001f280000300800 */
[----:B------:R-:W2:Y:S01]  /*19060*/  LDL R17, [R1+0x16a4] ;  /* 0x0016a40001117983 */ /* 0x000ea20000100800 */
[----:B------:R-:W-:-:S05]  /*19070*/  SEL R73, R47, R73, !P1 ;  /* 0x000000492f497207 */ /* 0x000fca0004800000 */
[----:B-1----:R-:W-:Y:S02]  /*19080*/  IMAD R73, R73, UR5, RZ ;  /* 0x0000000549497c24 */ /* 0x002fe4000f8e02ff */
[----:B------:R-:W-:Y:S01]  /*19090*/  @!P2 IMAD.MOV R77, RZ, RZ, -R77 ;  /* 0x000000ffff4da224 */ /* 0x000fe200078e0a4d */
[----:B---3--:R-:W-:Y:S01]  /*190a0*/  ISETP.GT.U32.AND P6, PT, R9, R79, PT ;  /* 0x0000004f0900720c */ /* 0x008fe20003fc4070 */
[----:B------:R-:W0:Y:S01]  /*190b0*/  LDCU UR5, c[0x0][0x3b0] ;  /* 0x00007600ff0577ac */ /* 0x000e220008000800 */
[----:B------:R-:W-:Y:S02]  /*190c0*/  IADD3 R16, P5, PT, R73, R8, RZ ;  /* 0x0000000849107210 */ /* 0x000fe40007fbe0ff */
[----:B--2---:R-:W-:Y:S02]  /*190d0*/  ISETP.GE.AND P2, PT, R17, RZ, PT ;  /* 0x000000ff1100720c */ /* 0x004fe40003f46270 */
[----:B------:R-:W-:-:S05]  /*190e0*/  LEA.HI.X.SX32 R17, R73, R5, 0x1, P5 ;  /* 0x0000000549117211 */ /* 0x000fca00028f0eff */
[----:B------:R1:W2:Y:S02]  /*190f0*/  @P0 LDG.E.U8 R87, desc[UR20][R16.64] ;  /* 0x0000001410570981 */ /* 0x0002a4000c1e1100 */
[----:B------:R-:W-:Y:S01]  /*19100*/  @!P6 IMAD.IADD R79, R79, 0x1, -R9 ;  /* 0x000000014f4fe824 */ /* 0x000fe200078e0a09 */
[----:B------:R-:W-:-:S04]  /*19110*/  SEL R77, R47, R77, !P1 ;  /* 0x0000004d2f4d7207 */ /* 0x000fc80004800000 */
[----:B------:R-:W-:Y:S01]  /*19120*/  ISETP.GT.U32.AND P6, PT, R9, R79, PT ;  /* 0x0000004f0900720c */ /* 0x000fe20003fc4070 */
[----:B------:R-:W-:Y:S01]  /*19130*/  IMAD R77, R77, UR6, RZ ;  /* 0x000000064d4d7c24 */ /* 0x000fe2000f8e02ff */
[----:B------:R-:W-:Y:S01]  /*19140*/  STL [R1+0x9c0], R16 ;  /* 0x0009c01001007387 */ /* 0x000fe20000100800 */
[----:B------:R-:W-:Y:S01]  /*19150*/  ISETP.GT.U32.AND P3, PT, R9, R80, PT ;  /* 0x000000500900720c */ /* 0x000fe20003f64070 */
[----:B------:R-:W3:Y:S02]  /*19160*/  LDCU UR6, c[0x0][0x3b0] ;  /* 0x00007600ff0677ac */ /* 0x000ee40008000800 */
[----:B------:R1:W-:Y:S07]  /*19170*/  STL [R1+0x9bc], R17 ;  /* 0x0009bc1101007387 */ /* 0x0003ee0000100800 */
[----:B------:R-:W-:Y:S01]  /*19180*/  @!P6 IMAD.IADD R79, R79, 0x1, -R9 ;  /* 0x000000014f4fe824 */ /* 0x000fe200078e0a09 */
[----:B-1----:R-:W-:-:S04]  /*19190*/  IADD3 R17, P6, PT, R77, R8, RZ ;  /* 0x000000084d117210 */ /* 0x002fc80007fde0ff */
[----:B------:R-:W-:Y:S02]  /*191a0*/  LEA.HI.X.SX32 R16, R77, R5, 0x1, P6 ;  /* 0x000000054d107211 */ /* 0x000fe400030f0eff */
[----:B------:R-:W-:Y:S01]  /*191b0*/  ISETP.GE.AND P6, PT, R91, RZ, PT ;  /* 0x000000ff5b00720c */ /* 0x000fe20003fc6270 */
[----:B--2---:R1:W-:Y:S04]  /*191c0*/  STL [R1+0xfc], R87 ;  /* 0x0000fc5701007387 */ /* 0x0043e80000100800 */
[----:B-1----:R-:W2:Y:S04]  /*191d0*/  LDL R87, [R1+0x16bc] ;  /* 0x0016bc0001577983 */ /* 0x002ea80000100800 */
[----:B------:R1:W-:Y:S04]  /*191e0*/  STL [R1+0xa00], R17 ;  /* 0x000a001101007387 */ /* 0x0003e80000100800 */
[----:B------:R-:W2:Y:S01]  /*191f0*/  LDL R91, [R1+0x16d8] ;  /* 0x0016d800015b7983 */ /* 0x000ea20000100800 */
[----:B-1----:R-:W-:-:S03]  /*19200*/  @P0 LOP3.LUT R17, R17, R16, RZ, 0x3c, !PT ;  /* 0x0000001011110212 */ /* 0x002fc600078e3cff */
[----:B------:R1:W-:Y:S02]  /*19210*/  STL [R1+0x9fc], R16 ;  /* 0x0009fc1001007387 */ /* 0x0003e40000100800 */
[----:B-1----:R-:W-:-:S04]  /*19220*/  @P0 LOP3.LUT R16, R17, R16, RZ, 0x3c, !PT ;  /* 0x0000001011100212 */ /* 0x002fc800078e3cff */
[----:B------:R-:W-:-:S05]  /*19230*/  @P0 LOP3.LUT R17, R17, R16, RZ, 0x3c, !PT ;  /* 0x0000001011110212 */ /* 0x000fca00078e3cff */
[----:B------:R1:W3:Y:S01]  /*19240*/  @P0 LDG.E.U8 R88, desc[UR20][R16.64] ;  /* 0x0000001410580981 */ /* 0x0002e2000c1e1100 */
[----:B------:R-:W-:Y:S01]  /*19250*/  @!P3 IMAD.IADD R80, R80, 0x1, -R9 ;  /* 0x000000015050b824 */ /* 0x000fe200078e0a09 */
[----:B------:R-:W-:-:S04]  /*19260*/  ISETP.GT.U32.AND P5, PT, R9, R82, PT ;  /* 0x000000520900720c */ /* 0x000fc80003fa4070 */
[C---:B------:R-:W-:Y:S01]  /*19270*/  ISETP.GT.U32.AND P3, PT, R9.reuse, R80, PT ;  /* 0x000000500900720c */ /* 0x040fe20003f64070 */
[----:B------:R-:W-:Y:S01]  /*19280*/  @!P2 IMAD.MOV R79, RZ, RZ, -R79 ;  /* 0x000000ffff4fa224 */ /* 0x000fe200078e0a4f */
[----:B------:R-:W-:-:S04]  /*19290*/  ISETP.GT.U32.AND P2, PT, R9, R81, PT ;  /* 0x000000510900720c */ /* 0x000fc80003f44070 */
[----:B------:R-:W-:-:S03]  /*192a0*/  SEL R79, R47, R79, !P1 ;  /* 0x0000004f2f4f7207 */ /* 0x000fc60004800000 */
[----:B------:R-:W-:-:S04]  /*192b0*/  @!P5 IMAD.IADD R82, R82, 0x1, -R9 ;  /* 0x000000015252d824 */ /* 0x000fc800078e0a09 */
[--C-:B------:R-:W-:Y:S02]  /*192c0*/  @!P3 IMAD.IADD R80, R80, 0x1, -R9.reuse ;  /* 0x000000015050b824 */ /* 0x100fe400078e0a09 */
[----:B------:R-:W-:Y:S02]  /*192d0*/  IMAD R79, R79, UR4, RZ ;  /* 0x000000044f4f7c24 */ /* 0x000fe4000f8e02ff */
[----:B------:R-:W-:Y:S01]  /*192e0*/  @!P2 IMAD.IADD R81, R81, 0x1, -R9 ;  /* 0x000000015151a824 */ /* 0x000fe200078e0a09 */
[----:B------:R-:W-:Y:S01]  /*192f0*/  PRMT R22, RZ, 0x7610, R22 ;  /* 0x00007610ff167816 */ /* 0x000fe20000000016 */
[----:B------:R-:W-:Y:S01]  /*19300*/  @!P6 IMAD.MOV R80, RZ, RZ, -R80 ;  /* 0x000000ffff50e224 */ /* 0x000fe200078e0a50 */
[----:B------:R-:W-:Y:S01]  /*19310*/  ISETP.GT.U32.AND P6, PT, R9, R82, PT ;  /* 0x000000520900720c */ /* 0x000fe20003fc4070 */
[----:B------:R-:W2:Y:S01]  /*19320*/  LDCU UR4, c[0x0][0x3b0] ;  /* 0x00007600ff0477ac */ /* 0x000ea20008000800 */
[----:B-1----:R-:W-:Y:S02]  /*19330*/  IADD3 R16, P2, PT, R79, R8, RZ ;  /* 0x000000084f107210 */ /* 0x002fe40007f5e0ff */
[----:B------:R-:W-:-:S02]  /*19340*/  SEL R80, R47, R80, !P1 ;  /* 0x000000502f507207 */ /* 0x000fc40004800000 */
[----:B------:R-:W-:-:S03]  /*19350*/  LEA.HI.X.SX32 R17, R79, R5, 0x1, P2 ;  /* 0x000000054f117211 */ /* 0x000fc600010f0eff */
[----:B0-----:R-:W-:Y:S01]  /*19360*/  IMAD R80, R80, UR5, RZ ;  /* 0x0000000550507c24 */ /* 0x001fe2000f8e02ff */
[----:B------:R-:W-:Y:S01]  /*19370*/  ISETP.GT.U32.AND P5, PT, R9, R12, PT ;  /* 0x0000000c0900720c */ /* 0x000fe20003fa4070 */
[----:B------:R0:W4:Y:S02]  /*19380*/  @P0 LDG.E.U8 R22, desc[UR20][R16.64] ;  /* 0x0000001410160981 */ /* 0x000124000c1e1100 */
[----:B------:R-:W-:Y:S01]  /*19390*/  @!P6 IMAD.IADD R82, R82, 0x1, -R9 ;  /* 0x000000015252e824 */ /* 0x000fe200078e0a09 */
[----:B------:R-:W-:Y:S01]  /*193a0*/  PRMT R13, RZ, 0x7610, R13 ;  /* 0x00007610ff0d7816 */ /* 0x000fe2000000000d */
[----:B------:R-:W1:Y:S08]  /*193b0*/  LDCU UR5, c[0x0][0x3b0] ;  /* 0x00007600ff0577ac */ /* 0x000e700008000800 */
[----:B------:R-:W-:Y:S01]  /*193c0*/  @!P5 IMAD.IADD R12, R12, 0x1, -R9 ;  /* 0x000000010c0cd824 */ /* 0x000fe200078e0a09 */
[----:B--2---:R-:W-:Y:S01]  /*193d0*/  ISETP.GE.AND P5, PT, R91, RZ, PT ;  /* 0x000000ff5b00720c */ /* 0x004fe20003fa6270 */
[----:B---3--:R2:W-:Y:S04]  /*193e0*/  STL [R1+0xf8], R88 ;  /* 0x0000f85801007387 */ /* 0x0085e80000100800 */
[----:B--2---:R-:W2:Y:S04]  /*193f0*/  LDL.LU R88, [R1+0x182c] ;  /* 0x00182c0001587983 */ /* 0x004ea80000300800 */
[----:B------:R0:W-:Y:S04]  /*19400*/  STL [R1+0xa40], R16 ;  /* 0x000a401001007387 */ /* 0x0001e80000100800 */
[----:B------:R3:W-:Y:S04]  /*19410*/  STL [R1+0xa3c], R17 ;  /* 0x000a3c1101007387 */ /* 0x0007e80000100800 */
[----:B------:R-:W2:Y:S01]  /*19420*/  LDL R91, [R1+0x133c] ;  /* 0x00133c00015b7983 */ /* 0x000ea20000100800 */
[----:B0-----:R-:W-:-:S04]  /*19430*/  IADD3 R16, P6, PT, R80, R8, RZ ;  /* 0x0000000850107210 */ /* 0x001fc80007fde0ff */
[----:B---3--:R-:W-:-:S05]  /*19440*/  LEA.HI.X.SX32 R17, R80, R5, 0x1, P6 ;  /* 0x0000000550117211 */ /* 0x008fca00030f0eff */
[----:B------:R0:W3:Y:S01]  /*19450*/  @P0 LDG.E.U8 R13, desc[UR20][R16.64] ;  /* 0x00000014100d0981 */ /* 0x0000e2000c1e1100 */
[C---:B------:R-:W-:Y:S02]  /*19460*/  ISETP.GT.U32.AND P3, PT, R9.reuse, R83, PT ;  /* 0x000000530900720c */ /* 0x040fe40003f64070 */
[----:B------:R-:W-:-:S11]  /*19470*/  ISETP.GT.U32.AND P2, PT, R9, R81, PT ;  /* 0x000000510900720c */ /* 0x000fd60003f44070 */
[--C-:B------:R-:W-:Y:S01]  /*19480*/  @!P3 IMAD.IADD R83, R83, 0x1, -R9.reuse ;  /* 0x000000015353b824 */ /* 0x100fe200078e0a09 */
[----:B------:R-:W-:Y:S01]  /*19490*/  ISETP.GE.AND P3, PT, R87, RZ, PT ;  /* 0x000000ff5700720c */ /* 0x000fe20003f66270 */
[----:B------:R-:W-:Y:S01]  /*194a0*/  @!P2 IMAD.IADD R81, R81, 0x1, -R9 ;  /* 0x000000015151a824 */ /* 0x000fe200078e0a09 */
[----:B------:R-:W-:-:S03]  /*194b0*/  ISETP.GT.U32.AND P6, PT, R9, R12, PT ;  /* 0x0000000c0900720c */ /* 0x000fc60003fc4070 */
[----:B------:R-:W-:Y:S01]  /*194c0*/  @!P5 IMAD.MOV R81, RZ, RZ, -R81 ;  /* 0x000000ffff51d224 */ /* 0x000fe200078e0a51 */
[----:B------:R-:W-:-:S07]  /*194d0*/  ISETP.GE.AND P5, PT, R89, RZ, PT ;  /* 0x000000ff5900720c */ /* 0x000fce0003fa6270 */
[----:B------:R-:W-:Y:S01]  /*194e0*/  @!P3 IMAD.MOV R82, RZ, RZ, -R82 ;  /* 0x000000ffff52b224 */ /* 0x000fe200078e0a52 */
[----:B------:R-:W-:Y:S02]  /*194f0*/  ISETP.GT.U32.AND P3, PT, R9, R83, PT ;  /* 0x000000530900720c */ /* 0x000fe40003f64070 */
[C---:B------:R-:W-:Y:S02]  /*19500*/  SEL R81, R47.reuse, R81, !P1 ;  /* 0x000000512f517207 */ /* 0x040fe40004800000 */
[----:B------:R-:W-:Y:S01]  /*19510*/  SEL R82, R47, R82, !P1 ;  /* 0x000000522f527207 */ /* 0x000fe20004800000 */
[----:B------:R0:W-:Y:S02]  /*19520*/  STL [R1+0xa80], R16 ;  /* 0x000a801001007387 */ /* 0x0001e40000100800 */
[----:B------:R-:W-:Y:S01]  /*19530*/  IMAD R81, R81, UR7, RZ ;  /* 0x0000000751517c24 */ /* 0x000fe2000f8e02ff */
[----:B------:R-:W-:Y:S01]  /*19540*/  PRMT R90, RZ, 0x7610, R90 ;  /* 0x00007610ff5a7816 */ /* 0x000fe2000000005a */
[----:B------:R-:W-:Y:S01]  /*19550*/  IMAD R82, R82, UR6, RZ ;  /* 0x0000000652527c24 */ /* 0x000fe2000f8e02ff */
[----:B------:R1:W-:Y:S01]  /*19560*/  STL [R1+0xa7c], R17 ;  /* 0x000a7c1101007387 */ /* 0x0003e20000100800 */
[----:B------:R-:W-:Y:S01]  /*19570*/  @!P6 IMAD.IADD R12, R12, 0x1, -R9 ;  /* 0x000000010c0ce824 */ /* 0x000fe200078e0a09 */
[----:B------:R-:W-:Y:S01]  /*19580*/  PRMT R93, RZ, 0x7610, R93 ;  /* 0x00007610ff5d7816 */ /* 0x000fe2000000005d */
[----:B------:R-:W-:Y:S01]  /*19590*/  @!P3 IMAD.IADD R83, R83, 0x1, -R9 ;  /* 0x000000015353b824 */ /* 0x000fe200078e0a09 */
[----:B------:R-:W4:Y:S01]  /*195a0*/  LDL R87, [R1+0x138c] ;  /* 0x00138c0001577983 */ /* 0x000f220000100800 */
[C---:B0-----:R-:W-:Y:S01]  /*195b0*/  IADD3 R16, P6, PT, R82.reuse, R8, RZ ;  /* 0x0000000852107210 */ /* 0x041fe20007fde0ff */
[----:B------:R-:W0:Y:S02]  /*195c0*/  LDCU UR6, c[0x0][0x3b0] ;  /* 0x00007600ff0677ac */ /* 0x000e240008000800 */
[----:B------:R-:W4:Y:S01]  /*195d0*/  LDL.LU R89, [R1+0x1828] ;  /* 0x0018280001597983 */ /* 0x000f220000300800 */
[----:B------:R-:W-:Y:S01]  /*195e0*/  @!P5 IMAD.MOV R12, RZ, RZ, -R12 ;  /* 0x000000ffff0cd224 */ /* 0x000fe200078e0a0c */
[----:B-1----:R-:W-:Y:S01]  /*195f0*/  LEA.HI.X.SX32 R17, R82, R5, 0x1, P6 ;  /* 0x0000000552117211 */ /* 0x002fe200030f0eff */
[----:B------:R-:W1:Y:S04]  /*19600*/  LDCU UR7, c[0x0][0x3b0] ;  /* 0x00007600ff0777ac */ /* 0x000e680008000800 */
[----:B------:R0:W4:Y:S01]  /*19610*/  @P0 LDG.E.U8 R90, desc[UR20][R16.64] ;  /* 0x00000014105a0981 */ /* 0x000122000c1e1100 */
[----:B--2---:R-:W-:-:S03]  /*19620*/  ISETP.GE.AND P5, PT, R91, RZ, PT ;  /* 0x000000ff5b00720c */ /* 0x004fc60003fa6270 */
[----:B---3--:R2:W-:Y:S04]  /*19630*/  STL [R1+0xf0], R13 ;  /* 0x0000f00d01007387 */ /* 0x0085e80000100800 */
[----:B----4-:R3:W-:Y:S01]  /*19640*/  STL [R1+0xf4], R22 ;  /* 0x0000f41601007387 */ /* 0x0107e20000100800 */
[----:B--2---:R-:W-:Y:S01]  /*19650*/  IMAD.MOV.U32 R13, RZ, RZ, R92 ;  /* 0x000000ffff0d7224 */ /* 0x004fe200078e005c */
[C---:B------:R-:W-:Y:S02]  /*19660*/  IADD3 R92, P3, PT, R81.reuse, R8, RZ ;  /* 0x00000008515c7210 */ /* 0x040fe40007f7e0ff */
[----:B------:R0:W-:Y:S02]  /*19670*/  STL [R1+0xac0], R16 ;  /* 0x000ac01001007387 */ /* 0x0001e40000100800 */
[----:B------:R-:W-:-:S02]  /*19680*/  LEA.HI.X.SX32 R91, R81, R5, 0x1, P3 ;  /* 0x00000005515b7211 */ /* 0x000fc400018f0eff */
[----:B------:R-:W-:Y:S04]  /*19690*/  STL [R1+0xaf8], R92 ;  /* 0x000af85c01007387 */ /* 0x000fe80000100800 */
[----:B---3--:R-:W2:Y:S01]  /*196a0*/  LDL R22, [R1+0x13ac] ;  /* 0x0013ac0001167983 */ /* 0x008ea20000100800 */
[----:B0-----:R-:W-:-:S03]  /*196b0*/  @P0 IMAD.MOV.U32 R16, RZ, RZ, R92 ;  /* 0x000000ffff100224 */ /* 0x001fc600078e005c */
[----:B------:R0:W-:Y:S02]  /*196c0*/  STL [R1+0xabc], R17 ;  /* 0x000abc1101007387 */ /* 0x0001e40000100800 */
[----:B0-----:R-:W-:-:S05]  /*196d0*/  @P0 IMAD.MOV.U32 R17, RZ, RZ, R91 ;  /* 0x000000ffff110224 */ /* 0x001fca00078e005b */
[----:B------:R0:W3:Y:S01]  /*196e0*/  @P0 LDG.E.U8 R93, desc[UR20][R16.64] ;  /* 0x00000014105d0981 */ /* 0x0000e2000c1e1100 */
[----:B------:R-:W-:Y:S02]  /*196f0*/  ISETP.GT.U32.AND P2, PT, R9, R85, PT ;  /* 0x000000550900720c */ /* 0x000fe40003f44070 */
[----:B------:R-:W-:Y:S01]  /*19700*/  SEL R12, R47, R12, !P1 ;  /* 0x0000000c2f0c7207 */ /* 0x000fe20004800000 */
[----:B------:R-:W-:Y:S01]  /*19710*/  @!P5 IMAD.MOV R83, RZ, RZ, -R83 ;  /* 0x000000ffff53d224 */ /* 0x000fe200078e0a53 */
[----:B------:R-:W-:-:S09]  /*19720*/  ISETP.GE.AND P3, PT, R87, RZ, PT ;  /* 0x000000ff5700720c */ /* 0x000fd20003f66270 */
[--C-:B------:R-:W-:Y:S02]  /*19730*/  @!P2 IMAD.IADD R85, R85, 0x1, -R9.reuse ;  /* 0x000000015555a824 */ /* 0x100fe400078e0a09 */
[----:B------:R-:W-:Y:S01]  /*19740*/  IMAD R12, R12, UR5, RZ ;  /* 0x000000050c0c7c24 */ /* 0x000fe2000f8e02ff */
[----:B------:R-:W-:Y:S01]  /*19750*/  SEL R83, R47, R83, !P1 ;  /* 0x000000532f537207 */ /* 0x000fe20004800000 */
[----:B------:R-:W-:Y:S01]  /*19760*/  STL [R1+0xaf4], R91 ;  /* 0x000af45b01007387 */ /* 0x000fe20000100800 */
[----:B------:R-:W-:Y:S01]  /*19770*/  ISETP.GT.U32.AND P2, PT, R9, R85, PT ;  /* 0x000000550900720c */ /* 0x000fe20003f44070 */
[----:B------:R-:W4:Y:S01]  /*19780*/  LDCU UR5, c[0x0][0x3b0] ;  /* 0x00007600ff0577ac */ /* 0x000f220008000800 */
[C---:B0-----:R-:W-:Y:S01]  /*19790*/  IADD3 R16, P5, PT, R12.reuse, R8, RZ ;  /* 0x000000080c107210 */ /* 0x041fe20007fbe0ff */
[----:B------:R0:W-:Y:S01]  /*197a0*/  STL [R1+0xec], R90 ;  /* 0x0000ec5a01007387 */ /* 0x0001e20000100800 */
[----:B------:R-:W-:Y:S01]  /*197b0*/  PRMT R42, RZ, 0x7610, R42 ;  /* 0x00007610ff2a7816 */ /* 0x000fe2000000002a */
[----:B------:R-:W-:Y:S01]  /*197c0*/  IMAD R83, R83, UR4, RZ ;  /* 0x0000000453537c24 */ /* 0x000fe2000f8e02ff */
[----:B------:R-:W-:Y:S01]  /*197d0*/  LEA.HI.X.SX32 R17, R12, R5, 0x1, P5 ;  /* 0x000000050c117211 */ /* 0x000fe200028f0eff */
[----:B------:R-:W1:Y:S04]  /*197e0*/  LDCU UR4, c[0x0][0x3b0] ;  /* 0x00007600ff0477ac */ /* 0x000e680008000800 */
[----:B------:R1:W2:Y:S02]  /*197f0*/  @P0 LDG.E.U8 R42, desc[UR20][R16.64] ;  /* 0x00000014102a0981 */ /* 0x0002a4000c1e1100 */
[----:B------:R-:W-:-:S02]  /*19800*/  @!P2 IMAD.IADD R85, R85, 0x1, -R9 ;  /* 0x000000015555a824 */ /* 0x000fc400078e0a09 */
[----:B0-----:R-:W2:Y:S04]  /*19810*/  LDL.LU R90, [R1+0x1824] ;  /* 0x00182400015a7983 */ /* 0x001ea80000300800 */
[----:B------:R-:W2:Y:S04]  /*19820*/  LDL.LU R91, [R1+0x1820] ;  /* 0x00182000015b7983 */ /* 0x000ea80000300800 */
[----:B------:R-:W2:Y:S01]  /*19830*/  LDL.LU R92, [R1+0x181c] ;  /* 0x00181c00015c7983 */ /* 0x000ea20000300800 */
[----:B------:R-:W-:Y:S01]  /*19840*/  @!P3 IMAD.MOV R85, RZ, RZ, -R85 ;  /* 0x000000ffff55b224 */ /* 0x000fe200078e0a55 */
[----:B------:R-:W-:-:S02]  /*19850*/  PRMT R21, RZ, 0x7610, R21 ;  /* 0x00007610ff157816 */ /* 0x000fc40000000015 */
[----:B---3--:R0:W-:Y:S04]  /*19860*/  STL [R1+0xe8], R93 ;  /* 0x0000e85d01007387 */ /* 0x0081e80000100800 */
[----:B0-----:R-:W3:Y:S04]  /*19870*/  LDL.LU R93, [R1+0x1818] ;  /* 0x00181800015d7983 */ /* 0x001ee80000300800 */
[----:B------:R-:W3:Y:S04]  /*19880*/  LDL R87, [R1+0x13cc] ;  /* 0x0013cc0001577983 */ /* 0x000ee80000100800 */
[----:B------:R1:W-:Y:S04]  /*19890*/  STL [R1+0xb30], R16 ;  /* 0x000b301001007387 */ /* 0x0003e80000100800 */
[----:B------:R0:W-:Y:S01]  /*198a0*/  STL [R1+0xb2c], R17 ;  /* 0x000b2c1101007387 */ /* 0x0001e20000100800 */
[----:B-1----:R-:W-:-:S04]  /*198b0*/  IADD3 R16, P3, PT, R83, R8, RZ ;  /* 0x0000000853107210 */ /* 0x002fc80007f7e0ff */
[----:B0-----:R-:W-:-:S05]  /*198c0*/  LEA.HI.X.SX32 R17, R83, R5, 0x1, P3 ;  /* 0x0000000553117211 */ /* 0x001fca00018f0eff */
[----:B------:R-:W3:Y:S01]  /*198d0*/  @P0 LDG.E.U8 R21, desc[UR20][R16.64] ;  /* 0x0000001410150981 */ /* 0x000ee2000c1e1100 */
[C---:B------:R-:W-:Y:S02]  /*198e0*/  ISETP.GT.U32.AND P6, PT, R9.reuse, R86, PT ;  /* 0x000000560900720c */ /* 0x040fe40003fc4070 */
[C---:B------:R-:W-:Y:S02]  /*198f0*/  ISETP.GT.U32.AND P2, PT, R9.reuse, R88, PT ;  /* 0x000000580900720c */ /* 0x040fe40003f44070 */
[----:B------:R-:W-:-:S09]  /*19900*/  ISETP.GT.U32.AND P5, PT, R9, R89, PT ;  /* 0x000000590900720c */ /* 0x000fd20003fa4070 */
[--C-:B------:R-:W-:Y:S02]  /*19910*/  @!P6 IMAD.IADD R86, R86, 0x1, -R9.reuse ;  /* 0x000000015656e824 */ /* 0x100fe400078e0a09 */
[----:B------:R-:W-:-:S03]  /*19920*/  @!P2 IMAD.IADD R88, R88, 0x1, -R9 ;  /* 0x000000015858a824 */ /* 0x000fc600078e0a09 */
[----:B------:R-:W-:Y:S02]  /*19930*/  ISETP.GT.U32.AND P6, PT, R9, R86, PT ;  /* 0x000000560900720c */ /* 0x000fe40003fc4070 */
[----:B--2---:R-:W-:Y:S02]  /*19940*/  ISETP.GE.AND P2, PT, R22, RZ, PT ;  /* 0x000000ff1600720c */ /* 0x004fe40003f46270 */
[----:B------:R-:W-:Y:S01]  /*19950*/  SEL R85, R47, R85, !P1 ;  /* 0x000000552f557207 */ /* 0x000fe20004800000 */
[----:B------:R0:W-:Y:S01]  /*19960*/  STL [R1+0xe4], R42 ;  /* 0x0000e42a01007387 */ /* 0x0001e20000100800 */
[----:B------:R-:W-:-:S03]  /*19970*/  @!P5 IMAD.IADD R89, R89, 0x1, -R9 ;  /* 0x000000015959d824 */ /* 0x000fc600078e0a09 */
[----:B----4-:R-:W-:Y:S01]  /*19980*/  IMAD R85, R85, UR5, RZ ;  /* 0x0000000555557c24 */ /* 0x010fe2000f8e02ff */
[----:B------:R-:W-:Y:S01]  /*19990*/  PRMT R6, RZ, 0x7610, R6 ;  /* 0x00007610ff067816 */ /* 0x000fe20000000006 */
[----:B------:R-:W1:Y:S02]  /*199a0*/  LDCU UR5, c[0x0][0x3b0] ;  /* 0x00007600ff0577ac */ /* 0x000e640008000800 */
[----:B------:R-:W-:Y:S01]  /*199b0*/  @!P6 IMAD.IADD R86, R86, 0x1, -R9 ;  /* 0x000000015656e824 */ /* 0x000fe200078e0a09 */
[----:B0-----:R-:W2:Y:S04]  /*199c0*/  LDL R42, [R1+0x13ec] ;  /* 0x0013ec00012a7983 */ /* 0x001ea80000100800 */
[----:B------:R-:W-:Y:S01]  /*199d0*/  STL [R1+0x360], R16 ;  /* 0x0003601001007387 */ /* 0x000fe20000100800 */
[----:B------:R-:W-:-:S03]  /*199e0*/  @!P2 IMAD.MOV R86, RZ, RZ, -R86 ;  /* 0x000000ffff56a224 */ /* 0x000fc600078e0a56 */
[----:B------:R-:W-:Y:S01]  /*199f0*/  STL [R1+0x35c], R17 ;  /* 0x00035c1101007387 */ /* 0x000fe20000100800 */
[----:B------:R-:W-:Y:S02]  /*19a00*/  ISETP.GT.U32.AND P2, PT, R9, R89, PT ;  /* 0x000000590900720c */ /* 0x000fe40003f44070 */
[----:B------:R-:W-:-:S05]  /*19a10*/  SEL R86, R47, R86, !P1 ;  /* 0x000000562f567207 */ /* 0x000fca0004800000 */
[----:B------:R-:W-:Y:S01]  /*19a20*/  IMAD R86, R86, UR4, RZ ;  /* 0x0000000456567c24 */ /* 0x000fe2000f8e02ff */
[----:B------:R-:W-:Y:S01]  /*19a30*/  PRMT R14, RZ, 0x7610, R14 ;  /* 0x00007610ff0e7816 */ /* 0x000fe2000000000e */
[----:B------:R-:W0:Y:S04]  /*19a40*/  LDCU UR4, c[0x0][0x3b0] ;  /* 0x00007600ff0477ac */ /* 0x000e280008000800 */
[----:B------:R-:W-:Y:S01]  /*19a50*/  @!P2 IMAD.IADD R89, R89, 0x1, -R9 ;  /* 0x000000015959a824 */ /* 0x000fe200078e0a09 */
[----:B---3--:R-:W-:Y:S01]  /*19a60*/  ISETP.GE.AND P6, PT, R87, RZ, PT ;  /* 0x000000ff5700720c */ /* 0x008fe20003fc6270 */
[----:B------:R3:W-:Y:S04]  /*19a70*/  STL [R1+0xe0], R21 ;  /* 0x0000e01501007387 */ /* 0x0007e80000100800 */
[----:B------:R-:W4:Y:S01]  /*19a80*/  LDL R87, [R1+0x1410] ;  /* 0x0014100001577983 */ /* 0x000f220000100800 */
[----:B---3--:R-:W-:-:S04]  /*19a90*/  IADD3 R21, P5, PT, R85, R8, RZ ;  /* 0x0000000855157210 */ /* 0x008fc80007fbe0ff */
[----:B------:R-:W-:Y:S01]  /*19aa0*/  LEA.HI.X.SX32 R16, R85, R5, 0x1, P5 ;  /* 0x0000000555107211 */ /* 0x000fe200028f0eff */
[----:B------:R-:W-:Y:S04]  /*19ab0*/  STL [R1+0x3a0], R21 ;  /* 0x0003a01501007387 */ /* 0x000fe80000100800 */
[----:B------:R3:W-:Y:S01]  /*19ac0*/  STL [R1+0x39c], R16 ;  /* 0x00039c1001007387 */ /* 0x0007e20000100800 */
[----:B------:R-:W-:Y:S02]  /*19ad0*/  @P0 IMAD.MOV.U32 R17, RZ, RZ, R16 ;  /* 0x000000ffff110224 */ /* 0x000fe400078e0010 */
[----:B---3--:R-:W-:-:S05]  /*19ae0*/  @P0 IMAD.MOV.U32 R16, RZ, RZ, R21 ;  /* 0x000000ffff100224 */ /* 0x008fca00078e0015 */
[----:B------:R3:W4:Y:S02]  /*19af0*/  @P0 LDG.E.U8 R6, desc[UR20][R16.64] ;  /* 0x0000001410060981 */ /* 0x000724000c1e1100 */
[----:B---3--:R-:W-:-:S04]  /*19b00*/  IADD3 R16, P2, PT, R86, R8, RZ ;  /* 0x0000000856107210 */ /* 0x008fc80007f5e0ff */
[----:B------:R-:W-:-:S05]  /*19b10*/  LEA.HI.X.SX32 R17, R86, R5, 0x1, P2 ;  /* 0x0000000556117211 */ /* 0x000fca00010f0eff */
[----:B------:R-:W3:Y:S01]  /*19b20*/  @P0 LDG.E.U8 R14, desc[UR20][R16.64] ;  /* 0x00000014100e0981 */ /* 0x000ee2000c1e1100 */
[----:B------:R-:W-:Y:S02]  /*19b30*/  ISETP.GT.U32.AND P3, PT, R9, R88, PT ;  /* 0x000000580900720c */ /* 0x000fe40003f64070 */
[----:B--2---:R-:W-:Y:S02]  /*19b40*/  ISETP.GE.AND P5, PT, R42, RZ, PT ;  /* 0x000000ff2a00720c */ /* 0x004fe40003fa6270 */
[----:B------:R-:W2:Y:S04]  /*19b50*/  LDL R42, [R1+0x142c] ;  /* 0x00142c00012a7983 */ /* 0x000ea80000100800 */
[----:B------:R-:W2:Y:S05]  /*19b60*/  LDL.LU R22, [R1+0x4] ;  /* 0x0000040001167983 */ /* 0x000eaa0000300800 */
[----:B------:R-:W-:-:S04]  /*19b70*/  @!P3 IMAD.IADD R88, R88, 0x1, -R9 ;  /* 0x000000015858b824 */ /* 0x000fc800078e0a09 */
[----:B------:R-:W-:Y:S01]  /*19b80*/  @!P6 IMAD.MOV R88, RZ, RZ, -R88 ;  /* 0x000000ffff58e224 */ /* 0x000fe200078e0a58 */
[----:B------:R-:W-:-:S04]  /*19b90*/  ISETP.GT.U32.AND P6, PT, R9, R91, PT ;  /* 0x0000005b0900720c */ /* 0x000fc80003fc4070 */
[----:B------:R-:W-:-:S05]  /*19ba0*/  SEL R88, R47, R88, !P1 ;  /* 0x000000582f587207 */ /* 0x000fca0004800000 */
[----:B-1----:R-:W-:Y:S02]  /*19bb0*/  IMAD R88, R88, UR5, RZ ;  /* 0x0000000558587c24 */ /* 0x002fe4000f8e02ff */
[----:B------:R-:W-:Y:S01]  /*19bc0*/  @!P5 IMAD.MOV R89, RZ, RZ, -R89 ;  /* 0x000000ffff59d224 */ /* 0x000fe200078e0a59 */
[----:B------:R-:W-:Y:S01]  /*19bd0*/  PRMT R19, RZ, 0x7610, R19 ;  /* 0x00007610ff137816 */ /* 0x000fe20000000013 */
[----:B------:R-:W-:Y:S01]  /*19be0*/  @!P6 IMAD.IADD R91, R91, 0x1, -R9 ;  /* 0x000000015b5be824 */ /* 0x000fe200078e0a09 */
[----:B------:R-:W-:Y:S01]  /*19bf0*/  IADD3 R21, P6, PT, R88, R8, RZ ;  /* 0x0000000858157210 */ /* 0x000fe20007fde0ff */
[----:B------:R-:W1:Y:S01]  /*19c00*/  LDCU UR5, c[0x0][0x3b0] ;  /* 0x00007600ff0577ac */ /* 0x000e620008000800 */
[----:B------:R-:W-:-:S05]  /*19c10*/  SEL R89, R47, R89, !P1 ;  /* 0x000000592f597207 */ /* 0x000fca0004800000 */
[----:B------:R-:W-:Y:S01]  /*19c20*/  IMAD R89, R89, UR6, RZ ;  /* 0x0000000659597c24 */ /* 0x000fe2000f8e02ff */
[----:B------:R-:W-:Y:S01]  /*19c30*/  PRMT R18, RZ, 0x7610, R18 ;  /* 0x00007610ff127816 */ /* 0x000fe20000000012 */
[----:B------:R-:W0:Y:S01]  /*19c40*/  LDCU UR6, c[0x0][0x3b0] ;  /* 0x00007600ff0677ac */ /* 0x000e220008000800 */
[----:B----4-:R4:W-:Y:S04]  /*19c50*/  STL [R1+0xdc], R6 ;  /* 0x0000dc0601007387 */ /* 0x0109e80000100800 */
[----:B----4-:R-:W4:Y:S04]  /*19c60*/  LDL.LU R6, [R1] ;  /* 0x0000000001067983 */ /* 0x010f280000300800 */
[----:B------:R0:W-:Y:S04]  /*19c70*/  STL [R1+0x3e0], R16 ;  /* 0x0003e01001007387 */ /* 0x0001e80000100800 */
[----:B------:R1:W-:Y:S04]  /*19c80*/  STL [R1+0x3dc], R17 ;  /* 0x0003dc1101007387 */ /* 0x0003e80000100800 */
[----:B---3--:R3:W-:Y:S01]  /*19c90*/  STL [R1+0xd8], R14 ;  /* 0x0000d80e01007387 */ /* 0x0087e20000100800 */
[----:B0-----:R-:W-:-:S05]  /*19ca0*/  LEA.HI.X.SX32 R16, R88, R5, 0x1, P6 ;  /* 0x0000000558107211 */ /* 0x001fca00030f0eff */
[----:B-1----:R-:W-:Y:S01]  /*19cb0*/  @P0 IMAD.MOV.U32 R17, RZ, RZ, R16 ;  /* 0x000000ffff110224 */ /* 0x002fe200078e0010 */
[----:B---3--:R-:W3:Y:S04]  /*19cc0*/  LDL R14, [R1+0x1444] ;  /* 0x00144400010e7983 */ /* 0x008ee80000100800 */
[----:B------:R-:W-:Y:S04]  /*19cd0*/  STL [R1+0x440], R21 ;  /* 0x0004401501007387 */ /* 0x000fe80000100800 */
[----:B------:R0:W-:Y:S02]  /*19ce0*/  STL [R1+0x43c], R16 ;  /* 0x00043c1001007387 */ /* 0x0001e40000100800 */
[----:B0-----:R-:W-:-:S05]  /*19cf0*/  @P0 IMAD.MOV.U32 R16, RZ, RZ, R21 ;  /* 0x000000ffff100224 */ /* 0x001fca00078e0015 */
[----:B------:R0:W4:Y:S02]  /*19d00*/  @P0 LDG.E.U8 R19, desc[UR20][R16.64] ;  /* 0x0000001410130981 */ /* 0x000124000c1e1100 */
[----:B0-----:R-:W-:-:S04]  /*19d10*/  IADD3 R16, P6, PT, R89, R8, RZ ;  /* 0x0000000859107210 */ /* 0x001fc80007fde0ff */
[----:B------:R-:W-:-:S05]  /*19d20*/  LEA.HI.X.SX32 R17, R89, R5, 0x1, P6 ;  /* 0x0000000559117211 */ /* 0x000fca00030f0eff */
[----:B------:R0:W4:Y:S01]  /*19d30*/  @P0 LDG.E.U8 R18, desc[UR20][R16.64] ;  /* 0x0000001410120981 */ /* 0x000122000c1e1100 */
[----:B------:R-:W-:Y:S02]  /*19d40*/  ISETP.GT.U32.AND P3, PT, R9, R90, PT ;  /* 0x0000005a0900720c */ /* 0x000fe40003f64070 */
[----:B------:R-:W-:-:S11]  /*19d50*/  ISETP.GE.AND P5, PT, R87, RZ, PT ;  /* 0x000000ff5700720c */ /* 0x000fd60003fa6270 */
[----:B------:R-:W-:-:S05]  /*19d60*/  @!P3 IMAD.IADD R90, R90, 0x1, -R9 ;  /* 0x000000015a5ab824 */ /* 0x000fca00078e0a09 */
[C---:B------:R-:W-:Y:S02]  /*19d70*/  ISETP.GT.U32.AND P2, PT, R9.reuse, R90, PT ;  /* 0x0000005a0900720c */ /* 0x040fe40003f44070 */
[----:B------:R-:W-:-:S11]  /*19d80*/  ISETP.GT.U32.AND P3, PT, R9, R92, PT ;  /* 0x0000005c0900720c */ /* 0x000fd60003f64070 */
[----:B------:R-:W-:-:S04]  /*19d90*/  @!P2 IMAD.IADD R90, R90, 0x1, -R9 ;  /* 0x000000015a5aa824 */ /* 0x000fc800078e0a09 */
[----:B------:R-:W-:Y:S01]  /*19da0*/  @!P5 IMAD.MOV R90, RZ, RZ, -R90 ;  /* 0x000000ffff5ad224 */ /* 0x000fe200078e0a5a */
[----:B--2---:R-:W-:Y:S01]  /*19db0*/  ISETP.GT.U32.AND P5, PT, R9, R22, PT ;  /* 0x000000160900720c */ /* 0x004fe20003fa4070 */
[----:B------:R-:W-:-:S03]  /*19dc0*/  @!P3 IMAD.IADD R92, R92, 0x1, -R9 ;  /* 0x000000015c5cb824 */ /* 0x000fc600078e0a09 */
[----:B------:R-:W-:Y:S02]  /*19dd0*/  SEL R90, R47, R90, !P1 ;  /* 0x0000005a2f5a7207 */ /* 0x000fe40004800000 */
[----:B------:R-:W-:-:S03]  /*19de0*/  ISETP.GT.U32.AND P2, PT, R9, R92, PT ;  /* 0x0000005c0900720c */ /* 0x000fc60003f44070 */
[----:B------:R-:W-:Y:S01]  /*19df0*/  IMAD R90, R90, UR4, RZ ;  /* 0x000000045a5a7c24 */ /* 0x000fe2000f8e02ff */
[----:B------:R0:W-:Y:S03]  /*19e00*/  STL [R1+0x480], R16 ;  /* 0x0004801001007387 */ /* 0x0001e60000100800 */
[----:B------:R-:W-:Y:S01]  /*19e10*/  @!P5 IMAD.IADD R22, R22, 0x1, -R9 ;  /* 0x000000011616d824 */ /* 0x000fe200078e0a09 */
[----:B------:R1:W-:Y:S01]  /*19e20*/  STL [R1+0x47c], R17 ;  /* 0x00047c1101007387 */ /* 0x0003e20000100800 */
[----:B------:R-:W-:Y:S01]  /*19e30*/  PRMT R12, RZ, 0x7610, R12 ;  /* 0x00007610ff0c7816 */ /* 0x000fe2000000000c */
[----:B------:R-:W2:Y:S01]  /*19e40*/  LDCU UR4, c[0x0][0x3b0] ;  /* 0x00007600ff0477ac */ /* 0x000ea20008000800 */
[----:B0-----:R-:W-:-:S04]  /*19e50*/  IADD3 R16, P5, PT, R90, R8, RZ ;  /* 0x000000085a107210 */ /* 0x001fc80007fbe0ff */
[----:B-1----:R-:W-:Y:S01]  /*19e60*/  LEA.HI.X.SX32 R17, R90, R5, 0x1, P5 ;  /* 0x000000055a117211 */ /* 0x002fe200028f0eff */
[----:B------:R-:W-:Y:S01]  /*19e70*/  @!P2 IMAD.IADD R92, R92, 0x1, -R9 ;  /* 0x000000015c5ca824 */ /* 0x000fe200078e0a09 */
[----:B------:R-:W-:Y:S02]  /*19e80*/  ISETP.GE.AND P6, PT, R42, RZ, PT ;  /* 0x000000ff2a00720c */ /* 0x000fe40003fc6270 */
[----:B------:R-:W2:Y:S04]  /*19e90*/  LDL.LU R42, [R1+0x8] ;  /* 0x00000800012a7983 */ /* 0x000ea80000300800 */
[----:B------:R0:W2:Y:S01]  /*19ea0*/  @P0 LDG.E.U8 R12, desc[UR20][R16.64] ;  /* 0x00000014100c0981 */ /* 0x0000a2000c1e1100 */
[----:B---3--:R-:W-:-:S03]  /*19eb0*/  ISETP.GE.AND P2, PT, R14, RZ, PT ;  /* 0x000000ff0e00720c */ /* 0x008fc60003f46270 */
[----:B------:R-:W3:Y:S04]  /*19ec0*/  LDL R14, [R1+0x1470] ;  /* 0x00147000010e7983 */ /* 0x000ee80000100800 */
[----:B----4-:R1:W-:Y:S04]  /*19ed0*/  STL [R1+0xd0], R18 ;  /* 0x0000d01201007387 */ /* 0x0103e80000100800 */
[----:B-1----:R-:W4:Y:S01]  /*19ee0*/  LDL R18, [R1+0x1488] ;  /* 0x0014880001127983 */ /* 0x002f220000100800 */
[----:B------:R-:W-:-:S13]  /*19ef0*/  ISETP.GT.U32.AND P3, PT, R9, R91, PT ;  /* 0x0000005b0900720c */ /* 0x000fda0003f64070 */
[----:B------:R-:W-:Y:S01]  /*19f00*/  @!P3 IMAD.IADD R91, R91, 0x1, -R9 ;  /* 0x000000015b5bb824 */ /* 0x000fe200078e0a09 */
[C---:B------:R-:W-:Y:S01]  /*19f10*/  ISETP.GT.U32.AND P3, PT, R9.reuse, R6, PT ;  /* 0x000000060900720c */ /* 0x040fe20003f64070 */
[----:B------:R-:W-:Y:S02]  /*19f20*/  @!P2 IMAD.MOV R92, RZ, RZ, -R92 ;  /* 0x000000ffff5ca224 */ /* 0x000fe400078e0a5c */
[----:B------:R-:W-:Y:S01]  /*19f30*/  @!P6 IMAD.MOV R91, RZ, RZ, -R91 ;  /* 0x000000ffff5be224 */ /* 0x000fe200078e0a5b */
[----:B------:R-:W-:Y:S02]  /*19f40*/  ISETP.GT.U32.AND P6, PT, R9, R22, PT ;  /* 0x000000160900720c */ /* 0x000fe40003fc4070 */
[C---:B------:R-:W-:Y:S02]  /*19f50*/  SEL R92, R47.reuse, R92, !P1 ;  /* 0x0000005c2f5c7207 */ /* 0x040fe40004800000 */
[----:B------:R-:W-:-:S05]  /*19f60*/  SEL R91, R47, R91, !P1 ;  /* 0x0000005b2f5b7207 */ /* 0x000fca0004800000 */
[----:B------:R-:W-:Y:S01]  /*19f70*/  @!P3 IMAD.IADD R6, R6, 0x1, -R9 ;  /* 0x000000010606b824 */ /* 0x000fe200078e0a09 */
[----:B------:R-:W-:-:S04]  /*19f80*/  ISETP.GT.U32.AND P3, PT, R9, R93, PT ;  /* 0x0000005d0900720c */ /* 0x000fc80003f64070 */
[----:B------:R-:W-:Y:S01]  /*19f90*/  ISETP.GT.U32.AND P5, PT, R9, R6, PT ;  /* 0x000000060900720c */ /* 0x000fe20003fa4070 */
[----:B------:R-:W-:Y:S01]  /*19fa0*/  STL [R1+0xd4], R19 ;  /* 0x0000d41301007387 */ /* 0x000fe20000100800 */
[----:B------:R-:W-:Y:S01]  /*19fb0*/  IMAD R91, R91, UR5, RZ ;  /* 0x000000055b5b7c24 */ /* 0x000fe2000f8e02ff */
[----:B------:R-:W-:Y:S01]  /*19fc0*/  PRMT R23, RZ, 0x7610, R23 ;  /* 0x00007610ff177816 */ /* 0x000fe20000000017 */
[----:B--2---:R-:W-:Y:S01]  /*19fd0*/  IMAD R92, R92, UR4, RZ ;  /* 0x000000045c5c7c24 */ /* 0x004fe2000f8e02ff */
[----:B------:R0:W-:Y:S01]  /*19fe0*/  STL [R1+0x4c0], R16 ;  /* 0x0004c01001007387 */ /* 0x0001e20000100800 */
[----:B------:R-:W-:Y:S01]  /*19ff0*/  @!P6 IMAD.IADD R22, R22, 0x1, -R9 ;  /* 0x000000011616e824 */ /* 0x000fe200078e0a09 */
[----:B------:R-:W-:Y:S01]  /*1a000*/  PRMT R11, RZ, 0x7610, R11 ;  /* 0x00007610ff0b7816 */ /* 0x000fe2000000000b */
[----:B------:R-:W1:Y:S01]  /*1a010*/  LDCU UR4, c[0x0][0x3b0] ;  /* 0x00007600ff0477ac */ /* 0x000e620008000800 */
[----:B------:R2:W-:Y:S01]  /*1a020*/  STL [R1+0x4bc], R17 ;  /* 0x0004bc1101007387 */ /* 0x0005e20000100800 */
[----:B------:R-:W-:Y:S01]  /*1a030*/  @!P3 IMAD.IADD R93, R93, 0x1, -R9 ;  /* 0x000000015d5db824 */ /* 0x000fe200078e0a09 */
[----:B------:R-:W1:Y:S02]  /*1a040*/  LDCU UR5, c[0x0][0x3b0] ;  /* 0x00007600ff0577ac */ /* 0x000e640008000800 */
[----:B------:R-:W4:Y:S01]  /*1a050*/  LDL R87, [R1+0x14b4] ;  /* 0x0014b40001577983 */ /* 0x000f220000100800 */
[----:B0-----:R-:W-:-:S03]  /*1a060*/  IADD3 R16, P6, PT, R91, R8, RZ ;  /* 0x000000085b107210 */ /* 0x001fc60007fde0ff */
[----:B------:R-:W4:Y:S04]  /*1a070*/  LDL.LU R19, [R1+0xc] ;  /* 0x00000c0001137983 */ /* 0x000f280000300800 */
[----:B------:R-:W4:Y:S01]  /*1a080*/  LDL.LU R21, [R1+0x10] ;  /* 0x0000100001157983 */ /* 0x000f220000300800 */
[----:B------:R-:W-:-:S03]  /*1a090*/  @!P5 IMAD.IADD R6, R6, 0x1, -R9 ;  /* 0x000000010606d824 */ /* 0x000fc600078e0a09 */
[----:B------:R0:W-:Y:S01]  /*1a0a0*/  STL [R1+0xcc], R12 ;  /* 0x0000cc0c01007387 */ /* 0x0001e20000100800 */
[----:B--2---:R-:W-:-:S03]  /*1a0b0*/  LEA.HI.X.SX32 R17, R91, R5, 0x1, P6 ;  /* 0x000000055b117211 */ /* 0x004fc600030f0eff */
[----:B------:R2:W-:Y:S04]  /*1a0c0*/  STL [R1+0x500], R16 ;  /* 0x0005001001007387 */ /* 0x0005e80000100800 */
[----:B------:R2:W4:Y:S01]  /*1a0d0*/  @P0 LDG.E.U8 R23, desc[UR20][R16.64] ;  /* 0x0000001410170981 */ /* 0x000522000c1e1100 */
[----:B0-----:R-:W-:-:S05]  /*1a0e0*/  IADD3 R12, P3, PT, R92, R8, RZ ;  /* 0x000000085c0c7210 */ /* 0x001fca0007f7e0ff */
[----:B--2---:R-:W-:Y:S01]  /*1a0f0*/  @P0 IMAD.MOV.U32 R16, RZ, RZ, R12 ;  /* 0x000000ffff100224 */ /* 0x004fe200078e000c */
[----:B---3--:R-:W-:Y:S02]  /*1a100*/  ISETP.GE.AND P6, PT, R14, RZ, PT ;  /* 0x000000ff0e00720c */ /* 0x008fe40003fc6270 */
[----:B------:R-:W2:Y:S04]  /*1a110*/  LDL.LU R14, [R1+0x1814] ;  /* 0x00181400010e7983 */ /* 0x000ea80000300800 */
[----:B------:R-:W-:Y:S04]  /*1a120*/  STL [R1+0x540], R12 ;  /* 0x0005400c01007387 */ /* 0x000fe80000100800 */
[----:B------:R0:W-:Y:S01]  /*1a130*/  STL [R1+0x4fc], R17 ;  /* 0x0004fc1101007387 */ /* 0x0001e20000100800 */
[----:B----4-:R-:W-:-:S02]  /*1a140*/  ISETP.GE.AND P5, PT, R18, RZ, PT ;  /* 0x000000ff1200720c */ /* 0x010fc40003fa6270 */
[----:B------:R-:W-:-:S05]  /*1a150*/  LEA.HI.X.SX32 R18, R92, R5, 0x1, P3 ;  /* 0x000000055c127211 */ /* 0x000fca00018f0eff */
[----:B0-----:R-:W-:-:S05]  /*1a160*/  @P0 IMAD.MOV.U32 R17, RZ, RZ, R18 ;  /* 0x000000ffff110224 */ /* 0x001fca00078e0012 */
[----:B------:R0:W3:Y:S01]  /*1a170*/  @P0 LDG.E.U8 R11, desc[UR20][R16.64] ;  /* 0x00000014100b0981 */ /* 0x0000e2000c1e1100 */
[C---:B------:R-:W-:Y:S01]  /*1a180*/  ISETP.GT.U32.AND P2, PT, R9.reuse, R42, PT ;  /* 0x0000002a0900720c */ /* 0x040fe20003f44070 */
[----:B------:R-:W-:Y:S02]  /*1a190*/  IMAD.MOV.U32 R12, RZ, RZ, R22 ;  /* 0x000000ffff0c7224 */ /* 0x000fe400078e0016 */
[----:B------:R4:W-:Y:S01]  /*1a1a0*/  STL [R1+0x53c], R18 ;  /* 0x00053c1201007387 */ /* 0x0009e20000100800 */
[----:B------:R-:W-:Y:S01]  /*1a1b0*/  ISETP.GT.U32.AND P3, PT, R9, R93, PT ;  /* 0x0000005d0900720c */ /* 0x000fe20003f64070 */
[----:B------:R-:W-:Y:S02]  /*1a1c0*/  @!P6 IMAD.MOV R12, RZ, RZ, -R12 ;  /* 0x000000ffff0ce224 */ /* 0x000fe400078e0a0c */
[----:B----4-:R-:W4:Y:S06]  /*1a1d0*/  LDL R18, [R1+0x14cc] ;  /* 0x0014cc0001127983 */ /* 0x010f2c0000100800 */
[----:B------:R-:W-:Y:S01]  /*1a1e0*/  @!P2 IMAD.IADD R42, R42, 0x1, -R9 ;  /* 0x000000012a2aa824 */ /* 0x000fe200078e0a09 */
[----:B------:R-:W-:-:S04]  /*1a1f0*/  SEL R12, R47, R12, !P1 ;  /* 0x0000000c2f0c7207 */ /* 0x000fc80004800000 */
[----:B------:R-:W-:Y:S01]  /*1a200*/  ISETP.GT.U32.AND P6, PT, R9, R42, PT ;  /* 0x0000002a0900720c */ /* 0x000fe20003fc4070 */
[----:B------:R-:W-:Y:S02]  /*1a210*/  @!P3 IMAD.IADD R93, R93, 0x1, -R9 ;  /* 0x000000015d5db824 */ /* 0x000fe400078e0a09 */
[----:B------:R-:W-:Y:S01]  /*1a220*/  IMAD R12, R12, UR6, RZ ;  /* 0x000000060c0c7c24 */ /* 0x000fe2000f8e02ff */
[----:B------:R-:W-:Y:S01]  /*1a230*/  PRMT R20, RZ, 0x7610, R20 ;  /* 0x00007610ff147816 */ /* 0x000fe20000000014 */
[----:B------:R-:W0:Y:S01]  /*1a240*/  LDCU UR6, c[0x0][0x3b0] ;  /* 0x00007600ff0677ac */ /* 0x000e220008000800 */
[----:B------:R-:W-:-:S07]  /*1a250*/  ISETP.GE.AND P2, PT, R87, RZ, PT ;  /* 0x000000ff5700720c */ /* 0x000fce0003f46270 */
[----:B------:R-:W-:-:S06]  /*1a260*/  @!P6 IMAD.IADD R42, R42, 0x1, -R9 ;  /* 0x000000012a2ae824 */ /* 0x000fcc00078e0a09 */
[----:B------:R-:W-:Y:S01]  /*1a270*/  @!P2 IMAD.MOV R93, RZ, RZ, -R93 ;  /* 0x000000ffff5da224 */ /* 0x000fe200078e0a5d */
[----:B0-----:R-:W-:-:S04]  /*1a280*/  IADD3 R16, P2, PT, R12, R8, RZ ;  /* 0x000000080c107210 */ /* 0x001fc80007f5e0ff */
[----:B------:R-:W-:Y:S02]  /*1a290*/  LEA.HI.X.SX32 R17, R12, R5, 0x1, P2 ;  /* 0x000000050c117211 */ /* 0x000fe400010f0eff */
[----:B------:R-:W-:-:S03]  /*1a2a0*/  SEL R93, R47, R93, !P1 ;  /* 0x0000005d2f5d7207 */ /* 0x000fc60004800000 */
[----:B------:R0:W4:Y:S02]  /*1a2b0*/  @P0 LDG.E.U8 R20, desc[UR20][R16.64] ;  /* 0x0000001410140981 */ /* 0x000124000c1e1100 */
[----:B-1----:R-:W-:Y:S01]  /*1a2c0*/  IMAD R93, R93, UR5, RZ ;  /* 0x000000055d5d7c24 */ /* 0x002fe2000f8e02ff */
[----:B------:R-:W-:Y:S01]  /*1a2d0*/  PRMT R4, RZ, 0x7610, R4 ;  /* 0x00007610ff047816 */ /* 0x000fe20000000004 */
[----:B------:R-:W1:Y:S01]  /*1a2e0*/  LDCU UR5, c[0x0][0x3b0] ;  /* 0x00007600ff0577ac */ /* 0x000e620008000800 */
[----:B--2---:R-:W-:Y:S01]  /*1a2f0*/  PRMT R14, RZ, 0x7610, R14 ;  /* 0x00007610ff0e7816 */ /* 0x004fe2000000000e */
[----:B---3--:R2:W-:Y:S02]  /*1a300*/  STL [R1+0xc4], R11 ;  /* 0x0000c40b01007387 */ /* 0x0085e40000100800 */
[----:B--2---:R-:W-:-:S04]  /*1a310*/  IMAD.MOV.U32 R11, RZ, RZ, R6 ;  /* 0x000000ffff0b7224 */ /* 0x004fc800078e0006 */
[----:B------:R-:W-:-:S05]  /*1a320*/  @!P5 IMAD.MOV R11, RZ, RZ, -R11 ;  /* 0x000000ffff0bd224 */ /* 0x000fca00078e0a0b */
[----:B------:R-:W-:-:S05]  /*1a330*/  SEL R11, R47, R11, !P1 ;  /* 0x0000000b2f0b7207 */ /* 0x000fca0004800000 */
[----:B------:R-:W-:Y:S01]  /*1a340*/  IMAD R11, R11, UR4, RZ ;  /* 0x000000040b0b7c24 */ /* 0x000fe2000f8e02ff */
[----:B------:R2:W-:Y:S01]  /*1a350*/  STL [R1+0xc8], R23 ;  /* 0x0000c81701007387 */ /* 0x0005e20000100800 */
[----:B------:R-:W-:Y:S01]  /*1a360*/  IMAD.MOV.U32 R6, RZ, RZ, R13 ;  /* 0x000000ffff067224 */ /* 0x000fe200078e000d */
[----:B------:R-:W-:Y:S01]  /*1a370*/  ISETP.GT.U32.AND P5, PT, R9, R19, PT ;  /* 0x000000130900720c */ /* 0x000fe20003fa4070 */
[----:B------:R-:W3:Y:S01]  /*1a380*/  LDCU UR4, c[0x0][0x3b0] ;  /* 0x00007600ff0477ac */ /* 0x000ee20008000800 */
[----:B------:R-:W-:-:S04]  /*1a390*/  IADD3 R87, P6, PT, R11, R8, RZ ;  /* 0x000000080b577210 */ /* 0x000fc80007fde0ff */
[----:B------:R-:W-:Y:S01]  /*1a3a0*/  LEA.HI.X.SX32 R11, R11, R5, 0x1, P6 ;  /* 0x000000050b0b7211 */ /* 0x000fe200030f0eff */
[----:B--2---:R-:W2:Y:S04]  /*1a3b0*/  LDL R23, [R1+0x14e4] ;  /* 0x0014e40001177983 */ /* 0x004ea80000100800 */
[----:B------:R-:W3:Y:S04]  /*1a3c0*/  LDL.LU R13, [R1+0x1c] ;  /* 0x00001c00010d7983 */ /* 0x000ee80000300800 */
[----:B------:R0:W-:Y:S04]  /*1a3d0*/  STL [R1+0x580], R16 ;  /* 0x0005801001007387 */ /* 0x0001e80000100800 */
[----:B------:R-:W-:Y:S04]  /*1a3e0*/  STL [R1+0x5c0], R87 ;  /* 0x0005c05701007387 */ /* 0x000fe80000100800 */
[----:B------:R-:W3:Y:S01]  /*1a3f0*/  LDL R22, [R1+0x1510] ;  /* 0x0015100001167983 */ /* 0x000ee20000100800 */
[----:B0-----:R-:W-:-:S03]  /*1a400*/  @P0 IMAD.MOV.U32 R16, RZ, RZ, R87 ;  /* 0x000000ffff100224 */ /* 0x001fc600078e0057 */
[----:B------:R0:W-:Y:S02]  /*1a410*/  STL [R1+0x57c], R17 ;  /* 0x00057c1101007387 */ /* 0x0001e40000100800 */
[----:B0-----:R-:W-:-:S05]  /*1a420*/  @P0 IMAD.MOV.U32 R17, RZ, RZ, R11 ;  /* 0x000000ffff110224 */ /* 0x001fca00078e000b */
[----:B------:R0:W3:Y:S02]  /*1a430*/  @P0 LDG.E.U8 R14, desc[UR20][R16.64] ;  /* 0x00000014100e0981 */ /* 0x0000e4000c1e1100 */
[----:B0-----:R-:W-:-:S04]  /*1a440*/  IADD3 R16, P6, PT, R93, R8, RZ ;  /* 0x000000085d107210 */ /* 0x001fc80007fde0ff */
[----:B------:R-:W-:-:S05]  /*1a450*/  LEA.HI.X.SX32 R17, R93, R5, 0x1, P6 ;  /* 0x000000055d117211 */ /* 0x000fca00030f0eff */
[----:B------:R-:W3:Y:S01]  /*1a460*/  @P0 LDG.E.U8 R4, desc[UR20][R16.64] ;  /* 0x0000001410040981 */ /* 0x000ee2000c1e1100 */
[----:B------:R-:W-:Y:S01]  /*1a470*/  ISETP.GT.U32.AND P3, PT, R9, R21, PT ;  /* 0x000000150900720c */ /* 0x000fe20003f64070 */
[--C-:B------:R-:W-:Y:S01]  /*1a480*/  @!P5 IMAD.IADD R19, R19, 0x1, -R9.reuse ;  /* 0x000000011313d824 */ /* 0x100fe200078e0a09 */
[----:B----4-:R-:W-:Y:S02]  /*1a490*/  ISETP.GE.AND P2, PT, R18, RZ, PT ;  /* 0x000000ff1200720c */ /* 0x010fe40003f46270 */
[----:B------:R-:W4:Y:S02]  /*1a4a0*/  LDL.LU R18, [R1+0x18] ;  /* 0x0000180001127983 */ /* 0x000f240000300800 */
[----:B------:R-:W-:Y:S02]  /*1a4b0*/  ISETP.GT.U32.AND P5, PT, R9, R19, PT ;  /* 0x000000130900720c */ /* 0x000fe40003fa4070 */
[----:B------:R0:W-:Y:S05]  /*1a4c0*/  STL [R1+0x5bc], R11 ;  /* 0x0005bc0b01007387 */ /* 0x0001ea0000100800 */
[----:B------:R-:W-:-:S02]  /*1a4d0*/  @!P3 IMAD.IADD R21, R21, 0x1, -R9 ;  /* 0x000000011515b824 */ /* 0x000fc400078e0a09 */
[----:B0-----:R-:W-:-:S04]  /*1a4e0*/  IMAD.MOV.U32 R11, RZ, RZ, R42 ;  /* 0x000000ffff0b7224 */ /* 0x001fc800078e002a */
[----:B------:R-:W-:Y:S01]  /*1a4f0*/  @!P2 IMAD.MOV R11, RZ, RZ, -R11 ;  /* 0x000000ffff0ba224 */ /* 0x000fe200078e0a0b */
[----:B------:R0:W-:Y:S01]  /*1a500*/  STL [R1+0xc0], R20 ;  /* 0x0000c01401007387 */ /* 0x0001e20000100800 */
[----:B------:R-:W-:-:S03]  /*1a510*/  @!P5 IMAD.IADD R19, R19, 0x1, -R9 ;  /* 0x000000011313d824 */ /* 0x000fc600078e0a09 */
[----:B------:R-:W-:Y:S01]  /*1a520*/  SEL R11, R47, R11, !P1 ;  /* 0x0000000b2f0b7207 */ /* 0x000fe20004800000 */
[----:B------:R-:W-:Y:S01]  /*1a530*/  IMAD.MOV.U32 R12, RZ, RZ, R19 ;  /* 0x000000ffff0c7224 */ /* 0x000fe200078e0013 */
[----:B0-----:R-:W4:Y:S03]  /*1a540*/  LDL.LU R20, [R1+0x14] ;  /* 0x0000140001147983 */ /* 0x001f260000300800 */
[----:B------:R-:W-:Y:S01]  /*1a550*/  IMAD R11, R11, UR7, RZ ;  /* 0x000000070b0b7c24 */ /* 0x000fe2000f8e02ff */
[----:B------:R-:W-:Y:S01]  /*1a560*/  PRMT R3, RZ, 0x7610, R3 ;  /* 0x00007610ff037816 */ /* 0x000fe20000000003 */
[----:B------:R-:W0:Y:S01]  /*1a570*/  LDCU UR7, c[0x0][0x3b0] ;  /* 0x00007600ff0777ac */ /* 0x000e220008000800 */
[----:B------:R-:W4:Y:S01]  /*1a580*/  LDL.LU R87, [R1+0x1810] ;  /* 0x0018100001577983 */ /* 0x000f220000300800 */
[----:B--2---:R-:W-:-:S13]  /*1a590*/  ISETP.GE.AND P3, PT, R23, RZ, PT ;  /* 0x000000ff1700720c */ /* 0x004fda0003f66270 */
[----:B------:R-:W-:Y:S01]  /*1a5a0*/  @!P3 IMAD.MOV R12, RZ, RZ, -R12 ;  /* 0x000000ffff0cb224 */ /* 0x000fe200078e0a0c */
[----:B---3--:R-:W-:Y:S01]  /*1a5b0*/  ISETP.GE.AND P5, PT, R22, RZ, PT ;  /* 0x000000ff1600720c */ /* 0x008fe20003fa6270 */
[----:B------:R2:W-:Y:S04]  /*1a5c0*/  STL [R1+0xa0], R14 ;  /* 0x0000a00e01007387 */ /* 0x0005e80000100800 */
[----:B--2---:R-:W2:Y:S04]  /*1a5d0*/  LDL.LU R14, [R1+0x180c] ;  /* 0x00180c00010e7983 */ /* 0x004ea80000300800 */
[----:B------:R-:W3:Y:S04]  /*1a5e0*/  LDL.LU R42, [R1+0x1808] ;  /* 0x00180800012a7983 */ /* 0x000ee80000300800 */
[----:B------:R-:W-:Y:S04]  /*1a5f0*/  STL [R1+0x600], R16 ;  /* 0x0006001001007387 */ /* 0x000fe80000100800 */
[----:B------:R-:W-:Y:S04]  /*1a600*/  STL [R1+0x5fc], R17 ;  /* 0x0005fc1101007387 */ /* 0x000fe80000100800 */
[----:B------:R-:W2:Y:S04]  /*1a610*/  LDL.LU R19, [R1+0x20] ;  /* 0x0000200001137983 */ /* 0x000ea80000300800 */
[----:B------:R0:W-:Y:S04]  /*1a620*/  STL [R1+0x1794], R4 ;  /* 0x0017940401007387 */ /* 0x0001e80000100800 */
[----:B------:R-:W2:Y:S01]  /*1a630*/  LDL R22, [R1+0x152c] ;  /* 0x00152c0001167983 */ /* 0x000ea20000100800 */
[----:B0-----:R-:W-:-:S04]  /*1a640*/  IADD3 R4, P3, PT, R11, R8, RZ ;  /* 0x000000080b047210 */ /* 0x001fc80007f7e0ff */
[----:B------:R-:W-:Y:S01]  /*1a650*/  LEA.HI.X.SX32 R16, R11, R5, 0x1, P3 ;  /* 0x000000050b107211 */ /* 0x000fe200018f0eff */
[----:B------:R-:W-:Y:S04]  /*1a660*/  STL [R1+0x640], R4 ;  /* 0x0006400401007387 */ /* 0x000fe80000100800 */
[----:B------:R0:W-:Y:S01]  /*1a670*/  STL [R1+0x63c], R16 ;  /* 0x00063c1001007387 */ /* 0x0001e20000100800 */
[----:B------:R-:W-:Y:S02]  /*1a680*/  @P0 IMAD.MOV.U32 R17, RZ, RZ, R16 ;  /* 0x000000ffff110224 */ /* 0x000fe400078e0010 */
[----:B0-----:R-:W-:Y:S01]  /*1a690*/  @P0 IMAD.MOV.U32 R16, RZ, RZ, R4 ;  /* 0x000000ffff100224 */ /* 0x001fe200078e0004 */
[----:B------:R-:W-:Y:S01]  /*1a6a0*/  ISETP.GT.U32.AND P2, PT, R9, R21, PT ;  /* 0x000000150900720c */ /* 0x000fe20003f44070 */
[----:B------:R-:W2:Y:S04]  /*1a6b0*/  LDL R4, [R1+0x1574] ;  /* 0x0015740001047983 */ /* 0x000ea80000100800 */
[----:B------:R0:W2:Y:S01]  /*1a6c0*/  @P0 LDG.E.U8 R3, desc[UR20][R16.64] ;  /* 0x0000001410030981 */ /* 0x0000a2000c1e1100 */
[----:B------:R-:W-:-:S07]  /*1a6d0*/  SEL R12, R47, R12, !P1 ;  /* 0x0000000c2f0c7207 */ /* 0x000fce0004800000 */
[----:B------:R-:W-:Y:S02]  /*1a6e0*/  @!P2 IMAD.IADD R21, R21, 0x1, -R9 ;  /* 0x000000011515a824 */ /* 0x000fe400078e0a09 */
[----:B------:R-:W-:Y:S01]  /*1a6f0*/  IMAD R12, R12, UR4, RZ ;  /* 0x000000040c0c7c24 */ /* 0x000fe2000f8e02ff */
[----:B------:R-:W-:Y:S01]  /*1a700*/  PRMT R2, RZ, 0x7610, R2 ;  /* 0x00007610ff027816 */ /* 0x000fe20000000002 */
[----:B------:R-:W-:Y:S01]  /*1a710*/  IMAD.MOV.U32 R11, RZ, RZ, R21 ;  /* 0x000000ffff0b7224 */ /* 0x000fe200078e0015 */
[----:B------:R-:W-:Y:S01]  /*1a720*/  ISETP.GT.U32.AND P6, PT, R9, R13, PT ;  /* 0x0000000d0900720c */ /* 0x000fe20003fc4070 */
[----:B------:R-:W1:Y:S02]  /*1a730*/  LDCU UR4, c[0x0][0x3b0] ;  /* 0x00007600ff0477ac */ /* 0x000e640008000800 */
[----:B------:R-:W-:Y:S01]  /*1a740*/  @!P5 IMAD.MOV R11, RZ, RZ, -R11 ;  /* 0x000000ffff0bd224 */ /* 0x000fe200078e0a0b */
[----:B------:R-:W-:-:S04]  /*1a750*/  IADD3 R21, P5, PT, R12, R8, RZ ;  /* 0x000000080c157210 */ /* 0x000fc80007fbe0ff */
[----:B0-----:R-:W-:Y:S01]  /*1a760*/  LEA.HI.X.SX32 R17, R12, R5, 0x1, P5 ;  /* 0x000000050c117211 */ /* 0x001fe200028f0eff */
[----:B------:R-:W-:-:S05]  /*1a770*/  @P0 IMAD.MOV.U32 R16, RZ, RZ, R21 ;  /* 0x000000ffff100224 */ /* 0x000fca00078e0015 */
[----:B------:R0:W3:Y:S01]  /*1a780*/  @P0 LDG.E.U8 R2, desc[UR20][R16.64] ;  /* 0x0000001410020981 */ /* 0x0000e2000c1e1100 */
[----:B------:R-:W-:Y:S01]  /*1a790*/  @!P6 IMAD.IADD R13, R13, 0x1, -R9 ;  /* 0x000000010d0de824 */ /* 0x000fe200078e0a09 */
[----:B----4-:R-:W-:Y:S02]  /*1a7a0*/  ISETP.GT.U32.AND P6, PT, R9, R20, PT ;  /* 0x000000140900720c */ /* 0x010fe40003fc4070 */
[----:B------:R-:W-:-:S05]  /*1a7b0*/  SEL R11, R47, R11, !P1 ;  /* 0x0000000b2f0b7207 */ /* 0x000fca0004800000 */
[----:B-1----:R-:W-:Y:S01]  /*1a7c0*/  IMAD R11, R11, UR5, RZ ;  /* 0x000000050b0b7c24 */ /* 0x002fe2000f8e02ff */
[----:B------:R-:W-:Y:S01]  /*1a7d0*/  PRMT R93, RZ, 0x7610, R93 ;  /* 0x00007610ff5d7816 */ /* 0x000fe2000000005d */
[----:B------:R-:W1:Y:S04]  /*1a7e0*/  LDCU UR5, c[0x0][0x3b0] ;  /* 0x00007600ff0577ac */ /* 0x000e680008000800 */
[----:B------:R-:W-:Y:S01]  /*1a7f0*/  @!P6 IMAD.IADD R20, R20, 0x1, -R9 ;  /* 0x000000011414e824 */ /* 0x000fe200078e0a09 */
[----:B------:R-:W-:-:S04]  /*1a800*/  IADD3 R23, P6, PT, R11, R8, RZ ;  /* 0x000000080b177210 */ /* 0x000fc80007fde0ff */
[----:B------:R-:W-:Y:S01]  /*1a810*/  LEA.HI.X.SX32 R11, R11, R5, 0x1, P6 ;  /* 0x000000050b0b7211 */ /* 0x000fe200030f0eff */
[----:B0-----:R-:W-:Y:S01]  /*1a820*/  @P0 IMAD.MOV.U32 R16, RZ, RZ, R23 ;  /* 0x000000ffff100224 */ /* 0x001fe200078e0017 */
[----:B--2---:R0:W-:Y:S04]  /*1a830*/  STL [R1+0x1798], R3 ;  /* 0x0017980301007387 */ /* 0x0041e80000100800 */
[----:B0-----:R-:W2:Y:S04]  /*1a840*/  LDL.LU R3, [R1+0x2c] ;  /* 0x00002c0001037983 */ /* 0x001ea80000300800 */
[----:B------:R0:W-:Y:S04]  /*1a850*/  STL [R1+0x680], R21 ;  /* 0x0006801501007387 */ /* 0x0001e80000100800 */
[----:B------:R-:W4:Y:S01]  /*1a860*/  LDL R12, [R1+0x1558] ;  /* 0x00155800010c7983 */ /* 0x000f220000100800 */
[----:B------:R-:W-:-:S03]  /*1a870*/  ISETP.GE.AND P5, PT, R22, RZ, PT ;  /* 0x000000ff1600720c */ /* 0x000fc60003fa6270 */
[----:B------:R-:W2:Y:S04]  /*1a880*/  LDL R22, [R1+0x15a8] ;  /* 0x0015a80001167983 */ /* 0x000ea80000100800 */
[----:B------:R1:W-:Y:S01]  /*1a890*/  STL [R1+0x67c], R17 ;  /* 0x00067c1101007387 */ /* 0x0003e20000100800 */
[C---:B------:R-:W-:Y:S02]  /*1a8a0*/  ISETP.GT.U32.AND P2, PT, R9.reuse, R18, PT ;  /* 0x000000120900720c */ /* 0x040fe40003f44070 */
[----:B------:R-:W-:Y:S01]  /*1a8b0*/  ISETP.GT.U32.AND P3, PT, R9, R13, PT ;  /* 0x0000000d0900720c */ /* 0x000fe20003f64070 */
[----:B0-----:R-:W2:Y:S01]  /*1a8c0*/  LDL.LU R21, [R1+0x28] ;  /* 0x0000280001157983 */ /* 0x001ea20000300800 */
[----:B-1----:R-:W-:-:S05]  /*1a8d0*/  @P0 IMAD.MOV.U32 R17, RZ, RZ, R11 ;  /* 0x000000ffff110224 */ /* 0x002fca00078e000b */
[----:B------:R0:W2:Y:S04]  /*1a8e0*/  @P0 LDG.E.U8 R93, desc[UR20][R16.64] ;  /* 0x00000014105d0981 */ /* 0x0000a8000c1e1100 */
[----:B------:R-:W-:-:S05]  /*1a8f0*/  @!P2 IMAD.IADD R18, R18, 0x1, -R9 ;  /* 0x000000011212a824 */ /* 0x000fca00078e0a09 */
[----:B------:R-:W-:Y:S01]  /*1a900*/  ISETP.GT.U32.AND P2, PT, R9, R18, PT ;  /* 0x000000120900720c */ /* 0x000fe20003f44070 */
[----:B------:R-:W-:Y:S01]  /*1a910*/  @!P3 IMAD.IADD R13, R13, 0x1, -R9 ;  /* 0x000000010d0db824 */ /* 0x000fe200078e0a09 */
[----:B------:R-:W-:Y:S01]  /*1a920*/  STL [R1+0x6c0], R23 ;  /* 0x0006c01701007387 */ /* 0x000fe20000100800 */
[----:B------:R-:W-:-:S10]  /*1a930*/  ISETP.GT.U32.AND P6, PT, R9, R20, PT ;  /* 0x000000140900720c */ /* 0x000fd40003fc4070 */
[--C-:B------:R-:W-:Y:S01]  /*1a940*/  @!P2 IMAD.IADD R18, R18, 0x1, -R9.reuse ;  /* 0x000000011212a824 */ /* 0x100fe200078e0a09 */
[----:B---3--:R-:W-:Y:S04]  /*1a950*/  STL [R1+0x179c], R2 ;  /* 0x00179c0201007387 */ /* 0x008fe80000100800 */
[----:B------:R1:W-:Y:S02]  /*1a960*/  STL [R1+0x6bc], R11 ;  /* 0x0006bc0b01007387 */ /* 0x0003e40000100800 */
[----:B-1----:R-:W-:Y:S02]  /*1a970*/  IMAD.MOV.U32 R11, RZ, RZ, R18 ;  /* 0x000000ffff0b7224 */ /* 0x002fe400078e0012 */
[----:B------:R-:W-:Y:S01]  /*1a980*/  @!P6 IMAD.IADD R20, R20, 0x1, -R9 ;  /* 0x000000011414e824 */ /* 0x000fe200078e0a09 */
[----:B------:R-:W-:-:S02]  /*1a990*/  ISETP.GT.U32.AND P3, PT, R9, R19, PT ;  /* 0x000000130900720c */ /* 0x000fc40003f64070 */
[----:B------:R-:W-:-:S11]  /*1a9a0*/  PRMT R92, RZ, 0x7610, R92 ;  /* 0x00007610ff5c7816 */ /* 0x000fd6000000005c */
[----:B------:R-:W-:-:S05]  /*1a9b0*/  @!P3 IMAD.IADD R19, R19, 0x1, -R9 ;  /* 0x000000011313b824 */ /* 0x000fca00078e0a09 */
[----:B------:R-:W-:Y:S02]  /*1a9c0*/  ISETP.GT.U32.AND P3, PT, R9, R19, PT ;  /* 0x000000130900720c */ /* 0x000fe40003f64070 */
[----:B------:R-:W-:-:S11]  /*1a9d0*/  PRMT R91, RZ, 0x7610, R91 ;  /* 0x00007610ff5b7816 */ /* 0x000fd6000000005b */
[----:B------:R-:W-:Y:S01]  /*1a9e0*/  @!P3 IMAD.IADD R19, R19, 0x1, -R9 ;  /* 0x000000011313b824 */ /* 0x000fe200078e0a09 */
[----:B----4-:R-:W-:Y:S01]  /*1a9f0*/  ISETP.GE.AND P2, PT, R12, RZ, PT ;  /* 0x000000ff0c00720c */ /* 0x010fe20003f46270 */
[----:B------:R-:W-:Y:S02]  /*1aa00*/  IMAD.MOV.U32 R12, RZ, RZ, R13 ;  /* 0x000000ffff0c7224 */ /* 0x000fe400078e000d */
[----:B------:R-:W3:Y:S02]  /*1aa10*/  LDL.LU R13, [R1+0x1804] ;  /* 0x00180400010d7983 */ /* 0x000ee40000300800 */
[----:B------:R-:W-:Y:S01]  /*1aa20*/  @!P5 IMAD.MOV R12, RZ, RZ, -R12 ;  /* 0x000000ffff0cd224 */ /* 0x000fe200078e0a0c */
[----:B------:R-:W-:Y:S01]  /*1aa30*/  ISETP.GE.AND P5, PT, R4, RZ, PT ;  /* 0x000000ff0400720c */ /* 0x000fe20003fa6270 */
[----:B------:R-:W4:Y:S06]  /*1aa40*/  LDL.LU R23, [R1+0x30] ;  /* 0x0000300001177983 */ /* 0x000f2c0000300800 */
[----:B------:R-:W-:Y:S01]  /*1aa50*/  @!P2 IMAD.MOV R11, RZ, RZ, -R11 ;  /* 0x000000ffff0ba224 */ /* 0x000fe200078e0a0b */
[----:B--2---:R-:W-:-:S02]  /*1aa60*/  ISETP.GT.U32.AND P2, PT, R9, R3, PT ;  /* 0x000000030900720c */ /* 0x004fc40003f44070 */
[C---:B0-----:R-:W-:Y:S02]  /*1aa70*/  SEL R16, R47.reuse, R12, !P1 ;  /* 0x0000000c2f107207 */ /* 0x041fe40004800000 */
[----:B------:R-:W-:Y:S01]  /*1aa80*/  SEL R11, R47, R11, !P1 ;  /* 0x0000000b2f0b7207 */ /* 0x000fe20004800000 */
[----:B------:R-:W-:Y:S02]  /*1aa90*/  IMAD.MOV.U32 R12, RZ, RZ, R20 ;  /* 0x000000ffff0c7224 */ /* 0x000fe400078e0014 */
[----:B------:R-:W-:Y:S01]  /*1aaa0*/  IMAD R17, R16, UR4, RZ ;  /* 0x0000000410117c24 */ /* 0x000fe2000f8e02ff */
[----:B------:R-:W-:Y:S01]  /*1aab0*/  ISETP.GT.U32.AND P3, PT, R9, R21, PT ;  /* 0x000000150900720c */ /* 0x000fe20003f64070 */
[----:B------:R-:W-:Y:S01]  /*1aac0*/  IMAD R16, R11, UR5, RZ ;  /* 0x000000050b107c24 */ /* 0x000fe2000f8e02ff */
[----:B------:R-:W-:Y:S01]  /*1aad0*/  STL [R1+0x17a0], R93 ;  /* 0x0017a05d01007387 */ /* 0x000fe20000100800 */
[----:B------:R-:W-:Y:S01]  /*1aae0*/  @!P5 IMAD.MOV R12, RZ, RZ, -R12 ;  /* 0x000000ffff0cd224 */ /* 0x000fe200078e0a0c */
[-C--:B------:R-:W-:Y:S01]  /*1aaf0*/  IADD3 R20, P5, PT, R17, R8.reuse, RZ ;  /* 0x0000000811147210 */ /* 0x080fe20007fbe0ff */
[----:B------:R-:W-:Y:S01]  /*1ab00*/  @!P2 IMAD.IADD R3, R3, 0x1, -R9 ;  /* 0x000000010303a824 */ /* 0x000fe200078e0a09 */
[C---:B------:R-:W-:Y:S01]  /*1ab10*/  IADD3 R2, P2, PT, R16.reuse, R8, RZ ;  /* 0x0000000810027210 */ /* 0x040fe20007f5e0ff */
[----:B------:R-:W2:Y:S01]  /*1ab20*/  LDL.LU R18, [R1+0x38] ;  /* 0x0000380001127983 */ /* 0x000ea20000300800 */
[-C--:B------:R-:W-:Y:S01]  /*1ab30*/  LEA.HI.X.SX32 R17, R17, R5.reuse, 0x1, P5 ;  /* 0x0000000511117211 */ /* 0x080fe200028f0eff */
[----:B------:R-:W-:Y:S01]  /*1ab40*/  IMAD.MOV.U32 R11, RZ, RZ, R19 ;  /* 0x000000ffff0b7224 */ /* 0x000fe200078e0013 */
[----:B------:R-:W-:Y:S01]  /*1ab50*/  LEA.HI.X.SX32 R4, R16, R5, 0x1, P2 ;  /* 0x0000000510047211 */ /* 0x000fe200010f0eff */
[----:B------:R-:W-:Y:S01]  /*1ab60*/  @P0 IMAD.MOV.U32 R16, RZ, RZ, R20 ;  /* 0x000000ffff100224 */ /* 0x000fe200078e0014 */
[----:B------:R-:W2:Y:S01]  /*1ab70*/  LDL R19, [R1+0x1630] ;  /* 0x0016300001137983 */ /* 0x000ea20000100800 */
[----:B------:R-:W-:Y:S01]  /*1ab80*/  ISETP.GE.AND P6, PT, R22, RZ, PT ;  /* 0x000000ff1600720c */ /* 0x000fe20003fc6270 */
[----:B------:R-:W-:Y:S01]  /*1ab90*/  @!P3 IMAD.IADD R21, R21, 0x1, -R9 ;  /* 0x000000011515b824 */ /* 0x000fe200078e0a09 */
[----:B------:R-:W-:Y:S01]  /*1aba0*/  PRMT R90, RZ, 0x7610, R90 ;  /* 0x00007610ff5a7816 */ /* 0x000fe2000000005a */
[----:B------:R0:W2:Y:S01]  /*1abb0*/  @P0 LDG.E.U8 R92, desc[UR20][R16.64] ;  /* 0x00000014105c0981 */ /* 0x0000a2000c1e1100 */
[----:B------:R-:W-:Y:S01]  /*1abc0*/  PRMT R89, RZ, 0x7610, R89 ;  /* 0x00007610ff597816 */ /* 0x000fe20000000059 */
[----:B------:R-:W1:Y:S02]  /*1abd0*/  LDCU UR4, c[0x0][0x3b0] ;  /* 0x00007600ff0477ac */ /* 0x000e640008000800 */
[----:B------:R-:W-:Y:S01]  /*1abe0*/  STL [R1+0x708], R20 ;  /* 0x0007081401007387 */ /* 0x000fe20000100800 */
[----:B------:R-:W1:Y:S03]  /*1abf0*/  LDCU UR5, c[0x0][0x3b0] ;  /* 0x00007600ff0577ac */ /* 0x000e660008000800 */
[----:B------:R-:W-:Y:S01]  /*1ac00*/  STL [R1+0x748], R2 ;  /* 0x0007480201007387 */ /* 0x000fe20000100800 */
[----:B0-----:R-:W-:-:S03]  /*1ac10*/  @P0 IMAD.MOV.U32 R16, RZ, RZ, R2 ;  /* 0x000000ffff100224 */ /* 0x001fc600078e0002 */
[----:B------:R0:W-:Y:S01]  /*1ac20*/  STL [R1+0x6fc], R17 ;  /* 0x0006fc1101007387 */ /* 0x0001e20000100800 */
[----:B------:R-:W-:-:S03]  /*1ac30*/  SEL R12, R47, R12, !P1 ;  /* 0x0000000c2f0c7207 */ /* 0x000fc60004800000 */
[----:B------:R-:W3:Y:S01]  /*1ac40*/  LDL R22, [R1+0x15cc] ;  /* 0x0015cc0001167983 */ /* 0x000ee20000100800 */
[----:B0-----:R-:W-:-:S05]  /*1ac50*/  @P0 IMAD.MOV.U32 R17, RZ, RZ, R4 ;  /* 0x000000ffff110224 */ /* 0x001fca00078e0004 */
[----:B------:R0:W3:Y:S01]  /*1ac60*/  @P0 LDG.E.U8 R91, desc[UR20][R16.64] ;  /* 0x00000014105b0981 */ /* 0x0000e2000c1e1100 */
[----:B------:R-:W-:Y:S01]  /*1ac70*/  IMAD R12, R12, UR6, RZ ;  /* 0x000000060c0c7c24 */ /* 0x000fe2000f8e02ff */
[----:B------:R-:W-:Y:S01]  /*1ac80*/  PRMT R88, RZ, 0x7610, R88 ;  /* 0x00007610ff587816 */ /* 0x000fe20000000058 */
[----:B------:R-:W-:Y:S01]  /*1ac90*/  @!P6 IMAD.MOV R11, RZ, RZ, -R11 ;  /* 0x000000ffff0be224 */ /* 0x000fe200078e0a0b */
[----:B------:R0:W-:Y:S01]  /*1aca0*/  STL [R1+0x744], R4 ;  /* 0x0007440401007387 */ /* 0x0001e20000100800 */
[----:B------:R-:W-:Y:S01]  /*1acb0*/  ISETP.GT.U32.AND P6, PT, R9, R3, PT ;  /* 0x000000030900720c */ /* 0x000fe20003fc4070 */
[----:B------:R-:W0:Y:S02]  /*1acc0*/  LDCU UR6, c[0x0][0x3b0] ;  /* 0x00007600ff0677ac */ /* 0x000e240008000800 */
[----:B------:R-:W-:-:S05]  /*1acd0*/  SEL R11, R47, R11, !P1 ;  /* 0x0000000b2f0b7207 */ /* 0x000fca0004800000 */
[----:B------:R-:W-:Y:S01]  /*1ace0*/  IMAD R11, R11, UR7, RZ ;  /* 0x000000070b0b7c24 */ /* 0x000fe2000f8e02ff */
[----:B------:R-:W-:Y:S01]  /*1acf0*/  PRMT R87, RZ, 0x7610, R87 ;  /* 0x00007610ff577816 */ /* 0x000fe20000000057 */
[----:B------:R-:W0:Y:S03]  /*1ad00*/  LDCU UR7, c[0x0][0x3b0] ;  /* 0x00007600ff0777ac */ /* 0x000e260008000800 */
[----:B------:R-:W-:Y:S01]  /*1ad10*/  @!P6 IMAD.IADD R3, R3, 0x1, -R9 ;  /* 0x000000010303e824 */ /* 0x000fe200078e0a09 */
[----:B------:R-:W-:-:S04]  /*1ad20*/  IADD3 R2, P6, PT, R11, R8, RZ ;  /* 0x000000080b027210 */ /* 0x000fc80007fde0ff */
[----:B------:R-:W-:Y:S01]  /*1ad30*/  LEA.HI.X.SX32 R11, R11, R5, 0x1, P6 ;  /* 0x000000050b0b7211 */ /* 0x000fe200030f0eff */
[----:B--2---:R2:W-:Y:S04]  /*1ad40*/  STL [R1+0x17a4], R92 ;  /* 0x0017a45c01007387 */ /* 0x0045e80000100800 */
[----:B0-----:R-:W4:Y:S04]  /*1ad50*/  LDL R4, [R1+0x1658] ;  /* 0x0016580001047983 */ /* 0x001f280000100800 */
[----:B------:R-:W4:Y:S01]  /*1ad60*/  LDL.LU R20, [R1+0x3c] ;  /* 0x00003c0001147983 */ /* 0x000f220000300800 */
[----:B--2---:R-:W-:-:S04]  /*1ad70*/  IADD3 R92, P3, PT, R12, R8, RZ ;  /* 0x000000080c5c7210 */ /* 0x004fc80007f7e0ff */
[----:B------:R-:W-:Y:S01]  /*1ad80*/  LEA.HI.X.SX32 R93, R12, R5, 0x1, P3 ;  /* 0x000000050c5d7211 */ /* 0x000fe200018f0eff */
[----:B------:R-:W-:-:S04]  /*1ad90*/  @P0 IMAD.MOV.U32 R16, RZ, RZ, R92 ;  /* 0x000000ffff100224 */ /* 0x000fc800078e005c */
[----:B------:R-:W-:-:S05]  /*1ada0*/  @P0 IMAD.MOV.U32 R17, RZ, RZ, R93 ;  /* 0x000000ffff110224 */ /* 0x000fca00078e005d */
[----:B------:R0:W2:Y:S01]  /*1adb0*/  @P0 LDG.E.U8 R90, desc[UR20][R16.64] ;  /* 0x00000014105a0981 */ /* 0x0000a2000c1e1100 */
[----:B------:R-:W-:-:S03]  /*1adc0*/  ISETP.GE.AND P3, PT, R19, RZ, PT ;  /* 0x000000ff1300720c */ /* 0x000fc60003f66270 */
[----:B---3--:R-:W-:Y:S01]  /*1add0*/  STL [R1+0x17a8], R91 ;  /* 0x0017a85b01007387 */ /* 0x008fe20000100800 */
[----:B0-----:R-:W-:Y:S02]  /*1ade0*/  @P0 IMAD.MOV.U32 R16, RZ, RZ, R2 ;  /* 0x000000ffff100224 */ /* 0x001fe400078e0002 */
[----:B------:R-:W-:Y:S01]  /*1adf0*/  @P0 IMAD.MOV.U32 R17, RZ, RZ, R11 ;  /* 0x000000ffff110224 */ /* 0x000fe200078e000b */
[----:B------:R-:W-:Y:S04]  /*1ae00*/  STL [R1+0x788], R92 ;  /* 0x0007885c01007387 */ /* 0x000fe80000100800 */
[----:B------:R-:W-:Y:S04]  /*1ae10*/  STL [R1+0x7c8], R2 ;  /* 0x0007c80201007387 */ /* 0x000fe80000100800 */
[----:B------:R-:W-:Y:S04]  /*1ae20*/  STL [R1+0x784], R93 ;  /* 0x0007845d01007387 */ /* 0x000fe80000100800 */
[----:B------:R1:W3:Y:S04]  /*1ae30*/  @P0 LDG.E.U8 R89, desc[UR20][R16.64] ;  /* 0x0000001410590981 */ /* 0x0002e8000c1e1100 */
[----:B------:R-:W3:Y:S01]  /*1ae40*/  LDL R19, [R1+0x15f0] ;  /* 0x0015f00001137983 */ /* 0x000ee20000100800 */
[----:B----4-:R-:W-:-:S02]  /*1ae50*/  ISETP.GT.U32.AND P5, PT, R9, R23, PT ;  /* 0x000000170900720c */ /* 0x010fc40003fa4070 */
[----:B------:R-:W-:Y:S02]  /*1ae60*/  ISETP.GT.U32.AND P2, PT, R9, R18, PT ;  /* 0x000000120900720c */ /* 0x000fe40003f44070 */
[----:B------:R-:W-:-:S09]  /*1ae70*/  ISETP.GE.AND P6, PT, R22, RZ, PT ;  /* 0x000000ff1600720c */ /* 0x000fd20003fc6270 */
[--C-:B------:R-:W-:Y:S01]  /*1ae80*/  @!P5 IMAD.IADD R23, R23, 0x1, -R9.reuse ;  /* 0x000000011717d824 */ /* 0x100fe200078e0a09 */
[----:B------:R-:W-:Y:S01]  /*1ae90*/  ISETP.GT.U32.AND P5, PT, R9, R21, PT ;  /* 0x000000150900720c */ /* 0x000fe20003fa4070 */
[----:B------:R-:W-:Y:S02]  /*1aea0*/  @!P2 IMAD.IADD R18, R18, 0x1, -R9 ;  /* 0x000000011212a824 */ /* 0x000fe400078e0a09 */
[----:B------:R-:W-:-:S03]  /*1aeb0*/  IMAD.MOV.U32 R12, RZ, RZ, R3 ;  /* 0x000000ffff0c7224 */ /* 0x000fc600078e0003 */
[----:B------:R-:W-:Y:S01]  /*1aec0*/  ISETP.GT.U32.AND P2, PT, R9, R18, PT ;  /* 0x000000120900720c */ /* 0x000fe20003f44070 */
[----:B------:R-:W-:-:S06]  /*1aed0*/  @!P3 IMAD.MOV R12, RZ, RZ, -R12 ;  /* 0x000000ffff0cb224 */ /* 0x000fcc00078e0a0c */
[----:B------:R-:W-:Y:S01]  /*1aee0*/  @!P5 IMAD.IADD R21, R21, 0x1, -R9 ;  /* 0x000000011515d824 */ /* 0x000fe200078e0a09 */
[----:B------:R-:W-:Y:S02]  /*1aef0*/  ISETP.GT.U32.AND P5, PT, R9, R23, PT ;  /* 0x000000170900720c */ /* 0x000fe40003fa4070 */
[----:B------:R-:W-:-:S05]  /*1af00*/  SEL R12, R47, R12, !P1 ;  /* 0x0000000c2f0c7207 */ /* 0x000fca0004800000 */
[----:B-1----:R-:W-:Y:S01]  /*1af10*/  IMAD R16, R12, UR4, RZ ;  /* 0x000000040c107c24 */ /* 0x002fe2000f8e02ff */
[----:B------:R-:W-:Y:S01]  /*1af20*/  PRMT R86, RZ, 0x7610, R86 ;  /* 0x00007610ff567816 */ /* 0x000fe20000000056 */
[--C-:B------:R-:W-:Y:S01]  /*1af30*/  @!P2 IMAD.IADD R18, R18, 0x1, -R9.reuse ;  /* 0x000000011212a824 */ /* 0x100fe200078e0a09 */
[----:B------:R-:W0:Y:S03]  /*1af40*/  LDCU UR4, c[0x0][0x3b0] ;  /* 0x00007600ff0477ac */ /* 0x000e260008000800 */
[----:B------:R-:W-:-:S04]  /*1af50*/  @!P5 IMAD.IADD R23, R23, 0x1, -R9 ;  /* 0x000000011717d824 */ /* 0x000fc800078e0a09 */
[----:B------:R-:W-:Y:S01]  /*1af60*/  IMAD.MOV.U32 R12, RZ, RZ, R23 ;  /* 0x000000ffff0c7224 */ /* 0x000fe200078e0017 */
[----:B------:R-:W-:Y:S01]  /*1af70*/  ISETP.GT.U32.AND P3, PT, R9, R20, PT ;  /* 0x000000140900720c */ /* 0x000fe20003f64070 */
[----:B--2---:R-:W-:Y:S04]  /*1af80*/  STL [R1+0x17ac], R90 ;  /* 0x0017ac5a01007387 */ /* 0x004fe80000100800 */
[----:B------:R1:W-:Y:S08]  /*1af90*/  STL [R1+0x7c4], R11 ;  /* 0x0007c40b01007387 */ /* 0x0003f00000100800 */
[----:B------:R-:W-:Y:S01]  /*1afa0*/  @!P3 IMAD.IADD R20, R20, 0x1, -R9 ;  /* 0x000000011414b824 */ /* 0x000fe200078e0a09 */
[----:B------:R-:W2:Y:S01]  /*1afb0*/  LDL.LU R22, [R1+0x44] ;  /* 0x0000440001167983 */ /* 0x000ea20000300800 */
[----:B-1----:R-:W-:-:S04]  /*1afc0*/  IMAD.MOV.U32 R11, RZ, RZ, R21 ;  /* 0x000000ffff0b7224 */ /* 0x002fc800078e0015 */
[----:B------:R-:W-:-:S05]  /*1afd0*/  @!P6 IMAD.MOV R11, RZ, RZ, -R11 ;  /* 0x000000ffff0be224 */ /* 0x000fca00078e0a0b */
[----:B------:R-:W-:Y:S02]  /*1afe0*/  SEL R11, R47, R11, !P1 ;  /* 0x0000000b2f0b7207 */ /* 0x000fe40004800000 */
[----:B------:R-:W-:-:S03]  /*1aff0*/  ISETP.GE.AND P6, PT, R4, RZ, PT ;  /* 0x000000ff0400720c */ /* 0x000fc60003fc6270 */
[----:B------:R-:W-:Y:S01]  /*1b000*/  IMAD R11, R11, UR5, RZ ;  /* 0x000000050b0b7c24 */ /* 0x000fe2000f8e02ff */
[CC--:B------:R-:W-:Y:S01]  /*1b010*/  IADD3 R4, P2, PT, R16.reuse, R8.reuse, RZ ;  /* 0x0000000810047210 */ /* 0x0c0fe20007f5e0ff */
[----:B---3--:R-:W-:Y:S01]  /*1b020*/  STL [R1+0x17b0], R89 ;  /* 0x0017b05901007387 */ /* 0x008fe20000100800 */
[----:B------:R-:W-:Y:S01]  /*1b030*/  ISETP.GE.AND P5, PT, R19, RZ, PT ;  /* 0x000000ff1300720c */ /* 0x000fe20003fa6270 */
[----:B------:R-:W1:Y:S01]  /*1b040*/  LDCU UR5, c[0x0][0x3b0] ;  /* 0x00007600ff0577ac */ /* 0x000e620008000800 */
[----:B------:R-:W-:Y:S01]  /*1b050*/  IADD3 R2, P3, PT, R11, R8, RZ ;  /* 0x000000080b027210 */ /* 0x000fe20007f7e0ff */
[----:B------:R-:W3:Y:S01]  /*1b060*/  LDL R21, [R1+0x1598] ;  /* 0x0015980001157983 */ /* 0x000ee20000100800 */
[----:B------:R-:W-:-:S03]  /*1b070*/  LEA.HI.X.SX32 R16, R16, R5, 0x1, P2 ;  /* 0x0000000510107211 */ /* 0x000fc600010f0eff */
[----:B------:R-:W4:Y:S04]  /*1b080*/  LDL.LU R19, [R1+0x4c] ;  /* 0x00004c0001137983 */ /* 0x000f280000300800 */
[----:B------:R-:W3:Y:S01]  /*1b090*/  LDL.LU R23, [R1+0x50] ;  /* 0x0000500001177983 */ /* 0x000ee20000300800 */
[----:B------:R-:W-:-:S03]  /*1b0a0*/  @P0 IMAD.MOV.U32 R17, RZ, RZ, R16 ;  /* 0x000000ffff110224 */ /* 0x000fc600078e0010 */
[----:B------:R-:W-:Y:S04]  /*1b0b0*/  STL [R1+0x808], R4 ;  /* 0x0008080401007387 */ /* 0x000fe80000100800 */
[----:B------:R-:W-:Y:S04]  /*1b0c0*/  STL [R1+0x848], R2 ;  /* 0x0008480201007387 */ /* 0x000fe80000100800 */
[----:B------:R0:W-:Y:S02]  /*1b0d0*/  STL [R1+0x804], R16 ;  /* 0x0008041001007387 */ /* 0x0001e40000100800 */
[----:B0-----:R-:W-:-:S05]  /*1b0e0*/  @P0 IMAD.MOV.U32 R16, RZ, RZ, R4 ;  /* 0x000000ffff100224 */ /* 0x001fca00078e0004 */
[----:B------:R0:W3:Y:S01]  /*1b0f0*/  @P0 LDG.E.U8 R88, desc[UR20][R16.64] ;  /* 0x0000001410580981 */ /* 0x0000e2000c1e1100 */
[----:B------:R-:W-:Y:S01]  /*1b100*/  LEA.HI.X.SX32 R3, R11, R5, 0x1, P3 ;  /* 0x000000050b037211 */ /* 0x000fe200018f0eff */
[----:B------:R-:W-:-:S05]  /*1b110*/  @!P6 IMAD.MOV R12, RZ, RZ, -R12 ;  /* 0x000000ffff0ce224 */ /* 0x000fca00078e0a0c */
[----:B------:R-:W-:Y:S01]  /*1b120*/  SEL R12, R47, R12, !P1 ;  /* 0x0000000c2f0c7207 */ /* 0x000fe20004800000 */
[----:B0-----:R-:W-:Y:S02]  /*1b130*/  @P0 IMAD.MOV.U32 R16, RZ, RZ, R2 ;  /* 0x000000ffff100224 */ /* 0x001fe400078e0002 */
[----:B------:R-:W-:-:S05]  /*1b140*/  @P0 IMAD.MOV.U32 R17, RZ, RZ, R3 ;  /* 0x000000ffff110224 */ /* 0x000fca00078e0003 */
[----:B------:R0:W4:Y:S02]  /*1b150*/  @P0 LDG.E.U8 R87, desc[UR20][R16.64] ;  /* 0x0000001410570981 */ /* 0x000124000c1e1100 */
[----:B0-----:R-:W-:Y:S01]  /*1b160*/  IMAD R16, R12, UR6, RZ ;  /* 0x000000060c107c24 */ /* 0x001fe2000f8e02ff */
[----:B--2---:R-:W-:Y:S01]  /*1b170*/  ISETP.GT.U32.AND P2, PT, R9, R22, PT ;  /* 0x000000160900720c */ /* 0x004fe20003f44070 */
[----:B---3--:R-:W-:-:S12]  /*1b180*/  STL [R1+0x17b4], R88 ;  /* 0x0017b45801007387 */ /* 0x008fd80000100800 */
[----:B------:R-:W-:Y:S01]  /*1b190*/  @!P2 IMAD.IADD R22, R22, 0x1, -R9 ;  /* 0x000000011616a824 */ /* 0x000fe200078e0a09 */
[----:B------:R-:W-:Y:S01]  /*1b1a0*/  ISETP.GT.U32.AND P6, PT, R9, R20, PT ;  /* 0x000000140900720c */ /* 0x000fe20003fc4070 */
[----:B------:R-:W-:Y:S01]  /*1b1b0*/  IMAD.MOV.U32 R11, RZ, RZ, R18 ;  /* 0x000000ffff0b7224 */ /* 0x000fe200078e0012 */
[----:B------:R0:W-:Y:S01]  /*1b1c0*/  STL [R1+0x844], R3 ;  /* 0x0008440301007387 */ /* 0x0001e20000100800 */
[----:B------:R-:W-:Y:S01]  /*1b1d0*/  ISETP.GE.AND P3, PT, R21, RZ, PT ;  /* 0x000000ff1500720c */ /* 0x000fe20003f66270 */
[----:B------:R-:W2:Y:S01]  /*1b1e0*/  LDCU UR6, c[0x0][0x3b0] ;  /* 0x00007600ff0677ac */ /* 0x000ea20008000800 */
[----:B------:R-:W-:Y:S01]  /*1b1f0*/  @!P5 IMAD.MOV R11, RZ, RZ, -R11 ;  /* 0x000000ffff0bd224 */ /* 0x000fe200078e0a0b */
[----:B------:R-:W3:Y:S01]  /*1b200*/  LDL R18, [R1+0x1620] ;  /* 0x0016200001127983 */ /* 0x000ee20000100800 */
[----:B0-----:R-:W-:-:S04]  /*1b210*/  IADD3 R3, P2, PT, R16, R8, RZ ;  /* 0x0000000810037210 */ /* 0x001fc80007f5e0ff */
[----:B------:R-:W-:Y:S01]  /*1b220*/  LEA.HI.X.SX32 R4, R16, R5, 0x1, P2 ;  /* 0x0000000510047211 */ /* 0x000fe200010f0eff */
[----:B------:R-:W-:-:S04]  /*1b230*/  @P0 IMAD.MOV.U32 R16, RZ, RZ, R3 ;  /* 0x000000ffff100224 */ /* 0x000fc800078e0003 */
[----:B------:R-:W-:-:S05]  /*1b240*/  @P0 IMAD.MOV.U32 R17, RZ, RZ, R4 ;  /* 0x000000ffff110224 */ /* 0x000fca00078e0004 */
[----:B------:R0:W2:Y:S01]  /*1b250*/  @P0 LDG.E.U8 R86, desc[UR20][R16.64] ;  /* 0x0000001410560981 */ /* 0x0000a2000c1e1100 */
[----:B------:R-:W-:Y:S01]  /*1b260*/  SEL R12, R47, R11, !P1 ;  /* 0x0000000b2f0c7207 */ /* 0x000fe20004800000 */
[----:B------:R-:W-:-:S04]  /*1b270*/  @!P6 IMAD.IADD R20, R20, 0x1, -R9 ;  /* 0x000000011414e824 */ /* 0x000fc800078e0a09 */
[----:B------:R-:W-:Y:S02]  /*1b280*/  IMAD.MOV.U32 R11, RZ, RZ, R20 ;  /* 0x000000ffff0b7224 */ /* 0x000fe400078e0014 */
[----:B------:R-:W-:Y:S01]  /*1b290*/  IMAD R12, R12, UR7, RZ ;  /* 0x000000070c0c7c24 */ /* 0x000fe2000f8e02ff */
[----:B----4-:R-:W-:Y:S01]  /*1b2a0*/  STL [R1+0x17b8], R87 ;  /* 0x0017b85701007387 */ /* 0x010fe20000100800 */
[----:B------:R-:W-:Y:S01]  /*1b2b0*/  @!P3 IMAD.MOV R11, RZ, RZ, -R11 ;  /* 0x000000ffff0bb224 */ /* 0x000fe200078e0a0b */
[----:B------:R-:W-:Y:S01]  /*1b2c0*/  ISETP.GT.U32.AND P5, PT, R9, R19, PT ;  /* 0x000000130900720c */ /* 0x000fe20003fa4070 */
[----:B------:R-:W4:Y:S01]  /*1b2d0*/  LDCU UR7, c[0x0][0x3b0] ;  /* 0x00007600ff0777ac */ /* 0x000f220008000800 */
[----:B------:R-:W-:Y:S01]  /*1b2e0*/  IADD3 R2, P3, PT, R12, R8, RZ ;  /* 0x000000080c027210 */ /* 0x000fe20007f7e0ff */
[----:B------:R-:W4:Y:S01]  /*1b2f0*/  LDL.LU R21, [R1+0x48] ;  /* 0x0000480001157983 */ /* 0x000f220000300800 */
[----:B------:R-:W-:-:S03]  /*1b300*/  SEL R11, R47, R11, !P1 ;  /* 0x0000000b2f0b7207 */ /* 0x000fc60004800000 */
[----:B------:R1:W-:Y:S01]  /*1b310*/  STL [R1+0x888], R3 ;  /* 0x0008880301007387 */ /* 0x0003e20000100800 */
[----:B------:R-:W-:Y:S01]  /*1b320*/  PRMT R85, RZ, 0x7610, R85 ;  /* 0x00007610ff557816 */ /* 0x000fe20000000055 */
[----:B0-----:R-:W-:Y:S01]  /*1b330*/  @P0 IMAD.MOV.U32 R16, RZ, RZ, R2 ;  /* 0x000000ffff100224 */ /* 0x001fe200078e0002 */
[----:B-1----:R-:W-:Y:S01]  /*1b340*/  LEA.HI.X.SX32 R3, R12, R5, 0x1, P3 ;  /* 0x000000050c037211 */ /* 0x002fe200018f0eff */
[----:B------:R-:W-:Y:S01]  /*1b350*/  IMAD R12, R11, UR4, RZ ;  /* 0x000000040b0c7c24 */ /* 0x000fe2000f8e02ff */
[----:B------:R-:W-:Y:S01]  /*1b360*/  STL [R1+0x884], R4 ;  /* 0x0008840401007387 */ /* 0x000fe20000100800 */
[----:B------:R-:W-:Y:S01]  /*1b370*/  @!P5 IMAD.IADD R19, R19, 0x1, -R9 ;  /* 0x000000011313d824 */ /* 0x000fe200078e0a09 */
[----:B------:R-:W-:Y:S01]  /*1b380*/  PRMT R84, RZ, 0x7610, R84 ;  /* 0x00007610ff547816 */ /* 0x000fe20000000054 */
[----:B------:R-:W-:Y:S01]  /*1b390*/  @P0 IMAD.MOV.U32 R17, RZ, RZ, R3 ;  /* 0x000000ffff110224 */ /* 0x000fe200078e0003 */
[----:B------:R-:W4:Y:S01]  /*1b3a0*/  LDL R93, [R1+0x1680] ;  /* 0x00168000015d7983 */ /* 0x000f220000100800 */
[----:B------:R-:W-:Y:S01]  /*1b3b0*/  ISETP.GT.U32.AND P2, PT, R9, R22, PT ;  /* 0x000000160900720c */ /* 0x000fe20003f44070 */
[----:B------:R-:W0:Y:S02]  /*1b3c0*/  LDCU UR4, c[0x0][0x3b0] ;  /* 0x00007600ff0477ac */ /* 0x000e240008000800 */
[----:B------:R1:W4:Y:S04]  /*1b3d0*/  @P0 LDG.E.U8 R85, desc[UR20][R16.64] ;  /* 0x0000001410550981 */ /* 0x000328000c1e1100 */
[----:B------:R1:W-:Y:S02]  /*1b3e0*/  STL [R1+0x8c8], R2 ;  /* 0x0008c80201007387 */ /* 0x0003e40000100800 */
[----:B-1----:R-:W-:-:S05]  /*1b3f0*/  IADD3 R2, P5, PT, R12, R8, RZ ;  /* 0x000000080c027210 */ /* 0x002fca0007fbe0ff */
[----:B------:R-:W-:Y:S01]  /*1b400*/  @P0 IMAD.MOV.U32 R16, RZ, RZ, R2 ;  /* 0x000000ffff100224 */ /* 0x000fe200078e0002 */
[----:B--2---:R-:W-:Y:S04]  /*1b410*/  STL [R1+0x17bc], R86 ;  /* 0x0017bc5601007387 */ /* 0x004fe80000100800 */
[----:B------:R1:W-:Y:S01]  /*1b420*/  STL [R1+0x8c4], R3 ;  /* 0x0008c40301007387 */ /* 0x0003e20000100800 */
[----:B------:R-:W-:Y:S02]  /*1b430*/  ISETP.GT.U32.AND P6, PT, R9, R23, PT ;  /* 0x000000170900720c */ /* 0x000fe40003fc4070 */
[----:B---3--:R-:W-:Y:S01]  /*1b440*/  ISETP.GE.AND P3, PT, R18, RZ, PT ;  /* 0x000000ff1200720c */ /* 0x008fe20003f66270 */
[----:B------:R-:W-:Y:S01]  /*1b450*/  @!P2 IMAD.IADD R22, R22, 0x1, -R9 ;  /* 0x000000011616a824 */ /* 0x000fe200078e0a09 */
[----:B------:R-:W2:Y:S01]  /*1b460*/  LDL R4, [R1+0x168c] ;  /* 0x00168c0001047983 */ /* 0x000ea20000100800 */
[----:B-1----:R-:W-:-:S02]  /*1b470*/  LEA.HI.X.SX32 R3, R12, R5, 0x1, P5 ;  /* 0x000000050c037211 */ /* 0x002fc400028f0eff */
[----:B------:R-:W-:Y:S01]  /*1b480*/  IMAD.MOV.U32 R11, RZ, RZ, R22 ;  /* 0x000000ffff0b7224 */ /* 0x000fe200078e0016 */
[----:B------:R-:W3:Y:S02]  /*1b490*/  LDL.LU R20, [R1+0x40] ;  /* 0x0000400001147983 */ /* 0x000ee40000300800 */
[----:B------:R-:W-:-:S03]  /*1b4a0*/  @P0 IMAD.MOV.U32 R17, RZ, RZ, R3 ;  /* 0x000000ffff110224 */ /* 0x000fc600078e0003 */
[----:B------:R-:W-:Y:S01]  /*1b4b0*/  @!P6 IMAD.IADD R23, R23, 0x1, -R9 ;  /* 0x000000011717e824 */ /* 0x000fe200078e0a09 */
[C---:B------:R-:W-:Y:S01]  /*1b4c0*/  ISETP.GT.U32.AND P2, PT, R9.reuse, R19, PT ;  /* 0x000000130900720c */ /* 0x040fe20003f44070 */
[----:B------:R-:W-:Y:S01]  /*1b4d0*/  @!P3 IMAD.MOV R11, RZ, RZ, -R11 ;  /* 0x000000ffff0bb224 */ /* 0x000fe200078e0a0b */
[----:B------:R1:W2:Y:S02]  /*1b4e0*/  @P0 LDG.E.U8 R84, desc[UR20][R16.64] ;  /* 0x0000001410540981 */ /* 0x0002a4000c1e1100 */
[----:B------:R-:W-:Y:S02]  /*1b4f0*/  ISETP.GT.U32.AND P6, PT, R9, R23, PT ;  /* 0x000000170900720c */ /* 0x000fe40003fc4070 */
[----:B------:R-:W-:Y:S01]  /*1b500*/  SEL R11, R47, R11, !P1 ;  /* 0x0000000b2f0b7207 */ /* 0x000fe20004800000 */
[----:B------:R-:W3:Y:S04]  /*1b510*/  LDL.LU R18, [R1+0x34] ;  /* 0x0000340001127983 */ /* 0x000ee80000300800 */
[----:B------:R-:W-:Y:S01]  /*1b520*/  IMAD R11, R11, UR5, RZ ;  /* 0x000000050b0b7c24 */ /* 0x000fe2000f8e02ff */
[----:B------:R-:W-:Y:S01]  /*1b530*/  PRMT R83, RZ, 0x7610, R83 ;  /* 0x00007610ff537816 */ /* 0x000fe20000000053 */
[--C-:B------:R-:W-:Y:S01]  /*1b540*/  @!P2 IMAD.IADD R19, R19, 0x1, -R9.reuse ;  /* 0x000000011313a824 */ /* 0x100fe200078e0a09 */
[----:B----4-:R-:W-:Y:S01]  /*1b550*/  ISETP.GT.U32.AND P3, PT, R9, R21, PT ;  /* 0x000000150900720c */ /* 0x010fe20003f64070 */
[----:B------:R-:W4:Y:S01]  /*1b560*/  LDCU UR5, c[0x0][0x3b0] ;  /* 0x00007600ff0577ac */ /* 0x000f220008000800 */
[----:B------:R-:W-:Y:S01]  /*1b570*/  STL [R1+0x17c0], R85 ;  /* 0x0017c05501007387 */ /* 0x000fe20000100800 */
[----:B------:R-:W-:-:S03]  /*1b580*/  @!P6 IMAD.IADD R23, R23, 0x1, -R9 ;  /* 0x000000011717e824 */ /* 0x000fc600078e0a09 */
[----:B------:R-:W4:Y:S04]  /*1b590*/  LDL R22, [R1+0x169c] ;  /* 0x00169c0001167983 */ /* 0x000f280000100800 */
[----:B------:R0:W-:Y:S04]  /*1b5a0*/  STL [R1+0x908], R2 ;  /* 0x0009080201007387 */ /* 0x0001e80000100800 */
[----:B------:R1:W-:Y:S01]  /*1b5b0*/  STL [R1+0x904], R3 ;  /* 0x0009040301007387 */ /* 0x0003e20000100800 */
[----:B0-----:R-:W-:-:S04]  /*1b5c0*/  IADD3 R2, P6, PT, R11, R8, RZ ;  /* 0x000000080b027210 */ /* 0x001fc80007fde0ff */
[----:B-1----:R-:W-:Y:S01]  /*1b5d0*/  LEA.HI.X.SX32 R3, R11, R5, 0x1, P6 ;  /* 0x000000050b037211 */ /* 0x002fe200030f0eff */
[----:B------:R-:W-:-:S04]  /*1b5e0*/  @P0 IMAD.MOV.U32 R16, RZ, RZ, R2 ;  /* 0x000000ffff100224 */ /* 0x000fc800078e0002 */
[----:B------:R-:W-:Y:S02]  /*1b5f0*/  @P0 IMAD.MOV.U32 R17, RZ, RZ, R3 ;  /* 0x000000ffff110224 */ /* 0x000fe400078e0003 */
[----:B------:R-:W-:-:S03]  /*1b600*/  IMAD.MOV.U32 R12, RZ, RZ, R19 ;  /* 0x000000ffff0c7224 */ /* 0x000fc600078e0013 */
[----:B------:R0:W4:Y:S04]  /*1b610*/  @P0 LDG.E.U8 R83, desc[UR20][R16.64] ;  /* 0x0000001410530981 */ /* 0x000128000c1e1100 */
[----:B--2---:R-:W-:Y:S04]  /*1b620*/  STL [R1+0x17c4], R84 ;  /* 0x0017c45401007387 */ /* 0x004fe80000100800 */
[----:B------:R-:W2:Y:S01]  /*1b630*/  LDL.LU R19, [R1+0x24] ;  /* 0x0000240001137983 */ /* 0x000ea20000300800 */
[----:B------:R-:W-:Y:S02]  /*1b640*/  ISETP.GE.AND P5, PT, R93, RZ, PT ;  /* 0x000000ff5d00720c */ /* 0x000fe40003fa6270 */
[----:B------:R-:W-:Y:S01]  /*1b650*/  ISETP.GE.AND P2, PT, R4, RZ, PT ;  /* 0x000000ff0400720c */ /* 0x000fe20003f46270 */
[----:B------:R-:W-:-:S02]  /*1b660*/  @!P3 IMAD.IADD R21, R21, 0x1, -R9 ;  /* 0x000000011515b824 */ /* 0x000fc400078e0a09 */
[----:B------:R-:W-:-:S03]  /*1b670*/  IMAD.MOV.U32 R11, RZ, RZ, R23 ;  /* 0x000000ffff0b7224 */ /* 0x000fc600078e0017 */
[C---:B------:R-:W-:Y:S02]  /*1b680*/  ISETP.GT.U32.AND P6, PT, R9.reuse, R21, PT ;  /* 0x000000150900720c */ /* 0x040fe40003fc4070 */
[----:B---3--:R-:W-:-:S03]  /*1b690*/  ISETP.GT.U32.AND P3, PT, R9, R20, PT ;  /* 0x000000140900720c */ /* 0x008fc60003f64070 */
[----:B------:R-:W-:Y:S02]  /*1b6a0*/  @!P5 IMAD.MOV R12, RZ, RZ, -R12 ;  /* 0x000000ffff0cd224 */ /* 0x000fe400078e0a0c */
[----:B------:R-:W-:Y:S01]  /*1b6b0*/  @!P2 IMAD.MOV R11, RZ, RZ, -R11 ;  /* 0x000000ffff0ba224 */ /* 0x000fe200078e0a0b */
[----:B----4-:R-:W-:Y:S02]  /*1b6c0*/  ISETP.GE.AND P2, PT, R22, RZ, PT ;  /* 0x000000ff1600720c */ /* 0x010fe40003f46270 */
[C---:B------:R-:W-:Y:S02]  /*1b6d0*/  SEL R12, R47.reuse, R12, !P1 ;  /* 0x0000000c2f0c7207 */ /* 0x040fe40004800000 */
[----:B------:R-:W-:Y:S01]  /*1b6e0*/  SEL R11, R47, R11, !P1 ;  /* 0x0000000b2f0b7207 */ /* 0x000fe20004800000 */
[----:B------:R-:W-:Y:S02]  /*1b6f0*/  @!P6 IMAD.IADD R21, R21, 0x1, -R9 ;  /* 0x000000011515e824 */ /* 0x000fe400078e0a09 */
[----:B0-----:R-:W-:Y:S01]  /*1b700*/  IMAD R16, R12, UR4, RZ ;  /* 0x000000040c107c24 */ /* 0x001fe2000f8e02ff */
[----:B------:R0:W-:Y:S01]  /*1b710*/  STL [R1+0x948], R2 ;  /* 0x0009480201007387 */ /* 0x0001e20000100800 */
[----:B------:R-:W-:-:S02]  /*1b720*/  IMAD R12, R11, UR6, RZ ;  /* 0x000000060b0c7c24 */ /* 0x000fc4000f8e02ff */
[----:B------:R-:W-:Y:S01]  /*1b730*/  @!P3 IMAD.IADD R20, R20, 0x1, -R9 ;  /* 0x000000011414b824 */ /* 0x000fe200078e0a09 */
[----:B------:R1:W-:Y:S01]  /*1b740*/  STL [R1+0x944], R3 ;  /* 0x0009440301007387 */ /* 0x0003e20000100800 */
[----:B------:R-:W-:Y:S01]  /*1b750*/  IMAD.MOV.U32 R11, RZ, RZ, R21 ;  /* 0x000000ffff0b7224 */ /* 0x000fe200078e0015 */
[-C--:B------:R-:W-:Y:S01]  /*1b760*/  IADD3 R4, P6, PT, R16, R8.reuse, RZ ;  /* 0x0000000810047210 */ /* 0x080fe20007fde0ff */
[----:B------:R-:W3:Y:S01]  /*1b770*/  LDCU UR4, c[0x0][0x3b0] ;  /* 0x00007600ff0477ac */ /* 0x000ee20008000800 */
[----:B------:R-:W4:Y:S01]  /*1b780*/  LDL R23, [R1+0x16a8] ;  /* 0x0016a80001177983 */ /* 0x000f220000100800 */
[----:B0-----:R-:W-:Y:S01]  /*1b790*/  IADD3 R2, P3, PT, R12, R8, RZ ;  /* 0x000000080c027210 */ /* 0x001fe20007f7e0ff */
[----:B------:R-:W-:Y:S01]  /*1b7a0*/  @!P2 IMAD.MOV R11, RZ, RZ, -R11 ;  /* 0x000000ffff0ba224 */ /* 0x000fe200078e0a0b */
[-C--:B------:R-:W-:Y:S01]  /*1b7b0*/  LEA.HI.X.SX32 R16, R16, R5.reuse, 0x1, P6 ;  /* 0x0000000510107211 */ /* 0x080fe200030f0eff */
[----:B------:R-:W0:Y:S01]  /*1b7c0*/  LDCU UR6, c[0x0][0x3b0] ;  /* 0x00007600ff0677ac */ /* 0x000e220008000800 */
[----:B-1----:R-:W-:Y:S01]  /*1b7d0*/  LEA.HI.X.SX32 R3, R12, R5, 0x1, P3 ;  /* 0x000000050c037211 */ /* 0x002fe200018f0eff */
[----:B------:R-:W-:Y:S01]  /*1b7e0*/  STL [R1+0x17c8], R83 ;  /* 0x0017c85301007387 */ /* 0x000fe20000100800 */
[----:B------:R-:W-:-:S03]  /*1b7f0*/  SEL R11, R47, R11, !P1 ;  /* 0x0000000b2f0b7207 */ /* 0x000fc60004800000 */
[----:B------:R-:W3:Y:S01]  /*1b800*/  LDL R22, [R1+0x16b0] ;  /* 0x0016b00001167983 */ /* 0x000ee20000100800 */
[----:B------:R-:W-:Y:S01]  /*1b810*/  PRMT R82, RZ, 0x7610, R82 ;  /* 0x00007610ff527816 */ /* 0x000fe20000000052 */
[----:B------:R-:W-:Y:S02]  /*1b820*/  @P0 IMAD.MOV.U32 R17, RZ, RZ, R16 ;  /* 0x000000ffff110224 */ /* 0x000fe400078e0010 */
[----:B------:R-:W-:Y:S04]  /*1b830*/  STL [R1+0x988], R4 ;  /* 0x0009880401007387 */ /* 0x000fe80000100800 */
[----:B------:R-:W-:Y:S01]  /*1b840*/  STL [R1+0x9c8], R2 ;  /* 0x0009c80201007387 */ /* 0x000fe20000100800 */
[----:B------:R-:W-:Y:S01]  /*1b850*/  IMAD R11, R11, UR5, RZ ;  /* 0x000000050b0b7c24 */ /* 0x000fe2000f8e02ff */
[----:B------:R-:W-:Y:S01]  /*1b860*/  PRMT R81, RZ, 0x7610, R81 ;  /* 0x00007610ff517816 */ /* 0x000fe20000000051 */
[----:B------:R-:W1:Y:S01]  /*1b870*/  LDCU UR5, c[0x0][0x3b0] ;  /* 0x00007600ff0577ac */ /* 0x000e620008000800 */
[----:B------:R0:W-:Y:S02]  /*1b880*/  STL [R1+0x984], R16 ;  /* 0x0009841001007387 */ /* 0x0001e40000100800 */
[----:B0-----:R-:W-:-:S05]  /*1b890*/  @P0 IMAD.MOV.U32 R16, RZ, RZ, R4 ;  /* 0x000000ffff100224 */ /* 0x001fca00078e0004 */
[----:B------:R0:W3:Y:S01]  /*1b8a0*/  @P0 LDG.E.U8 R82, desc[UR20][R16.64] ;  /* 0x0000001410520981 */ /* 0x0000e2000c1e1100 */
[----:B------:R-:W-:Y:S01]  /*1b8b0*/  PRMT R80, RZ, 0x7610, R80 ;  /* 0x00007610ff507816 */ /* 0x000fe20000000050 */
[----:B0-----:R-:W-:Y:S02]  /*1b8c0*/  @P0 IMAD.MOV.U32 R16, RZ, RZ, R2 ;  /* 0x000000ffff100224 */ /* 0x001fe400078e0002 */
[----:B------:R-:W-:-:S05]  /*1b8d0*/  @P0 IMAD.MOV.U32 R17, RZ, RZ, R3 ;  /* 0x000000ffff110224 */ /* 0x000fca00078e0003 */
[----:B------:R0:W3:Y:S01]  /*1b8e0*/  @P0 LDG.E.U8 R81, desc[UR20][R16.64] ;  /* 0x0000001410510981 */ /* 0x0000e2000c1e1100 */
[----:B--2---:R-:W-:-:S13]  /*1b8f0*/  ISETP.GT.U32.AND P3, PT, R9, R19, PT ;  /* 0x000000130900720c */ /* 0x004fda0003f64070 */
[----:B------:R-:W-:Y:S01]  /*1b900*/  @!P3 IMAD.IADD R19, R19, 0x1, -R9 ;  /* 0x000000011313b824 */ /* 0x000fe200078e0a09 */
[----:B------:R-:W-:-:S04]  /*1b910*/  IADD3 R2, P3, PT, R11, R8, RZ ;  /* 0x000000080b027210 */ /* 0x000fc80007f7e0ff */
[----:B------:R-:W-:Y:S01]  /*1b920*/  LEA.HI.X.SX32 R4, R11, R5, 0x1, P3 ;  /* 0x000000050b047211 */ /* 0x000fe200018f0eff */
[----:B0-----:R-:W-:-:S04]  /*1b930*/  @P0 IMAD.MOV.U32 R16, RZ, RZ, R2 ;  /* 0x000000ffff100224 */ /* 0x001fc800078e0002 */
[----:B------:R-:W-:-:S05]  /*1b940*/  @P0 IMAD.MOV.U32 R17, RZ, RZ, R4 ;  /* 0x000000ffff110224 */ /* 0x000fca00078e0004 */
[----:B------:R0:W2:Y:S01]  /*1b950*/  @P0 LDG.E.U8 R80, desc[UR20][R16.64] ;  /* 0x0000001410500981 */ /* 0x0000a2000c1e1100 */
[----:B------:R-:W-:-:S13]  /*1b960*/  ISETP.GT.U32.AND P5, PT, R9, R18, PT ;  /* 0x000000120900720c */ /* 0x000fda0003fa4070 */
[----:B------:R-:W-:Y:S01]  /*1b970*/  @!P5 IMAD.IADD R18, R18, 0x1, -R9 ;  /* 0x000000011212d824 */ /* 0x000fe200078e0a09 */
[----:B------:R-:W-:-:S04]  /*1b980*/  ISETP.GT.U32.AND P5, PT, R9, R20, PT ;  /* 0x000000140900720c */ /* 0x000fc80003fa4070 */
[C---:B------:R-:W-:Y:S02]  /*1b990*/  ISETP.GT.U32.AND P2, PT, R9.reuse, R18, PT ;  /* 0x000000120900720c */ /* 0x040fe40003f44070 */
[----:B------:R-:W-:-:S07]  /*1b9a0*/  ISETP.GT.U32.AND P6, PT, R9, R13, PT ;  /* 0x0000000d0900720c */ /* 0x000fce0003fc4070 */
[----:B------:R-:W-:Y:S01]  /*1b9b0*/  @!P5 IMAD.IADD R20, R20, 0x1, -R9 ;  /* 0x000000011414d824 */ /* 0x000fe200078e0a09 */
[----:B----4-:R-:W-:-:S03]  /*1b9c0*/  ISETP.GE.AND P5, PT, R23, RZ, PT ;  /* 0x000000ff1700720c */ /* 0x010fc60003fa6270 */
[--C-:B------:R-:W-:Y:S01]  /*1b9d0*/  @!P2 IMAD.IADD R18, R18, 0x1, -R9.reuse ;  /* 0x000000011212a824 */ /* 0x100fe200078e0a09 */
[----:B---3--:R-:W-:Y:S01]  /*1b9e0*/  ISETP.GE.AND P2, PT, R22, RZ, PT ;  /* 0x000000ff1600720c */ /* 0x008fe20003f46270 */
[----:B------:R-:W-:Y:S01]  /*1b9f0*/  IMAD.MOV.U32 R12, RZ, RZ, R20 ;  /* 0x000000ffff0c7224 */ /* 0x000fe200078e0014 */
[----:B------:R-:W-:Y:S01]  /*1ba00*/  ISETP.GT.U32.AND P3, PT, R9, R19, PT ;  /* 0x000000130900720c */ /* 0x000fe20003f64070 */
[----:B------:R-:W-:Y:S02]  /*1ba10*/  @!P6 IMAD.IADD R13, R13, 0x1, -R9 ;  /* 0x000000010d0de824 */ /* 0x000fe400078e0a09 */
[----:B------:R-:W-:-:S04]  /*1ba20*/  IMAD.MOV.U32 R11, RZ, RZ, R18 ;  /* 0x000000ffff0b7224 */ /* 0x000fc800078e0012 */
[----:B------:R-:W-:Y:S01]  /*1ba30*/  @!P5 IMAD.MOV R12, RZ, RZ, -R12 ;  /* 0x000000ffff0cd224 */ /* 0x000fe200078e0a0c */
[----:B------:R3:W-:Y:S01]  /*1ba40*/  STL [R1+0x9c4], R3 ;  /* 0x0009c40301007387 */ /* 0x0007e20000100800 */
[----:B------:R-:W-:Y:S02]  /*1ba50*/  ISETP.GT.U32.AND P5, PT, R9, R13, PT ;  /* 0x0000000d0900720c */ /* 0x000fe40003fa4070 */
[----:B------:R-:W-:Y:S01]  /*1ba60*/  @!P2 IMAD.MOV R11, RZ, RZ, -R11 ;  /* 0x000000ffff0ba224 */ /* 0x000fe200078e0a0b */
[----:B------:R-:W-:Y:S01]  /*1ba70*/  STL [R1+0x17cc], R82 ;  /* 0x0017cc5201007387 */ /* 0x000fe20000100800 */
[----:B------:R-:W-:-:S03]  /*1ba80*/  SEL R12, R47, R12, !P1 ;  /* 0x0000000c2f0c7207 */ /* 0x000fc60004800000 */
[----:B------:R-:W4:Y:S01]  /*1ba90*/  LDL R21, [R1+0x16c0] ;  /* 0x0016c00001157983 */ /* 0x000f220000100800 */
[----:B------:R-:W-:Y:S01]  /*1baa0*/  SEL R11, R47, R11, !P1 ;  /* 0x0000000b2f0b7207 */ /* 0x000fe20004800000 */
[----:B0-----:R-:W-:Y:S01]  /*1bab0*/  IMAD R16, R12, UR4, RZ ;  /* 0x000000040c107c24 */ /* 0x001fe2000f8e02ff */
[----:B------:R-:W-:Y:S01]  /*1bac0*/  PRMT R79, RZ, 0x7610, R79 ;  /* 0x00007610ff4f7816 */ /* 0x000fe2000000004f */
[--C-:B------:R-:W-:Y:S01]  /*1bad0*/  @!P3 IMAD.IADD R19, R19, 0x1, -R9.reuse ;  /* 0x000000011313b824 */ /* 0x100fe200078e0a09 */
[----:B------:R-:W-:Y:S01]  /*1bae0*/  PRMT R78, RZ, 0x7610, R78 ;  /* 0x00007610ff4e7816 */ /* 0x000fe2000000004e */
[----:B-1----:R-:W-:Y:S01]  /*1baf0*/  IMAD R12, R11, UR5, RZ ;  /* 0x000000050b0c7c24 */ /* 0x002fe2000f8e02ff */
[C---:B------:R-:W-:Y:S01]  /*1bb00*/  IADD3 R17, P6, PT, R16.reuse, R8, RZ ;  /* 0x0000000810117210 */ /* 0x040fe20007fde0ff */
[----:B------:R-:W-:Y:S01]  /*1bb10*/  STL [R1+0x17d0], R81 ;  /* 0x0017d05101007387 */ /* 0x000fe20000100800 */
[----:B------:R-:W-:Y:S01]  /*1bb20*/  @!P5 IMAD.IADD R13, R13, 0x1, -R9 ;  /* 0x000000010d0dd824 */ /* 0x000fe200078e0a09 */
[----:B------:R-:W-:Y:S01]  /*1bb30*/  ISETP.GT.U32.AND P3, PT, R9, R14, PT ;  /* 0x0000000e0900720c */ /* 0x000fe20003f64070 */
[----:B------:R-:W-:Y:S01]  /*1bb40*/  IMAD.MOV.U32 R11, RZ, RZ, R19 ;  /* 0x000000ffff0b7224 */ /* 0x000fe200078e0013 */
[----:B---3--:R-:W3:Y:S01]  /*1bb50*/  LDL.LU R3, [R1+0x58] ;  /* 0x0000580001037983 */ /* 0x008ee20000300800 */
[----:B------:R-:W0:Y:S03]  /*1bb60*/  LDCU UR4, c[0x0][0x3b0] ;  /* 0x00007600ff0477ac */ /* 0x000e260008000800 */
[----:B------:R1:W-:Y:S01]  /*1bb70*/  STL [R1+0xa08], R2 ;  /* 0x000a080201007387 */ /* 0x0003e20000100800 */
[----:B------:R-:W-:Y:S01]  /*1bb80*/  LEA.HI.X.SX32 R16, R16, R5, 0x1, P6 ;  /* 0x0000000510107211 */ /* 0x000fe200030f0eff */
[----:B------:R-:W0:Y:S02]  /*1bb90*/  LDCU UR5, c[0x0][0x3b0] ;  /* 0x00007600ff0577ac */ /* 0x000e240008000800 */
[----:B------:R0:W-:Y:S04]  /*1bba0*/  STL [R1+0xa04], R4 ;  /* 0x000a040401007387 */ /* 0x0001e80000100800 */
[----:B------:R-:W3:Y:S01]  /*1bbb0*/  LDL R20, [R1+0x1580] ;  /* 0x0015800001147983 */ /* 0x000ee20000100800 */
[----:B-1----:R-:W-:-:S03]  /*1bbc0*/  IADD3 R2, P5, PT, R12, R8, RZ ;  /* 0x000000080c027210 */ /* 0x002fc60007fbe0ff */
[----:B------:R-:W3:Y:S01]  /*1bbd0*/  LDL.LU R18, [R1+0x60] ;  /* 0x0000600001127983 */ /* 0x000ee20000300800 */
[----:B------:R-:W-:-:S03]  /*1bbe0*/  LEA.HI.X.SX32 R12, R12, R5, 0x1, P5 ;  /* 0x000000050c0c7211 */ /* 0x000fc600028f0eff */
[----:B--2---:R-:W-:Y:S04]  /*1bbf0*/  STL [R1+0x17d4], R80 ;  /* 0x0017d45001007387 */ /* 0x004fe80000100800 */
[----:B0-----:R-:W2:Y:S04]  /*1bc00*/  LDL.LU R4, [R1+0x6c] ;  /* 0x00006c0001047983 */ /* 0x001ea80000300800 */
[----:B------:R-:W2:Y:S04]  /*1bc10*/  LDL R19, [R1+0x1584] ;  /* 0x0015840001137983 */ /* 0x000ea80000100800 */
[----:B------:R0:W-:Y:S04]  /*1bc20*/  STL [R1+0xa48], R17 ;  /* 0x000a481101007387 */ /* 0x0001e80000100800 */
[----:B------:R-:W-:Y:S01]  /*1bc30*/  STL [R1+0xa88], R2 ;  /* 0x000a880201007387 */ /* 0x000fe20000100800 */
[----:B0-----:R-:W-:-:S03]  /*1bc40*/  @P0 LOP3.LUT R17, R17, R16, RZ, 0x3c, !PT ;  /* 0x0000001011110212 */ /* 0x001fc600078e3cff */
[----:B------:R0:W-:Y:S02]  /*1bc50*/  STL [R1+0xa44], R16 ;  /* 0x000a441001007387 */ /* 0x0001e40000100800 */
[----:B0-----:R-:W-:-:S04]  /*1bc60*/  @P0 LOP3.LUT R16, R17, R16, RZ, 0x3c, !PT ;  /* 0x0000001011100212 */ /* 0x001fc800078e3cff */
[----:B------:R-:W-:-:S05]  /*1bc70*/  @P0 LOP3.LUT R17, R17, R16, RZ, 0x3c, !PT ;  /* 0x0000001011110212 */ /* 0x000fca00078e3cff */
[----:B------:R0:W2:Y:S02]  /*1bc80*/  @P0 LDG.E.U8 R79, desc[UR20][R16.64] ;  /* 0x00000014104f0981 */ /* 0x0000a4000c1e1100 */
[----:B0-----:R-:W-:Y:S02]  /*1bc90*/  @P0 IMAD.MOV.U32 R16, RZ, RZ, R2 ;  /* 0x000000ffff100224 */ /* 0x001fe400078e0002 */
[----:B------:R-:W-:-:S05]  /*1bca0*/  @P0 IMAD.MOV.U32 R17, RZ, RZ, R12 ;  /* 0x000000ffff110224 */ /* 0x000fca00078e000c */
[----:B------:R-:W2:Y:S01]  /*1bcb0*/  @P0 LDG.E.U8 R78, desc[UR20][R16.64] ;  /* 0x00000014104e0981 */ /* 0x000ea2000c1e1100 */
[----:B----4-:R-:W-:Y:S02]  /*1bcc0*/  ISETP.GE.AND P2, PT, R21, RZ, PT ;  /* 0x000000ff1500720c */ /* 0x010fe40003f46270 */
[----:B---3--:R-:W-:-:S11]  /*1bcd0*/  ISETP.GT.U32.AND P6, PT, R9, R3, PT ;  /* 0x000000030900720c */ /* 0x008fd60003fc4070 */
[----:B------:R-:W-:Y:S01]  /*1bce0*/  @!P2 IMAD.MOV R11, RZ, RZ, -R11 ;  /* 0x000000ffff0ba224 */ /* 0x000fe200078e0a0b */
[----:B------:R-:W-:-:S04]  /*1bcf0*/  ISETP.GE.AND P2, PT, R20, RZ, PT ;  /* 0x000000ff1400720c */ /* 0x000fc80003f46270 */
[----:B------:R-:W-:Y:S01]  /*1bd00*/  SEL R11, R47, R11, !P1 ;  /* 0x0000000b2f0b7207 */ /* 0x000fe20004800000 */
[----:B------:R-:W-:-:S04]  /*1bd10*/  @!P3 IMAD.IADD R14, R14, 0x1, -R9 ;  /* 0x000000010e0eb824 */ /* 0x000fc800078e0a09 */
[----:B------:R-:W-:Y:S01]  /*1bd20*/  IMAD R11, R11, UR6, RZ ;  /* 0x000000060b0b7c24 */ /* 0x000fe2000f8e02ff */
[----:B------:R-:W-:Y:S01]  /*1bd30*/  PRMT R77, RZ, 0x7610, R77 ;  /* 0x00007610ff4d7816 */ /* 0x000fe2000000004d */
[----:B------:R-:W-:Y:S01]  /*1bd40*/  @!P6 IMAD.IADD R3, R3, 0x1, -R9 ;  /* 0x000000010303e824 */ /* 0x000fe200078e0a09 */
[----:B------:R-:W-:Y:S01]  /*1bd50*/  ISETP.GT.U32.AND P6, PT, R9, R14, PT ;  /* 0x0000000e0900720c */ /* 0x000fe20003fc4070 */
[----:B------:R-:W0:Y:S01]  /*1bd60*/  LDCU UR6, c[0x0][0x3b0] ;  /* 0x00007600ff0677ac */ /* 0x000e220008000800 */
[----:B------:R-:W-:Y:S01]  /*1bd70*/  @!P2 IMAD.MOV R13, RZ, RZ, -R13 ;  /* 0x000000ffff0da224 */ /* 0x000fe200078e0a0d */
[----:B------:R-:W-:-:S04]  /*1bd80*/  IADD3 R2, P2, PT, R11, R8, RZ ;  /* 0x000000080b027210 */ /* 0x000fc80007f5e0ff */
[----:B------:R-:W-:-:S06]  /*1bd90*/  SEL R13, R47, R13, !P1 ;  /* 0x0000000d2f0d7207 */ /* 0x000fcc0004800000 */
[----:B------:R-:W-:Y:S01]  /*1bda0*/  @!P6 IMAD.IADD R14, R14, 0x1, -R9 ;  /* 0x000000010e0ee824 */ /* 0x000fe200078e0a09 */
[----:B------:R-:W-:Y:S02]  /*1bdb0*/  PRMT R76, RZ, 0x7610, R76 ;  /* 0x00007610ff4c7816 */ /* 0x000fe4000000004c */
[----:B------:R-:W-:-:S13]  /*1bdc0*/  ISETP.GT.U32.AND P5, PT, R9, R18, PT ;  /* 0x000000120900720c */ /* 0x000fda0003fa4070 */
[----:B------:R-:W-:Y:S01]  /*1bdd0*/  @!P5 IMAD.IADD R18, R18, 0x1, -R9 ;  /* 0x000000011212d824 */ /* 0x000fe200078e0a09 */
[----:B--2---:R-:W-:Y:S04]  /*1bde0*/  STL [R1+0x17d8], R79 ;  /* 0x0017d84f01007387 */ /* 0x004fe80000100800 */
[----:B------:R1:W-:Y:S04]  /*1bdf0*/  STL [R1+0xa84], R12 ;  /* 0x000a840c01007387 */ /* 0x0003e80000100800 */
[----:B------:R-:W2:Y:S04]  /*1be00*/  LDL R21, [R1+0x1338] ;  /* 0x0013380001157983 */ /* 0x000ea80000100800 */
[----:B------:R-:W3:Y:S01]  /*1be10*/  LDL R20, [R1+0x1390] ;  /* 0x0013900001147983 */ /* 0x000ee20000100800 */
[----:B-1----:R-:W-:-:S03]  /*1be20*/  LEA.HI.X.SX32 R12, R11, R5, 0x1, P2 ;  /* 0x000000050b0c7211 */ /* 0x002fc600010f0eff */
[----:B------:R-:W4:Y:S01]  /*1be30*/  LDL.LU R23, [R1+0x64] ;  /* 0x0000640001177983 */ /* 0x000f220000300800 */
[----:B------:R-:W-:Y:S01]  /*1be40*/  IMAD R11, R13, UR4, RZ ;  /* 0x000000040d0b7c24 */ /* 0x000fe2000f8e02ff */
[----:B------:R-:W-:Y:S02]  /*1be50*/  ISETP.GE.AND P5, PT, R19, RZ, PT ;  /* 0x000000ff1300720c */ /* 0x000fe40003fa6270 */
[----:B------:R-:W-:Y:S01]  /*1be60*/  STL [R1+0x17dc], R78 ;  /* 0x0017dc4e01007387 */ /* 0x000fe20000100800 */
[----:B------:R-:W-:Y:S01]  /*1be70*/  @P0 IMAD.MOV.U32 R13, RZ, RZ, R12 ;  /* 0x000000ffff0d0224 */ /* 0x000fe200078e000c */
[C---:B------:R-:W-:Y:S01]  /*1be80*/  ISETP.GT.U32.AND P3, PT, R9.reuse, R4, PT ;  /* 0x000000040900720c */ /* 0x040fe20003f64070 */
[----:B------:R-:W1:Y:S01]  /*1be90*/  LDCU UR4, c[0x0][0x3b0] ;  /* 0x00007600ff0477ac */ /* 0x000e620008000800 */
[----:B------:R-:W-:Y:S04]  /*1bea0*/  STL [R1+0xac8], R2 ;  /* 0x000ac80201007387 */ /* 0x000fe80000100800 */
[----:B------:R0:W-:Y:S04]  /*1beb0*/  STL [R1+0xac4], R12 ;  /* 0x000ac40c01007387 */ /* 0x0001e80000100800 */
[----:B------:R-:W3:Y:S01]  /*1bec0*/  LDL R19, [R1+0x13b0] ;  /* 0x0013b00001137983 */ /* 0x000ee20000100800 */
[----:B------:R-:W-:-:S02]  /*1bed0*/  ISETP.GT.U32.AND P2, PT, R9, R3, PT ;  /* 0x000000030900720c */ /* 0x000fc40003f44070 */
[----:B------:R-:W-:Y:S01]  /*1bee0*/  @!P3 IMAD.IADD R4, R4, 0x1, -R9 ;  /* 0x000000010404b824 */ /* 0x000fe200078e0a09 */
[----:B------:R-:W3:Y:S01]  /*1bef0*/  LDL.LU R22, [R1+0x74] ;  /* 0x0000740001167983 */ /* 0x000ee20000300800 */
[----:B0-----:R-:W-:Y:S01]  /*1bf00*/  @P0 IMAD.MOV.U32 R12, RZ, RZ, R2 ;  /* 0x000000ffff0c0224 */ /* 0x001fe200078e0002 */
[----:B------:R-:W-:-:S04]  /*1bf10*/  IADD3 R2, P6, PT, R11, R8, RZ ;  /* 0x000000080b027210 */ /* 0x000fc80007fde0ff */
[----:B------:R0:W3:Y:S01]  /*1bf20*/  @P0 LDG.E.U8 R77, desc[UR20][R12.64] ;  /* 0x000000140c4d0981 */ /* 0x0000e2000c1e1100 */
[----:B------:R-:W-:Y:S01]  /*1bf30*/  LEA.HI.X.SX32 R11, R11, R5, 0x1, P6 ;  /* 0x000000050b0b7211 */ /* 0x000fe200030f0eff */
[----:B0-----:R-:W-:-:S04]  /*1bf40*/  @P0 IMAD.MOV.U32 R12, RZ, RZ, R2 ;  /* 0x000000ffff0c0224 */ /* 0x001fc800078e0002 */
[----:B------:R-:W-:-:S05]  /*1bf50*/  @P0 IMAD.MOV.U32 R13, RZ, RZ, R11 ;  /* 0x000000ffff0d0224 */ /* 0x000fca00078e000b */
[----:B------:R-:W3:Y:S01]  /*1bf60*/  @P0 LDG.E.U8 R76, desc[UR20][R12.64] ;  /* 0x000000140c4c0981 */ /* 0x000ee2000c1e1100 */
[----:B------:R-:W-:Y:S02]  /*1bf70*/  @!P2 IMAD.IADD R3, R3, 0x1, -R9 ;  /* 0x000000010303a824 */ /* 0x000fe400078e0a09 */
[----:B------:R-:W-:-:S05]  /*1bf80*/  @!P5 IMAD.MOV R14, RZ, RZ, -R14 ;  /* 0x000000ffff0ed224 */ /* 0x000fca00078e0a0e */
[----:B------:R-:W-:Y:S02]  /*1bf90*/  SEL R14, R47, R14, !P1 ;  /* 0x0000000e2f0e7207 */ /* 0x000fe40004800000 */
[----:B------:R-:W-:-:S03]  /*1bfa0*/  ISETP.GT.U32.AND P2, PT, R9, R18, PT ;  /* 0x000000120900720c */ /* 0x000fc60003f44070 */
[----:B------:R-:W-:Y:S01]  /*1bfb0*/  IMAD R14, R14, UR6, RZ ;  /* 0x000000060e0e7c24 */ /* 0x000fe2000f8e02ff */
[----:B------:R-:W-:Y:S01]  /*1bfc0*/  PRMT R75, RZ, 0x7610, R75 ;  /* 0x00007610ff4b7816 */ /* 0x000fe2000000004b */
[----:B------:R-:W0:Y:S01]  /*1bfd0*/  LDCU UR6, c[0x0][0x3b0] ;  /* 0x00007600ff0677ac */ /* 0x000e220008000800 */
[----:B------:R-:W-:-:S07]  /*1bfe0*/  PRMT R74, RZ, 0x7610, R74 ;  /* 0x00007610ff4a7816 */ /* 0x000fce000000004a */
[----:B------:R-:W-:Y:S01]  /*1bff0*/  @!P2 IMAD.IADD R18, R18, 0x1, -R9 ;  /* 0x000000011212a824 */ /* 0x000fe200078e0a09 */
[----:B--2---:R-:W-:Y:S02]  /*1c000*/  ISETP.GE.AND P3, PT, R21, RZ, PT ;  /* 0x000000ff1500720c */ /* 0x004fe40003f66270 */
[----:B----4-:R-:W-:Y:S01]  /*1c010*/  ISETP.GT.U32.AND P6, PT, R9, R23, PT ;  /* 0x000000170900720c */ /* 0x010fe20003fc4070 */
[----:B---3--:R-:W-:Y:S04]  /*1c020*/  STL [R1+0x17e0], R77 ;  /* 0x0017e04d01007387 */ /* 0x008fe80000100800 */
[----:B------:R-:W-:Y:S04]  /*1c030*/  STL [R1+0xb00], R2 ;  /* 0x000b000201007387 */ /* 0x000fe80000100800 */
[----:B------:R2:W-:Y:S04]  /*1c040*/  STL [R1+0xafc], R11 ;  /* 0x000afc0b01007387 */ /* 0x0005e80000100800 */
[----:B------:R-:W3:Y:S01]  /*1c050*/  LDL.LU R21, [R1+0x78] ;  /* 0x0000780001157983 */ /* 0x000ee20000300800 */
[----:B--2---:R-:W-:-:S04]  /*1c060*/  IMAD.MOV.U32 R11, RZ, RZ, R3 ;  /* 0x000000ffff0b7224 */ /* 0x004fc800078e0003 */
[----:B------:R-:W-:Y:S01]  /*1c070*/  @!P3 IMAD.MOV R11, RZ, RZ, -R11 ;  /* 0x000000ffff0bb224 */ /* 0x000fe200078e0a0b */
[----:B------:R-:W-:Y:S01]  /*1c080*/  STL [R1+0x17e4], R76 ;  /* 0x0017e44c01007387 */ /* 0x000fe20000100800 */
[----:B------:R-:W-:-:S03]  /*1c090*/  ISETP.GE.AND P3, PT, R20, RZ, PT ;  /* 0x000000ff1400720c */ /* 0x000fc60003f66270 */
[----:B------:R-:W-:Y:S01]  /*1c0a0*/  SEL R11, R47, R11, !P1 ;  /* 0x0000000b2f0b7207 */ /* 0x000fe20004800000 */
[----:B------:R-:W2:Y:S01]  /*1c0b0*/  LDL R20, [R1+0x13d0] ;  /* 0x0013d00001147983 */ /* 0x000ea20000100800 */
[----:B------:R-:W-:Y:S01]  /*1c0c0*/  @!P6 IMAD.IADD R23, R23, 0x1, -R9 ;  /* 0x000000011717e824 */ /* 0x000fe200078e0a09 */
[C---:B------:R-:W-:Y:S02]  /*1c0d0*/  IADD3 R3, P6, PT, R14.reuse, R8, RZ ;  /* 0x000000080e037210 */ /* 0x040fe40007fde0ff */
[----:B-1----:R-:W-:Y:S01]  /*1c0e0*/  IMAD R11, R11, UR4, RZ ;  /* 0x000000040b0b7c24 */ /* 0x002fe2000f8e02ff */
[----:B------:R-:W-:Y:S02]  /*1c0f0*/  ISETP.GE.AND P2, PT, R19, RZ, PT ;  /* 0x000000ff1300720c */ /* 0x000fe40003f46270 */
[----:B------:R-:W-:Y:S02]  /*1c100*/  ISETP.GT.U32.AND P5, PT, R9, R4, PT ;  /* 0x000000040900720c */ /* 0x000fe40003fa4070 */
[-C--:B------:R-:W-:Y:S01]  /*1c110*/  LEA.HI.X.SX32 R13, R14, R5.reuse, 0x1, P6 ;  /* 0x000000050e0d7211 */ /* 0x080fe200030f0eff */
[----:B------:R1:W-:Y:S01]  /*1c120*/  STL [R1+0xb38], R3 ;  /* 0x000b380301007387 */ /* 0x0003e20000100800 */
[C---:B------:R-:W-:Y:S01]  /*1c130*/  IADD3 R2, P6, PT, R11.reuse, R8, RZ ;  /* 0x000000080b027210 */ /* 0x040fe20007fde0ff */
[----:B------:R-:W-:Y:S01]  /*1c140*/  @P0 IMAD.MOV.U32 R16, RZ, RZ, R3 ;  /* 0x000000ffff100224 */ /* 0x000fe200078e0003 */
[----:B------:R-:W4:Y:S01]  /*1c150*/  LDCU UR4, c[0x0][0x3b0] ;  /* 0x00007600ff0477ac */ /* 0x000f220008000800 */
[----:B------:R-:W-:Y:S01]  /*1c160*/  @P0 IMAD.MOV.U32 R17, RZ, RZ, R13 ;  /* 0x000000ffff110224 */ /* 0x000fe200078e000d */
[----:B------:R0:W-:Y:S04]  /*1c170*/  STL [R1+0xb34], R13 ;  /* 0x000b340d01007387 */ /* 0x0001e80000100800 */
[----:B------:R-:W2:Y:S01]  /*1c180*/  LDL R19, [R1+0x13f0] ;  /* 0x0013f00001137983 */ /* 0x000ea20000100800 */
[----:B-1----:R-:W-:-:S03]  /*1c190*/  LEA.HI.X.SX32 R3, R11, R5, 0x1, P6 ;  /* 0x000000050b037211 */ /* 0x002fc600030f0eff */
[----:B------:R1:W2:Y:S02]  /*1c1a0*/  @P0 LDG.E.U8 R75, desc[UR20][R16.64] ;  /* 0x00000014104b0981 */ /* 0x0002a4000c1e1100 */
[----:B-1----:R-:W-:Y:S02]  /*1c1b0*/  @P0 IMAD.MOV.U32 R16, RZ, RZ, R2 ;  /* 0x000000ffff100224 */ /* 0x002fe400078e0002 */
[----:B------:R-:W-:-:S05]  /*1c1c0*/  @P0 IMAD.MOV.U32 R17, RZ, RZ, R3 ;  /* 0x000000ffff110224 */ /* 0x000fca00078e0003 */
[----:B------:R1:W2:Y:S01]  /*1c1d0*/  @P0 LDG.E.U8 R74, desc[UR20][R16.64] ;  /* 0x00000014104a0981 */ /* 0x0002a2000c1e1100 */
[----:B------:R-:W-:Y:S01]  /*1c1e0*/  @!P5 IMAD.IADD R4, R4, 0x1, -R9 ;  /* 0x000000010404d824 */ /* 0x000fe200078e0a09 */
[C---:B------:R-:W-:Y:S01]  /*1c1f0*/  ISETP.GT.U32.AND P5, PT, R9.reuse, R22, PT ;  /* 0x000000160900720c */ /* 0x040fe20003fa4070 */
[----:B------:R-:W-:Y:S02]  /*1c200*/  IMAD.MOV.U32 R12, RZ, RZ, R18 ;  /* 0x000000ffff0c7224 */ /* 0x000fe400078e0012 */
[----:B------:R-:W-:Y:S01]  /*1c210*/  IMAD.MOV.U32 R11, RZ, RZ, R4 ;  /* 0x000000ffff0b7224 */ /* 0x000fe200078e0004 */
[----:B------:R-:W2:Y:S01]  /*1c220*/  LDL.LU R18, [R1+0x7c] ;  /* 0x00007c0001127983 */ /* 0x000ea20000300800 */
[----:B------:R-:W-:Y:S01]  /*1c230*/  @!P3 IMAD.MOV R12, RZ, RZ, -R12 ;  /* 0x000000ffff0cb224 */ /* 0x000fe200078e0a0c */
[----:B------:R-:W-:Y:S01]  /*1c240*/  ISETP.GT.U32.AND P3, PT, R9, R23, PT ;  /* 0x000000170900720c */ /* 0x000fe20003f64070 */
[----:B------:R-:W-:-:S06]  /*1c250*/  @!P2 IMAD.MOV R11, RZ, RZ, -R11 ;  /* 0x000000ffff0ba224 */ /* 0x000fcc00078e0a0b */
[----:B------:R-:W-:Y:S01]  /*1c260*/  @!P5 IMAD.IADD R22, R22, 0x1, -R9 ;  /* 0x000000011616d824 */ /* 0x000fe200078e0a09 */
[----:B0-----:R-:W-:-:S04]  /*1c270*/  SEL R13, R47, R12, !P1 ;  /* 0x0000000c2f0d7207 */ /* 0x001fc80004800000 */
[----:B------:R-:W-:Y:S01]  /*1c280*/  ISETP.GT.U32.AND P5, PT, R9, R22, PT ;  /* 0x000000160900720c */ /* 0x000fe20003fa4070 */
[----:B------:R-:W-:Y:S01]  /*1c290*/  @!P3 IMAD.IADD R23, R23, 0x1, -R9 ;  /* 0x000000011717b824 */ /* 0x000fe200078e0a09 */
[----:B------:R-:W-:Y:S01]  /*1c2a0*/  SEL R12, R47, R11, !P1 ;  /* 0x0000000b2f0c7207 */ /* 0x000fe20004800000 */
[----:B------:R-:W-:Y:S01]  /*1c2b0*/  IMAD R13, R13, UR5, RZ ;  /* 0x000000050d0d7c24 */ /* 0x000fe2000f8e02ff */
[----:B------:R0:W-:Y:S01]  /*1c2c0*/  STL [R1+0x368], R2 ;  /* 0x0003680201007387 */ /* 0x0001e20000100800 */
[----:B------:R-:W-:Y:S01]  /*1c2d0*/  IMAD.MOV.U32 R11, RZ, RZ, R23 ;  /* 0x000000ffff0b7224 */ /* 0x000fe200078e0017 */
[----:B------:R-:W-:Y:S01]  /*1c2e0*/  PRMT R73, RZ, 0x7610, R73 ;  /* 0x00007610ff497816 */ /* 0x000fe20000000049 */
[----:B----4-:R-:W-:Y:S01]  /*1c2f0*/  IMAD R12, R12, UR4, RZ ;  /* 0x000000040c0c7c24 */ /* 0x010fe2000f8e02ff */
[----:B------:R-:W-:Y:S01]  /*1c300*/  PRMT R72, RZ, 0x7610, R72 ;  /* 0x00007610ff487816 */ /* 0x000fe20000000048 */
[----:B------:R-:W4:Y:S04]  /*1c310*/  LDCU UR4, c[0x0][0x3b0] ;  /* 0x00007600ff0477ac */ /* 0x000f280008000800 */
[----:B------:R-:W-:Y:S01]  /*1c320*/  @!P5 IMAD.IADD R22, R22, 0x1, -R9 ;  /* 0x000000011616d824 */ /* 0x000fe200078e0a09 */
[----:B------:R-:W-:Y:S01]  /*1c330*/  PRMT R71, RZ, 0x7610, R71 ;  /* 0x00007610ff477816 */ /* 0x000fe20000000047 */
[----:B------:R-:W0:Y:S01]  /*1c340*/  LDCU UR5, c[0x0][0x3b0] ;  /* 0x00007600ff0577ac */ /* 0x000e220008000800 */
[----:B---3--:R-:W-:-:S02]  /*1c350*/  ISETP.GT.U32.AND P6, PT, R9, R21, PT ;  /* 0x000000150900720c */ /* 0x008fc40003fc4070 */
[----:B--2---:R-:W-:-:S11]  /*1c360*/  ISETP.GE.AND P2, PT, R20, RZ, PT ;  /* 0x000000ff1400720c */ /* 0x004fd60003f46270 */
[----:B------:R-:W-:Y:S01]  /*1c370*/  @!P6 IMAD.IADD R21, R21, 0x1, -R9 ;  /* 0x000000011515e824 */ /* 0x000fe200078e0a09 */
[----:B-1----:R-:W-:-:S04]  /*1c380*/  IADD3 R16, P6, PT, R13, R8, RZ ;  /* 0x000000080d107210 */ /* 0x002fc80007fde0ff */
[-C--:B------:R-:W-:Y:S01]  /*1c390*/  LEA.HI.X.SX32 R17, R13, R5.reuse, 0x1, P6 ;  /* 0x000000050d117211 */ /* 0x080fe200030f0eff */
[----:B------:R-:W-:Y:S01]  /*1c3a0*/  @!P2 IMAD.MOV R11, RZ, RZ, -R11 ;  /* 0x000000ffff0ba224 */ /* 0x000fe200078e0a0b */
[C---:B0-----:R-:W-:Y:S02]  /*1c3b0*/  IADD3 R2, P2, PT, R12.reuse, R8, RZ ;  /* 0x000000080c027210 */ /* 0x041fe40007f5e0ff */
[----:B------:R-:W-:Y:S01]  /*1c3c0*/  ISETP.GE.AND P5, PT, R19, RZ, PT ;  /* 0x000000ff1300720c */ /* 0x000fe20003fa6270 */
[----:B------:R-:W-:Y:S01]  /*1c3d0*/  @P0 IMAD.MOV.U32 R13, RZ, RZ, R17 ;  /* 0x000000ffff0d0224 */ /* 0x000fe200078e0011 */
[----:B------:R-:W-:Y:S01]  /*1c3e0*/  LEA.HI.X.SX32 R4, R12, R5, 0x1, P2 ;  /* 0x000000050c047211 */ /* 0x000fe200010f0eff */
[----:B------:R-:W-:Y:S01]  /*1c3f0*/  @P0 IMAD.MOV.U32 R12, RZ, RZ, R16 ;  /* 0x000000ffff0c0224 */ /* 0x000fe200078e0010 */
[----:B------:R-:W-:Y:S01]  /*1c400*/  SEL R14, R47, R11, !P1 ;  /* 0x0000000b2f0e7207 */ /* 0x000fe20004800000 */
[----:B------:R-:W-:Y:S01]  /*1c410*/  STL [R1+0x17e8], R75 ;  /* 0x0017e84b01007387 */ /* 0x000fe20000100800 */
[----:B------:R-:W-:-:S03]  /*1c420*/  IMAD.MOV.U32 R11, RZ, RZ, R22 ;  /* 0x000000ffff0b7224 */ /* 0x000fc600078e0016 */
[----:B------:R0:W-:Y:S01]  /*1c430*/  STL [R1+0x364], R3 ;  /* 0x0003640301007387 */ /* 0x0001e20000100800 */
[----:B------:R-:W-:Y:S01]  /*1c440*/  IMAD R14, R14, UR6, RZ ;  /* 0x000000060e0e7c24 */ /* 0x000fe2000f8e02ff */
[----:B------:R-:W-:Y:S01]  /*1c450*/  ISETP.GT.U32.AND P3, PT, R9, R21, PT ;  /* 0x000000150900720c */ /* 0x000fe20003f64070 */
[----:B------:R-:W1:Y:S01]  /*1c460*/  LDCU UR6, c[0x0][0x3b0] ;  /* 0x00007600ff0677ac */ /* 0x000e620008000800 */
[----:B------:R2:W3:Y:S01]  /*1c470*/  @P0 LDG.E.U8 R73, desc[UR20][R12.64] ;  /* 0x000000140c490981 */ /* 0x0004e2000c1e1100 */
[----:B------:R-:W-:-:S03]  /*1c480*/  @!P5 IMAD.MOV R11, RZ, RZ, -R11 ;  /* 0x000000ffff0bd224 */ /* 0x000fc600078e0a0b */
[----:B------:R-:W-:Y:S04]  /*1c490*/  STL [R1+0x17ec], R74 ;  /* 0x0017ec4a01007387 */ /* 0x000fe80000100800 */
[----:B------:R-:W4:Y:S01]  /*1c4a0*/  LDL R20, [R1+0x140c] ;  /* 0x00140c0001147983 */ /* 0x000f220000100800 */
[----:B--2---:R-:W-:Y:S02]  /*1c4b0*/  @P0 IMAD.MOV.U32 R12, RZ, RZ, R2 ;  /* 0x000000ffff0c0224 */ /* 0x004fe400078e0002 */
[----:B------:R-:W-:Y:S01]  /*1c4c0*/  @P0 IMAD.MOV.U32 R13, RZ, RZ, R4 ;  /* 0x000000ffff0d0224 */ /* 0x000fe200078e0004 */
[----:B------:R-:W2:Y:S04]  /*1c4d0*/  LDL.LU R93, [R1+0x88] ;  /* 0x00008800015d7983 */ /* 0x000ea80000300800 */
[----:B0-----:R-:W2:Y:S04]  /*1c4e0*/  LDL.LU R3, [R1+0x8c] ;  /* 0x00008c0001037983 */ /* 0x001ea80000300800 */
[----:B------:R-:W-:Y:S04]  /*1c4f0*/  STL [R1+0x3a8], R16 ;  /* 0x0003a81001007387 */ /* 0x000fe80000100800 */
[----:B------:R0:W-:Y:S04]  /*1c500*/  STL [R1+0x3e8], R2 ;  /* 0x0003e80201007387 */ /* 0x0001e80000100800 */
[----:B------:R-:W-:Y:S04]  /*1c510*/  STL [R1+0x3a4], R17 ;  /* 0x0003a41101007387 */ /* 0x000fe80000100800 */
[----:B------:R1:W2:Y:S01]  /*1c520*/  @P0 LDG.E.U8 R72, desc[UR20][R12.64] ;  /* 0x000000140c480981 */ /* 0x0002a2000c1e1100 */
[----:B0-----:R-:W-:-:S03]  /*1c530*/  IADD3 R2, P5, PT, R14, R8, RZ ;  /* 0x000000080e027210 */ /* 0x001fc60007fbe0ff */
[----:B------:R0:W-:Y:S04]  /*1c540*/  STL [R1+0x3e4], R4 ;  /* 0x0003e40401007387 */ /* 0x0001e80000100800 */
[----:B------:R-:W2:Y:S01]  /*1c550*/  LDL R19, [R1+0x1434] ;  /* 0x0014340001137983 */ /* 0x000ea20000100800 */
[----:B-1----:R-:W-:Y:S02]  /*1c560*/  SEL R12, R47, R11, !P1 ;  /* 0x0000000b2f0c7207 */ /* 0x002fe40004800000 */
[----:B0-----:R-:W-:-:S03]  /*1c570*/  LEA.HI.X.SX32 R4, R14, R5, 0x1, P5 ;  /* 0x000000050e047211 */ /* 0x001fc600028f0eff */
[----:B------:R-:W-:Y:S01]  /*1c580*/  IMAD R14, R12, UR7, RZ ;  /* 0x000000070c0e7c24 */ /* 0x000fe2000f8e02ff */
[----:B------:R-:W-:Y:S01]  /*1c590*/  PRMT R70, RZ, 0x7610, R70 ;  /* 0x00007610ff467816 */ /* 0x000fe20000000046 */
[----:B------:R-:W-:Y:S01]  /*1c5a0*/  @P0 IMAD.MOV.U32 R12, RZ, RZ, R2 ;  /* 0x000000ffff0c0224 */ /* 0x000fe200078e0002 */
[----:B------:R-:W-:Y:S01]  /*1c5b0*/  ISETP.GT.U32.AND P2, PT, R9, R18, PT ;  /* 0x000000120900720c */ /* 0x000fe20003f44070 */
[----:B------:R-:W-:Y:S01]  /*1c5c0*/  @P0 IMAD.MOV.U32 R13, RZ, RZ, R4 ;  /* 0x000000ffff0d0224 */ /* 0x000fe200078e0004 */
[----:B------:R-:W-:Y:S01]  /*1c5d0*/  PRMT R69, RZ, 0x7610, R69 ;  /* 0x00007610ff457816 */ /* 0x000fe20000000045 */
[----:B------:R-:W-:Y:S01]  /*1c5e0*/  @!P3 IMAD.IADD R21, R21, 0x1, -R9 ;  /* 0x000000011515b824 */ /* 0x000fe200078e0a09 */
[----:B------:R-:W-:Y:S01]  /*1c5f0*/  PRMT R68, RZ, 0x7610, R68 ;  /* 0x00007610ff447816 */ /* 0x000fe20000000044 */
[----:B------:R-:W0:Y:S01]  /*1c600*/  LDCU UR7, c[0x0][0x3b0] ;  /* 0x00007600ff0777ac */ /* 0x000e220008000800 */
[----:B------:R1:W2:Y:S01]  /*1c610*/  @P0 LDG.E.U8 R71, desc[UR20][R12.64] ;  /* 0x000000140c470981 */ /* 0x0002a2000c1e1100 */
[----:B------:R-:W-:-:S03]  /*1c620*/  IMAD.MOV.U32 R11, RZ, RZ, R21 ;  /* 0x000000ffff0b7224 */ /* 0x000fc600078e0015 */
[----:B---3--:R-:W-:Y:S01]  /*1c630*/  STL [R1+0x17f0], R73 ;  /* 0x0017f04901007387 */ /* 0x008fe20000100800 */
[----:B----4-:R-:W-:Y:S02]  /*1c640*/  ISETP.GE.AND P6, PT, R20, RZ, PT ;  /* 0x000000ff1400720c */ /* 0x010fe40003fc6270 */
[----:B--2---:R-:W-:-:S11]  /*1c650*/  ISETP.GT.U32.AND P3, PT, R9, R93, PT ;  /* 0x0000005d0900720c */ /* 0x004fd60003f64070 */
[----:B------:R-:W-:Y:S01]  /*1c660*/  @!P6 IMAD.MOV R11, RZ, RZ, -R11 ;  /* 0x000000ffff0be224 */ /* 0x000fe200078e0a0b */
[----:B------:R-:W-:Y:S04]  /*1c670*/  STL [R1+0x17f4], R72 ;  /* 0x0017f44801007387 */ /* 0x000fe80000100800 */
[----:B------:R-:W2:Y:S04]  /*1c680*/  LDL.LU R20, [R1+0x94] ;  /* 0x0000940001147983 */ /* 0x000ea80000300800 */
[----:B------:R3:W-:Y:S01]  /*1c690*/  STL [R1+0x448], R2 ;  /* 0x0004480201007387 */ /* 0x0007e20000100800 */
[----:B------:R-:W-:-:S03]  /*1c6a0*/  @!P3 IMAD.IADD R93, R93, 0x1, -R9 ;  /* 0x000000015d5db824 */ /* 0x000fc600078e0a09 */
[----:B------:R4:W-:Y:S01]  /*1c6b0*/  STL [R1+0x444], R4 ;  /* 0x0004440401007387 */ /* 0x0009e20000100800 */
[----:B---3--:R-:W-:-:S03]  /*1c6c0*/  IADD3 R2, P6, PT, R14, R8, RZ ;  /* 0x000000080e027210 */ /* 0x008fc60007fde0ff */
[----:B------:R-:W3:Y:S01]  /*1c6d0*/  LDL R21, [R1+0x144c] ;  /* 0x00144c0001157983 */ /* 0x000ee20000100800 */
[----:B------:R-:W-:Y:S02]  /*1c6e0*/  ISETP.GE.AND P3, PT, R19, RZ, PT ;  /* 0x000000ff1300720c */ /* 0x000fe40003f66270 */
[----:B-1----:R-:W-:Y:S01]  /*1c6f0*/  LEA.HI.X.SX32 R12, R14, R5, 0x1, P6 ;  /* 0x000000050e0c7211 */ /* 0x002fe200030f0eff */
[----:B----4-:R-:W4:Y:S04]  /*1c700*/  LDL.LU R4, [R1+0xa4] ;  /* 0x0000a40001047983 */ /* 0x010f280000300800 */
[----:B------:R-:W-:Y:S01]  /*1c710*/  STL [R1+0x17f8], R71 ;  /* 0x0017f84701007387 */ /* 0x000fe20000100800 */
[----:B------:R-:W-:-:S03]  /*1c720*/  @P0 IMAD.MOV.U32 R13, RZ, RZ, R12 ;  /* 0x000000ffff0d0224 */ /* 0x000fc600078e000c */
[----:B------:R-:W2:Y:S04]  /*1c730*/  LDL R19, [R1+0x1478] ;  /* 0x0014780001137983 */ /* 0x000ea80000100800 */
[----:B------:R-:W-:Y:S04]  /*1c740*/  STL [R1+0x488], R2 ;  /* 0x0004880201007387 */ /* 0x000fe80000100800 */
[----:B------:R1:W-:Y:S01]  /*1c750*/  STL [R1+0x484], R12 ;  /* 0x0004840c01007387 */ /* 0x0003e20000100800 */
[----:B------:R-:W-:Y:S01]  /*1c760*/  @!P2 IMAD.IADD R18, R18, 0x1, -R9 ;  /* 0x000000011212a824 */ /* 0x000fe200078e0a09 */
[----:B------:R-:W-:-:S02]  /*1c770*/  SEL R11, R47, R11, !P1 ;  /* 0x0000000b2f0b7207 */ /* 0x000fc40004800000 */
[----:B------:R-:W2:Y:S01]  /*1c780*/  LDL.LU R23, [R1+0x9c] ;  /* 0x00009c0001177983 */ /* 0x000ea20000300800 */
[----:B-1----:R-:W-:-:S05]  /*1c790*/  @P0 IMAD.MOV.U32 R12, RZ, RZ, R2 ;  /* 0x000000ffff0c0224 */ /* 0x002fca00078e0002 */
[----:B------:R-:W2:Y:S01]  /*1c7a0*/  @P0 LDG.E.U8 R70, desc[UR20][R12.64] ;  /* 0x000000140c460981 */ /* 0x000ea2000c1e1100 */
[----:B------:R-:W-:Y:S01]  /*1c7b0*/  ISETP.GT.U32.AND P2, PT, R9, R18, PT ;  /* 0x000000120900720c */ /* 0x000fe20003f44070 */
[----:B------:R-:W-:Y:S01]  /*1c7c0*/  IMAD R14, R11, UR4, RZ ;  /* 0x000000040b0e7c24 */ /* 0x000fe2000f8e02ff */
[----:B------:R-:W-:Y:S01]  /*1c7d0*/  ISETP.GT.U32.AND P5, PT, R9, R3, PT ;  /* 0x000000030900720c */ /* 0x000fe20003fa4070 */
[----:B------:R-:W1:Y:S10]  /*1c7e0*/  LDCU UR4, c[0x0][0x3b0] ;  /* 0x00007600ff0477ac */ /* 0x000e740008000800 */
[----:B------:R-:W-:-:S04]  /*1c7f0*/  @!P2 IMAD.IADD R18, R18, 0x1, -R9 ;  /* 0x000000011212a824 */ /* 0x000fc800078e0a09 */
[----:B------:R-:W-:Y:S02]  /*1c800*/  IMAD.MOV.U32 R11, RZ, RZ, R18 ;  /* 0x000000ffff0b7224 */ /* 0x000fe400078e0012 */
[----:B------:R-:W-:Y:S02]  /*1c810*/  @!P5 IMAD.IADD R3, R3, 0x1, -R9 ;  /* 0x000000010303d824 */ /* 0x000fe400078e0a09 */
[----:B------:R-:W-:-:S03]  /*1c820*/  @!P3 IMAD.MOV R11, RZ, RZ, -R11 ;  /* 0x000000ffff0bb224 */ /* 0x000fc600078e0a0b */
[C---:B------:R-:W-:Y:S01]  /*1c830*/  ISETP.GT.U32.AND P6, PT, R9.reuse, R3, PT ;  /* 0x000000030900720c */ /* 0x040fe20003fc4070 */
[----:B--2---:R-:W-:Y:S04]  /*1c840*/  STL [R1+0x17fc], R70 ;  /* 0x0017fc4601007387 */ /* 0x004fe80000100800 */
[----:B------:R-:W2:Y:S01]  /*1c850*/  LDL R18, [R1+0x1490] ;  /* 0x0014900001127983 */ /* 0x000ea20000100800 */
[C---:B------:R-:W-:Y:S02]  /*1c860*/  ISETP.GT.U32.AND P3, PT, R9.reuse, R20, PT ;  /* 0x000000140900720c */ /* 0x040fe40003f64070 */
[----:B------:R-:W-:Y:S02]  /*1c870*/  ISETP.GT.U32.AND P5, PT, R9, R93, PT ;  /* 0x0000005d0900720c */ /* 0x000fe40003fa4070 */
[----:B------:R-:W-:-:S02]  /*1c880*/  IADD3 R2, P2, PT, R14, R8, RZ ;  /* 0x000000080e027210 */ /* 0x000fc40007f5e0ff */
[----:B------:R-:W-:Y:S02]  /*1c890*/  SEL R11, R47, R11, !P1 ;  /* 0x0000000b2f0b7207 */ /* 0x000fe40004800000 */
[----:B------:R-:W-:Y:S01]  /*1c8a0*/  LEA.HI.X.SX32 R12, R14, R5, 0x1, P2 ;  /* 0x000000050e0c7211 */ /* 0x000fe200010f0eff */
[----:B------:R-:W-:Y:S02]  /*1c8b0*/  STL [R1+0x4c8], R2 ;  /* 0x0004c80201007387 */ /* 0x000fe40000100800 */
[----:B------:R-:W-:Y:S01]  /*1c8c0*/  IMAD R11, R11, UR5, RZ ;  /* 0x000000050b0b7c24 */ /* 0x000fe2000f8e02ff */
[----:B---3--:R-:W-:Y:S01]  /*1c8d0*/  ISETP.GE.AND P2, PT, R21, RZ, PT ;  /* 0x000000ff1500720c */ /* 0x008fe20003f46270 */
[----:B------:R3:W-:Y:S01]  /*1c8e0*/  STL [R1+0x4c4], R12 ;  /* 0x0004c40c01007387 */ /* 0x0007e20000100800 */
[----:B------:R-:W-:Y:S01]  /*1c8f0*/  @P0 IMAD.MOV.U32 R13, RZ, RZ, R12 ;  /* 0x000000ffff0d0224 */ /* 0x000fe200078e000c */
[----:B------:R-:W0:Y:S01]  /*1c900*/  LDCU UR5, c[0x0][0x3b0] ;  /* 0x00007600ff0577ac */ /* 0x000e220008000800 */
[--C-:B------:R-:W-:Y:S01]  /*1c910*/  @!P6 IMAD.IADD R3, R3, 0x1, -R9.reuse ;  /* 0x000000010303e824 */ /* 0x100fe200078e0a09 */
[----:B------:R-:W2:Y:S01]  /*1c920*/  LDL R21, [R1+0x14a8] ;  /* 0x0014a80001157983 */ /* 0x000ea20000100800 */
[--C-:B------:R-:W-:Y:S01]  /*1c930*/  @!P3 IMAD.IADD R20, R20, 0x1, -R9.reuse ;  /* 0x000000011414b824 */ /* 0x100fe200078e0a09 */
[----:B------:R-:W-:Y:S01]  /*1c940*/  ISETP.GE.AND P3, PT, R19, RZ, PT ;  /* 0x000000ff1300720c */ /* 0x000fe20003f66270 */
[----:B------:R-:W-:Y:S01]  /*1c950*/  @!P5 IMAD.IADD R93, R93, 0x1, -R9 ;  /* 0x000000015d5dd824 */ /* 0x000fe200078e0a09 */
[----:B------:R-:W2:Y:S01]  /*1c960*/  LDL.LU R22, [R1+0xa8] ;  /* 0x0000a80001167983 */ /* 0x000ea20000300800 */
[----:B---3--:R-:W-:Y:S01]  /*1c970*/  @P0 IMAD.MOV.U32 R12, RZ, RZ, R2 ;  /* 0x000000ffff0c0224 */ /* 0x008fe200078e0002 */
[----:B------:R-:W-:-:S04]  /*1c980*/  IADD3 R2, P6, PT, R11, R8, RZ ;  /* 0x000000080b027210 */ /* 0x000fc80007fde0ff */
[----:B------:R-:W-:Y:S01]  /*1c990*/  LEA.HI.X.SX32 R11, R11, R5, 0x1, P6 ;  /* 0x000000050b0b7211 */ /* 0x000fe200030f0eff */
[----:B------:R3:W2:Y:S01]  /*1c9a0*/  @P0 LDG.E.U8 R69, desc[UR20][R12.64] ;  /* 0x000000140c450981 */ /* 0x0006a2000c1e1100 */
[----:B------:R-:W-:-:S03]  /*1c9b0*/  ISETP.GT.U32.AND P6, PT, R9, R23, PT ;  /* 0x000000170900720c */ /* 0x000fc60003fc4070 */
[----:B------:R-:W-:Y:S01]  /*1c9c0*/  STL [R1+0x508], R2 ;  /* 0x0005080201007387 */ /* 0x000fe20000100800 */
[----:B------:R-:W-:Y:S02]  /*1c9d0*/  @P0 IMAD.MOV.U32 R17, RZ, RZ, R11 ;  /* 0x000000ffff110224 */ /* 0x000fe400078e000b */
[----:B---3--:R-:W-:Y:S01]  /*1c9e0*/  IMAD.MOV.U32 R12, RZ, RZ, R93 ;  /* 0x000000ffff0c7224 */ /* 0x008fe200078e005d */
[----:B------:R3:W-:Y:S03]  /*1c9f0*/  STL [R1+0x504], R11 ;  /* 0x0005040b01007387 */ /* 0x0007e60000100800 */
[----:B------:R-:W-:Y:S01]  /*1ca00*/  @!P2 IMAD.MOV R12, RZ, RZ, -R12 ;  /* 0x000000ffff0ca224 */ /* 0x000fe200078e0a0c */
[----:B------:R-:W2:Y:S01]  /*1ca10*/  LDL.LU R19, [R1+0xb0] ;  /* 0x0000b00001137983 */ /* 0x000ea20000300800 */
[----:B---3--:R-:W-:-:S03]  /*1ca20*/  IMAD.MOV.U32 R11, RZ, RZ, R3 ;  /* 0x000000ffff0b7224 */ /* 0x008fc600078e0003 */
[----:B------:R-:W-:Y:S01]  /*1ca30*/  SEL R12, R47, R12, !P1 ;  /* 0x0000000c2f0c7207 */ /* 0x000fe20004800000 */
[----:B------:R-:W-:Y:S01]  /*1ca40*/  @!P3 IMAD.MOV R11, RZ, RZ, -R11 ;  /* 0x000000ffff0bb224 */ /* 0x000fe200078e0a0b */
[----:B------:R-:W-:-:S03]  /*1ca50*/  ISETP.GT.U32.AND P2, PT, R9, R20, PT ;  /* 0x000000140900720c */ /* 0x000fc60003f44070 */
[----:B-1----:R-:W-:Y:S01]  /*1ca60*/  IMAD R13, R12, UR4, RZ ;  /* 0x000000040c0d7c24 */ /* 0x002fe2000f8e02ff */
[----:B----4-:R-:W-:Y:S01]  /*1ca70*/  ISETP.GT.U32.AND P5, PT, R9, R4, PT ;  /* 0x000000040900720c */ /* 0x010fe20003fa4070 */
[----:B------:R-:W-:Y:S01]  /*1ca80*/  @!P6 IMAD.IADD R23, R23, 0x1, -R9 ;  /* 0x000000011717e824 */ /* 0x000fe200078e0a09 */
[----:B--2---:R-:W-:-:S07]  /*1ca90*/  ISETP.GE.AND P3, PT, R18, RZ, PT ;  /* 0x000000ff1200720c */ /* 0x004fce0003f66270 */
[----:B------:R-:W-:Y:S01]  /*1caa0*/  @!P2 IMAD.IADD R20, R20, 0x1, -R9 ;  /* 0x000000011414a824 */ /* 0x000fe200078e0a09 */
[----:B------:R-:W2:Y:S01]  /*1cab0*/  LDL R18, [R1+0x14d4] ;  /* 0x0014d40001127983 */ /* 0x000ea20000100800 */
[----:B------:R-:W-:Y:S01]  /*1cac0*/  IADD3 R3, P6, PT, R13, R8, RZ ;  /* 0x000000080d037210 */ /* 0x000fe20007fde0ff */
[----:B------:R-:W-:Y:S01]  /*1cad0*/  @P0 IMAD.MOV.U32 R16, RZ, RZ, R2 ;  /* 0x000000ffff100224 */ /* 0x000fe200078e0002 */
[----:B------:R-:W-:Y:S01]  /*1cae0*/  SEL R11, R47, R11, !P1 ;  /* 0x0000000b2f0b7207 */ /* 0x000fe20004800000 */
[----:B------:R-:W1:Y:S01]  /*1caf0*/  LDCU UR4, c[0x0][0x3b0] ;  /* 0x00007600ff0477ac */ /* 0x000e620008000800 */
[----:B------:R-:W-:Y:S01]  /*1cb00*/  LEA.HI.X.SX32 R13, R13, R5, 0x1, P6 ;  /* 0x000000050d0d7211 */ /* 0x000fe200030f0eff */
[----:B------:R3:W-:Y:S01]  /*1cb10*/  STL [R1+0x548], R3 ;  /* 0x0005480301007387 */ /* 0x0007e20000100800 */
[----:B------:R-:W-:-:S03]  /*1cb20*/  IMAD.MOV.U32 R12, RZ, RZ, R20 ;  /* 0x000000ffff0c7224 */ /* 0x000fc600078e0014 */
[----:B------:R4:W-:Y:S04]  /*1cb30*/  STL [R1+0x544], R13 ;  /* 0x0005440d01007387 */ /* 0x0009e80000100800 */
[----:B------:R-:W2:Y:S01]  /*1cb40*/  LDL R20, [R1+0x14ec] ;  /* 0x0014ec0001147983 */ /* 0x000ea20000100800 */
[----:B------:R-:W-:Y:S01]  /*1cb50*/  @!P5 IMAD.IADD R4, R4, 0x1, -R9 ;  /* 0x000000010404d824 */ /* 0x000fe200078e0a09 */
[----:B------:R-:W-:Y:S01]  /*1cb60*/  ISETP.GE.AND P2, PT, R21, RZ, PT ;  /* 0x000000ff1500720c */ /* 0x000fe20003f46270 */
[----:B0-----:R-:W-:Y:S01]  /*1cb70*/  IMAD R11, R11, UR5, RZ ;  /* 0x000000050b0b7c24 */ /* 0x001fe2000f8e02ff */
[----:B------:R0:W2:Y:S01]  /*1cb80*/  @P0 LDG.E.U8 R68, desc[UR20][R16.64] ;  /* 0x0000001410440981 */ /* 0x0000a2000c1e1100 */
[----:B------:R-:W-:Y:S01]  /*1cb90*/  @!P3 IMAD.MOV R12, RZ, RZ, -R12 ;  /* 0x000000ffff0cb224 */ /* 0x000fe200078e0a0c */
[----:B------:R-:W-:Y:S01]  /*1cba0*/  ISETP.GT.U32.AND P5, PT, R9, R4, PT ;  /* 0x000000040900720c */ /* 0x000fe20003fa4070 */
[----:B------:R-:W1:Y:S01]  /*1cbb0*/  LDCU UR5, c[0x0][0x3b0] ;  /* 0x00007600ff0577ac */ /* 0x000e620008000800 */
[----:B------:R-:W-:Y:S01]  /*1cbc0*/  IADD3 R2, P6, PT, R11, R8, RZ ;  /* 0x000000080b027210 */ /* 0x000fe20007fde0ff */
[----:B------:R-:W2:Y:S01]  /*1cbd0*/  LDL.LU R21, [R1+0xb4] ;  /* 0x0000b40001157983 */ /* 0x000ea20000300800 */
[----:B------:R-:W-:-:S09]  /*1cbe0*/  ISETP.GT.U32.AND P3, PT, R9, R23, PT ;  /* 0x000000170900720c */ /* 0x000fd20003f64070 */
[----:B------:R-:W-:Y:S01]  /*1cbf0*/  @!P5 IMAD.IADD R4, R4, 0x1, -R9 ;  /* 0x000000010404d824 */ /* 0x000fe200078e0a09 */
[----:B------:R-:W-:Y:S01]  /*1cc00*/  ISETP.GT.U32.AND P5, PT, R9, R22, PT ;  /* 0x000000160900720c */ /* 0x000fe20003fa4070 */
[----:B0-----:R-:W-:Y:S01]  /*1cc10*/  @P0 IMAD.MOV.U32 R16, RZ, RZ, R3 ;  /* 0x000000ffff100224 */ /* 0x001fe200078e0003 */
[----:B---3--:R-:W-:Y:S01]  /*1cc20*/  LEA.HI.X.SX32 R3, R11, R5, 0x1, P6 ;  /* 0x000000050b037211 */ /* 0x008fe200030f0eff */
[----:B------:R-:W-:Y:S01]  /*1cc30*/  IMAD.MOV.U32 R11, RZ, RZ, R4 ;  /* 0x000000ffff0b7224 */ /* 0x000fe200078e0004 */
[----:B------:R-:W-:Y:S01]  /*1cc40*/  PRMT R67, RZ, 0x7610, R67 ;  /* 0x00007610ff437816 */ /* 0x000fe20000000043 */
[----:B------:R-:W-:Y:S02]  /*1cc50*/  @P0 IMAD.MOV.U32 R17, RZ, RZ, R13 ;  /* 0x000000ffff110224 */ /* 0x000fe400078e000d */
[----:B------:R-:W-:Y:S01]  /*1cc60*/  @!P2 IMAD.MOV R11, RZ, RZ, -R11 ;  /* 0x000000ffff0ba224 */ /* 0x000fe200078e0a0b */
[----:B------:R-:W-:Y:S01]  /*1cc70*/  ISETP.GT.U32.AND P6, PT, R9, R19, PT ;  /* 0x000000130900720c */ /* 0x000fe20003fc4070 */
[----:B------:R-:W-:Y:S04]  /*1cc80*/  STL [R1+0x588], R2 ;  /* 0x0005880201007387 */ /* 0x000fe80000100800 */
[--C-:B------:R-:W-:Y:S01]  /*1cc90*/  @!P5 IMAD.IADD R22, R22, 0x1, -R9.reuse ;  /* 0x000000011616d824 */ /* 0x100fe200078e0a09 */
[C---:B----4-:R-:W-:Y:S01]  /*1cca0*/  SEL R13, R47.reuse, R12, !P1 ;  /* 0x0000000c2f0d7207 */ /* 0x050fe20004800000 */
[----:B------:R0:W-:Y:S01]  /*1ccb0*/  STL [R1+0x584], R3 ;  /* 0x0005840301007387 */ /* 0x0001e20000100800 */
[----:B------:R-:W-:Y:S01]  /*1ccc0*/  SEL R12, R47, R11, !P1 ;  /* 0x0000000b2f0c7207 */ /* 0x000fe20004800000 */
[----:B------:R-:W-:Y:S01]  /*1ccd0*/  @!P3 IMAD.IADD R23, R23, 0x1, -R9 ;  /* 0x000000011717b824 */ /* 0x000fe200078e0a09 */
[----:B------:R-:W-:Y:S01]  /*1cce0*/  ISETP.GT.U32.AND P5, PT, R9, R22, PT ;  /* 0x000000160900720c */ /* 0x000fe20003fa4070 */
[----:B------:R3:W4:Y:S01]  /*1ccf0*/  @P0 LDG.E.U8 R67, desc[UR20][R16.64] ;  /* 0x0000001410430981 */ /* 0x000722000c1e1100 */
[----:B------:R-:W-:Y:S01]  /*1cd00*/  PRMT R66, RZ, 0x7610, R66 ;  /* 0x00007610ff427816 */ /* 0x000fe20000000042 */
[----:B------:R-:W-:Y:S01]  /*1cd10*/  IMAD R13, R13, UR6, RZ ;  /* 0x000000060d0d7c24 */ /* 0x000fe2000f8e02ff */
[----:B------:R-:W-:Y:S01]  /*1cd20*/  PRMT R65, RZ, 0x7610, R65 ;  /* 0x00007610ff417816 */ /* 0x000fe20000000041 */
[----:B------:R-:W-:Y:S01]  /*1cd30*/  IMAD.MOV.U32 R11, RZ, RZ, R23 ;  /* 0x000000ffff0b7224 */ /* 0x000fe200078e0017 */
[----:B------:R-:W-:Y:S01]  /*1cd40*/  PRMT R63, RZ, 0x7610, R63 ;  /* 0x00007610ff3f7816 */ /* 0x000fe2000000003f */
[----:B-1----:R-:W-:Y:S01]  /*1cd50*/  IMAD R12, R12, UR4, RZ ;  /* 0x000000040c0c7c24 */ /* 0x002fe2000f8e02ff */
[----:B------:R-:W1:Y:S01]  /*1cd60*/  LDCU UR4, c[0x0][0x3b0] ;  /* 0x00007600ff0477ac */ /* 0x000e620008000800 */
[----:B---3--:R-:W-:Y:S01]  /*1cd70*/  @P0 IMAD.MOV.U32 R16, RZ, RZ, R2 ;  /* 0x000000ffff100224 */ /* 0x008fe200078e0002 */
[----:B------:R-:W-:Y:S01]  /*1cd80*/  PRMT R62, RZ, 0x7610, R62 ;  /* 0x00007610ff3e7816 */ /* 0x000fe2000000003e */
[----:B------:R-:W-:Y:S01]  /*1cd90*/  @P0 IMAD.MOV.U32 R17, RZ, RZ, R3 ;  /* 0x000000ffff110224 */ /* 0x000fe200078e0003 */
[----:B------:R-:W-:Y:S01]  /*1cda0*/  PRMT R61, RZ, 0x7610, R61 ;  /* 0x00007610ff3d7816 */ /* 0x000fe2000000003d */
[--C-:B------:R-:W-:Y:S01]  /*1cdb0*/  @!P6 IMAD.IADD R19, R19, 0x1, -R9.reuse ;  /* 0x000000011313e824 */ /* 0x100fe200078e0a09 */
[----:B------:R-:W-:Y:S01]  /*1cdc0*/  PRMT R60, RZ, 0x7610, R60 ;  /* 0x00007610ff3c7816 */ /* 0x000fe2000000003c */
[----:B------:R-:W-:Y:S01]  /*1cdd0*/  @!P5 IMAD.IADD R22, R22, 0x1, -R9 ;  /* 0x000000011616d824 */ /* 0x000fe200078e0a09 */
[----:B------:R3:W4:Y:S01]  /*1cde0*/  @P0 LDG.E.U8 R66, desc[UR20][R16.64] ;  /* 0x0000001410420981 */ /* 0x000722000c1e1100 */
[----:B------:R-:W-:Y:S01]  /*1cdf0*/  PRMT R59, RZ, 0x7610, R59 ;  /* 0x00007610ff3b7816 */ /* 0x000fe2000000003b */
[----:B------:R-:W0:Y:S01]  /*1ce00*/  LDCU UR6, c[0x0][0x3b0] ;  /* 0x00007600ff0677ac */ /* 0x000e220008000800 */
[----:B---3--:R-:W-:-:S02]  /*1ce10*/  IADD3 R16, P6, PT, R13, R8, RZ ;  /* 0x000000080d107210 */ /* 0x008fc40007fde0ff */
[----:B--2---:R-:W-:Y:S02]  /*1ce20*/  ISETP.GE.AND P2, PT, R18, RZ, PT ;  /* 0x000000ff1200720c */ /* 0x004fe40003f46270 */
[----:B------:R-:W2:Y:S04]  /*1ce30*/  LDL R18, [R1+0x151c] ;  /* 0x00151c0001127983 */ /* 0x000ea80000100800 */
[----:B------:R-:W3:Y:S04]  /*1ce40*/  LDL.LU R93, [R1+0xb8] ;  /* 0x0000b800015d7983 */ /* 0x000ee80000300800 */
[----:B0-----:R-:W4:Y:S03]  /*1ce50*/  LDL.LU R3, [R1+0x144] ;  /* 0x0001440001037983 */ /* 0x001f260000300800 */
[----:B------:R-:W-:Y:S01]  /*1ce60*/  @!P2 IMAD.MOV R11, RZ, RZ, -R11 ;  /* 0x000000ffff0ba224 */ /* 0x000fe200078e0a0b */
[----:B------:R-:W-:Y:S01]  /*1ce70*/  IADD3 R2, P2, PT, R12, R8, RZ ;  /* 0x000000080c027210 */ /* 0x000fe20007f5e0ff */
[----:B------:R-:W-:Y:S01]  /*1ce80*/  STL [R1+0x5c8], R16 ;  /* 0x0005c81001007387 */ /* 0x000fe20000100800 */
[----:B------:R-:W-:-:S03]  /*1ce90*/  ISETP.GE.AND P5, PT, R20, RZ, PT ;  /* 0x000000ff1400720c */ /* 0x000fc60003fa6270 */
[----:B------:R0:W-:Y:S04]  /*1cea0*/  STL [R1+0x608], R2 ;  /* 0x0006080201007387 */ /* 0x0001e80000100800 */
[----:B------:R-:W4:Y:S01]  /*1ceb0*/  LDL R20, [R1+0x1534] ;  /* 0x0015340001147983 */ /* 0x000f220000100800 */
[----:B------:R-:W-:Y:S02]  /*1cec0*/  ISETP.GT.U32.AND P3, PT, R9, R19, PT ;  /* 0x000000130900720c */ /* 0x000fe40003f64070 */
[-C--:B------:R-:W-:Y:S02]  /*1ced0*/  LEA.HI.X.SX32 R17, R13, R5.reuse, 0x1, P6 ;  /* 0x000000050d117211 */ /* 0x080fe400030f0eff */
[----:B------:R-:W-:Y:S02]  /*1cee0*/  LEA.HI.X.SX32 R4, R12, R5, 0x1, P2 ;  /* 0x000000050c047211 */ /* 0x000fe400010f0eff */
[----:B------:R-:W-:-:S02]  /*1cef0*/  SEL R14, R47, R11, !P1 ;  /* 0x0000000b2f0e7207 */ /* 0x000fc40004800000 */
[----:B------:R-:W-:Y:S01]  /*1cf00*/  ISETP.GT.U32.AND P2, PT, R9, R21, PT ;  /* 0x000000150900720c */ /* 0x000fe20003f44070 */
[----:B------:R-:W-:Y:S02]  /*1cf10*/  @P0 IMAD.MOV.U32 R12, RZ, RZ, R16 ;  /* 0x000000ffff0c0224 */ /* 0x000fe400078e0010 */
[----:B------:R-:W-:Y:S02]  /*1cf20*/  @P0 IMAD.MOV.U32 R13, RZ, RZ, R17 ;  /* 0x000000ffff0d0224 */ /* 0x000fe400078e0011 */
[----:B------:R-:W-:Y:S02]  /*1cf30*/  IMAD.MOV.U32 R11, RZ, RZ, R22 ;  /* 0x000000ffff0b7224 */ /* 0x000fe400078e0016 */
[----:B------:R-:W-:Y:S01]  /*1cf40*/  IMAD R14, R14, UR5, RZ ;  /* 0x000000050e0e7c24 */ /* 0x000fe2000f8e02ff */
[----:B------:R-:W-:Y:S01]  /*1cf50*/  STL [R1+0x5c4], R17 ;  /* 0x0005c41101007387 */ /* 0x000fe20000100800 */
[----:B------:R-:W-:Y:S01]  /*1cf60*/  @!P5 IMAD.MOV R11, RZ, RZ, -R11 ;  /* 0x000000ffff0bd224 */ /* 0x000fe200078e0a0b */
[----:B------:R-:W1:Y:S01]  /*1cf70*/  LDCU UR5, c[0x0][0x3b0] ;  /* 0x00007600ff0577ac */ /* 0x000e620008000800 */
[--C-:B------:R-:W-:Y:S01]  /*1cf80*/  @!P3 IMAD.IADD R19, R19, 0x1, -R9.reuse ;  /* 0x000000011313b824 */ /* 0x100fe200078e0a09 */
[----:B------:R0:W4:Y:S04]  /*1cf90*/  @P0 LDG.E.U8 R65, desc[UR20][R12.64] ;  /* 0x000000140c410981 */ /* 0x000128000c1e1100 */
[----:B------:R1:W-:Y:S01]  /*1cfa0*/  STL [R1+0x604], R4 ;  /* 0x0006040401007387 */ /* 0x0003e20000100800 */
[----:B------:R-:W-:-:S02]  /*1cfb0*/  @!P2 IMAD.IADD R21, R21, 0x1, -R9 ;  /* 0x000000011515a824 */ /* 0x000fc400078e0a09 */
[----:B0-----:R-:W-:Y:S01]  /*1cfc0*/  @P0 IMAD.MOV.U32 R12, RZ, RZ, R2 ;  /* 0x000000ffff0c0224 */ /* 0x001fe200078e0002 */
[----:B------:R-:W-:Y:S01]  /*1cfd0*/  IADD3 R2, P3, PT, R14, R8, RZ ;  /* 0x000000080e027210 */ /* 0x000fe20007f7e0ff */
[----:B------:R-:W-:-:S03]  /*1cfe0*/  @P0 IMAD.MOV.U32 R13, RZ, RZ, R4 ;  /* 0x000000ffff0d0224 */ /* 0x000fc600078e0004 */
[----:B-1----:R-:W-:Y:S02]  /*1cff0*/  LEA.HI.X.SX32 R4, R14, R5, 0x1, P3 ;  /* 0x000000050e047211 */ /* 0x002fe400018f0eff */
[----:B------:R0:W4:Y:S01]  /*1d000*/  @P0 LDG.E.U8 R63, desc[UR20][R12.64] ;  /* 0x000000140c3f0981 */ /* 0x000122000c1e1100 */
[----:B------:R-:W-:Y:S02]  /*1d010*/  ISETP.GT.U32.AND P2, PT, R9, R21, PT ;  /* 0x000000150900720c */ /* 0x000fe40003f44070 */
[----:B0-----:R-:W-:Y:S01]  /*1d020*/  SEL R12, R47, R11, !P1 ;  /* 0x0000000b2f0c7207 */ /* 0x001fe20004800000 */
[----:B------:R-:W-:Y:S02]  /*1d030*/  IMAD.MOV.U32 R11, RZ, RZ, R19 ;  /* 0x000000ffff0b7224 */ /* 0x000fe400078e0013 */
[----:B------:R-:W-:Y:S02]  /*1d040*/  @P0 IMAD.MOV.U32 R13, RZ, RZ, R4 ;  /* 0x000000ffff0d0224 */ /* 0x000fe400078e0004 */
[----:B------:R-:W-:Y:S01]  /*1d050*/  IMAD R14, R12, UR7, RZ ;  /* 0x000000070c0e7c24 */ /* 0x000fe2000f8e02ff */
[----:B------:R-:W-:Y:S01]  /*1d060*/  PRMT R58, RZ, 0x7610, R58 ;  /* 0x00007610ff3a7816 */ /* 0x000fe2000000003a */
[----:B------:R-:W-:Y:S01]  /*1d070*/  @P0 IMAD.MOV.U32 R12, RZ, RZ, R2 ;  /* 0x000000ffff0c0224 */ /* 0x000fe200078e0002 */
[----:B------:R-:W-:-:S03]  /*1d080*/  PRMT R57, RZ, 0x7610, R57 ;  /* 0x00007610ff397816 */ /* 0x000fc60000000039 */
[----:B------:R-:W-:Y:S01]  /*1d090*/  @!P2 IMAD.IADD R21, R21, 0x1, -R9 ;  /* 0x000000011515a824 */ /* 0x000fe200078e0a09 */
[----:B------:R-:W0:Y:S01]  /*1d0a0*/  LDCU UR7, c[0x0][0x3b0] ;  /* 0x00007600ff0777ac */ /* 0x000e220008000800 */
[----:B------:R1:W4:Y:S01]  /*1d0b0*/  @P0 LDG.E.U8 R62, desc[UR20][R12.64] ;  /* 0x000000140c3e0981 */ /* 0x000322000c1e1100 */
[----:B--2---:R-:W-:-:S03]  /*1d0c0*/  ISETP.GE.AND P6, PT, R18, RZ, PT ;  /* 0x000000ff1200720c */ /* 0x004fc60003fc6270 */
[----:B------:R-:W2:Y:S01]  /*1d0d0*/  LDL.LU R18, [R1+0x150] ;  /* 0x0001500001127983 */ /* 0x000ea20000300800 */
[----:B---3--:R-:W-:-:S03]  /*1d0e0*/  ISETP.GT.U32.AND P5, PT, R9, R93, PT ;  /* 0x0000005d0900720c */ /* 0x008fc60003fa4070 */
[----:B------:R-:W-:Y:S04]  /*1d0f0*/  STL [R1+0x648], R2 ;  /* 0x0006480201007387 */ /* 0x000fe80000100800 */
[----:B------:R3:W-:Y:S04]  /*1d100*/  STL [R1+0x644], R4 ;  /* 0x0006440401007387 */ /* 0x0007e80000100800 */
[----:B------:R-:W2:Y:S02]  /*1d110*/  LDL R19, [R1+0x154c] ;  /* 0x00154c0001137983 */ /* 0x000ea40000100800 */
[----:B------:R-:W-:-:S02]  /*1d120*/  @!P5 IMAD.IADD R93, R93, 0x1, -R9 ;  /* 0x000000015d5dd824 */ /* 0x000fc400078e0a09 */
[----:B---3--:R-:W3:Y:S01]  /*1d130*/  LDL.LU R4, [R1+0x184] ;  /* 0x0001840001047983 */ /* 0x008ee20000300800 */
[----:B----4-:R-:W-:Y:S01]  /*1d140*/  ISETP.GE.AND P5, PT, R20, RZ, PT ;  /* 0x000000ff1400720c */ /* 0x010fe20003fa6270 */
[----:B------:R-:W-:Y:S02]  /*1d150*/  @!P6 IMAD.MOV R11, RZ, RZ, -R11 ;  /* 0x000000ffff0be224 */ /* 0x000fe400078e0a0b */
[----:B------:R-:W4:Y:S01]  /*1d160*/  LDL R20, [R1+0x1578] ;  /* 0x0015780001147983 */ /* 0x000f220000100800 */
[C---:B------:R-:W-:Y:S02]  /*1d170*/  IADD3 R2, P6, PT, R14.reuse, R8, RZ ;  /* 0x000000080e027210 */ /* 0x040fe40007fde0ff */
[----:B------:R-:W-:Y:S02]  /*1d180*/  SEL R11, R47, R11, !P1 ;  /* 0x0000000b2f0b7207 */ /* 0x000fe40004800000 */
[----:B-1----:R-:W-:Y:S01]  /*1d190*/  LEA.HI.X.SX32 R12, R14, R5, 0x1, P6 ;  /* 0x000000050e0c7211 */ /* 0x002fe200030f0eff */
[----:B------:R-:W-:Y:S02]  /*1d1a0*/  STL [R1+0x688], R2 ;  /* 0x0006880201007387 */ /* 0x000fe40000100800 */
[----:B------:R-:W-:Y:S01]  /*1d1b0*/  IMAD R14, R11, UR4, RZ ;  /* 0x000000040b0e7c24 */ /* 0x000fe2000f8e02ff */
[----:B------:R-:W-:Y:S01]  /*1d1c0*/  ISETP.GT.U32.AND P3, PT, R9, R3, PT ;  /* 0x000000030900720c */ /* 0x000fe20003f64070 */
[----:B------:R-:W3:Y:S01]  /*1d1d0*/  LDL.LU R23, [R1+0x160] ;  /* 0x0001600001177983 */ /* 0x000ee20000300800 */
[----:B------:R-:W-:Y:S01]  /*1d1e0*/  IMAD.MOV.U32 R11, RZ, RZ, R21 ;  /* 0x000000ffff0b7224 */ /* 0x000fe200078e0015 */
[----:B------:R-:W1:Y:S02]  /*1d1f0*/  LDCU UR4, c[0x0][0x3b0] ;  /* 0x00007600ff0477ac */ /* 0x000e640008000800 */
[----:B------:R0:W-:Y:S04]  /*1d200*/  STL [R1+0x684], R12 ;  /* 0x0006840c01007387 */ /* 0x0001e80000100800 */
[----:B------:R-:W3:Y:S04]  /*1d210*/  LDL R21, [R1+0x15e8] ;  /* 0x0015e80001157983 */ /* 0x000ee80000100800 */
[----:B------:R-:W-:-:S02]  /*1d220*/  @!P3 IMAD.IADD R3, R3, 0x1, -R9 ;  /* 0x000000010303b824 */ /* 0x000fc400078e0a09 */
[----:B------:R-:W-:Y:S02]  /*1d230*/  @!P5 IMAD.MOV R11, RZ, RZ, -R11 ;  /* 0x000000ffff0bd224 */ /* 0x000fe400078e0a0b */
[----:B------:R-:W-:Y:S01]  /*1d240*/  @P0 IMAD.MOV.U32 R13, RZ, RZ, R12 ;  /* 0x000000ffff0d0224 */ /* 0x000fe200078e000c */
[C---:B------:R-:W-:Y:S01]  /*1d250*/  ISETP.GT.U32.AND P6, PT, R9.reuse, R3, PT ;  /* 0x000000030900720c */ /* 0x040fe20003fc4070 */
[----:B0-----:R-:W-:Y:S01]  /*1d260*/  @P0 IMAD.MOV.U32 R12, RZ, RZ, R2 ;  /* 0x000000ffff0c0224 */ /* 0x001fe200078e0002 */
[----:B------:R-:W-:Y:S02]  /*1d270*/  ISETP.GT.U32.AND P3, PT, R9, R93, PT ;  /* 0x0000005d0900720c */ /* 0x000fe40003f64070 */
[C---:B------:R-:W-:Y:S02]  /*1d280*/  IADD3 R2, P2, PT, R14.reuse, R8, RZ ;  /* 0x000000080e027210 */ /* 0x040fe40007f5e0ff */
[----:B------:R-:W-:Y:S01]  /*1d290*/  SEL R11, R47, R11, !P1 ;  /* 0x0000000b2f0b7207 */ /* 0x000fe20004800000 */
[----:B------:R0:W3:Y:S04]  /*1d2a0*/  @P0 LDG.E.U8 R61, desc[UR20][R12.64] ;  /* 0x000000140c3d0981 */ /* 0x0000e8000c1e1100 */
[----:B------:R-:W-:Y:S01]  /*1d2b0*/  IMAD R11, R11, UR5, RZ ;  /* 0x000000050b0b7c24 */ /* 0x000fe2000f8e02ff */
[----:B------:R-:W-:Y:S01]  /*1d2c0*/  STL [R1+0x6c8], R2 ;  /* 0x0006c80201007387 */ /* 0x000fe20000100800 */
[--C-:B------:R-:W-:Y:S01]  /*1d2d0*/  @!P6 IMAD.IADD R3, R3, 0x1, -R9.reuse ;  /* 0x000000010303e824 */ /* 0x100fe200078e0a09 */
[----:B------:R-:W1:Y:S01]  /*1d2e0*/  LDCU UR5, c[0x0][0x3b0] ;  /* 0x00007600ff0577ac */ /* 0x000e620008000800 */
[----:B0-----:R-:W-:Y:S01]  /*1d2f0*/  LEA.HI.X.SX32 R12, R14, R5, 0x1, P2 ;  /* 0x000000050e0c7211 */ /* 0x001fe200010f0eff */
[----:B------:R-:W-:-:S04]  /*1d300*/  @!P3 IMAD.IADD R93, R93, 0x1, -R9 ;  /* 0x000000015d5db824 */ /* 0x000fc800078e0a09 */
[----:B------:R0:W-:Y:S01]  /*1d310*/  STL [R1+0x6c4], R12 ;  /* 0x0006c40c01007387 */ /* 0x0001e20000100800 */
[----:B------:R-:W-:Y:S02]  /*1d320*/  @P0 IMAD.MOV.U32 R13, RZ, RZ, R12 ;  /* 0x000000ffff0d0224 */ /* 0x000fe400078e000c */
[----:B0-----:R-:W-:Y:S01]  /*1d330*/  @P0 IMAD.MOV.U32 R12, RZ, RZ, R2 ;  /* 0x000000ffff0c0224 */ /* 0x001fe200078e0002 */
[----:B------:R-:W-:-:S04]  /*1d340*/  IADD3 R2, P6, PT, R11, R8, RZ ;  /* 0x000000080b027210 */ /* 0x000fc80007fde0ff */
[----:B------:R-:W-:Y:S01]  /*1d350*/  LEA.HI.X.SX32 R11, R11, R5, 0x1, P6 ;  /* 0x000000050b0b7211 */ /* 0x000fe200030f0eff */
[----:B------:R0:W3:Y:S04]  /*1d360*/  @P0 LDG.E.U8 R60, desc[UR20][R12.64] ;  /* 0x000000140c3c0981 */ /* 0x0000e8000c1e1100 */
[----:B------:R-:W-:Y:S02]  /*1d370*/  @P0 IMAD.MOV.U32 R17, RZ, RZ, R11 ;  /* 0x000000ffff110224 */ /* 0x000fe400078e000b */
[----:B0-----:R-:W-:Y:S01]  /*1d380*/  IMAD.MOV.U32 R12, RZ, RZ, R93 ;  /* 0x000000ffff0c7224 */ /* 0x001fe200078e005d */
[----:B--2---:R-:W-:Y:S02]  /*1d390*/  ISETP.GT.U32.AND P5, PT, R9, R18, PT ;  /* 0x000000120900720c */ /* 0x004fe40003fa4070 */
[----:B------:R-:W-:-:S11]  /*1d3a0*/  ISETP.GE.AND P2, PT, R19, RZ, PT ;  /* 0x000000ff1300720c */ /* 0x000fd60003f46270 */
[----:B------:R-:W-:Y:S01]  /*1d3b0*/  @!P5 IMAD.IADD R18, R18, 0x1, -R9 ;  /* 0x000000011212d824 */ /* 0x000fe200078e0a09 */
[----:B------:R-:W2:Y:S04]  /*1d3c0*/  LDL R19, [R1+0x1674] ;  /* 0x0016740001137983 */ /* 0x000ea80000100800 */
[----:B------:R-:W2:Y:S01]  /*1d3d0*/  LDL.LU R22, [R1+0xbc] ;  /* 0x0000bc0001167983 */ /* 0x000ea20000300800 */
[----:B----4-:R-:W-:-:S03]  /*1d3e0*/  ISETP.GE.AND P5, PT, R20, RZ, PT ;  /* 0x000000ff1400720c */ /* 0x010fc60003fa6270 */
[----:B------:R-:W-:Y:S01]  /*1d3f0*/  STL [R1+0x710], R2 ;  /* 0x0007100201007387 */ /* 0x000fe20000100800 */
[----:B------:R-:W-:-:S03]  /*1d400*/  @!P2 IMAD.MOV R12, RZ, RZ, -R12 ;  /* 0x000000ffff0ca224 */ /* 0x000fc600078e0a0c */
[----:B------:R0:W-:Y:S01]  /*1d410*/  STL [R1+0x70c], R11 ;  /* 0x00070c0b01007387 */ /* 0x0001e20000100800 */
[----:B---3--:R-:W-:-:S03]  /*1d420*/  ISETP.GT.U32.AND P6, PT, R9, R23, PT ;  /* 0x000000170900720c */ /* 0x008fc60003fc4070 */
[----:B------:R-:W3:Y:S01]  /*1d430*/  LDL.LU R20, [R1+0xac] ;  /* 0x0000ac0001147983 */ /* 0x000ee20000300800 */
[----:B0-----:R-:W-:Y:S01]  /*1d440*/  IMAD.MOV.U32 R11, RZ, RZ, R3 ;  /* 0x000000ffff0b7224 */ /* 0x001fe200078e0003 */
[----:B------:R-:W-:-:S03]  /*1d450*/  SEL R12, R47, R12, !P1 ;  /* 0x0000000c2f0c7207 */ /* 0x000fc60004800000 */
[----:B------:R-:W-:Y:S01]  /*1d460*/  @!P5 IMAD.MOV R11, RZ, RZ, -R11 ;  /* 0x000000ffff0bd224 */ /* 0x000fe200078e0a0b */
[----:B------:R-:W-:Y:S02]  /*1d470*/  ISETP.GE.AND P5, PT, R21, RZ, PT ;  /* 0x000000ff1500720c */ /* 0x000fe40003fa6270 */
[----:B------:R-:W-:Y:S01]  /*1d480*/  ISETP.GT.U32.AND P2, PT, R9, R18, PT ;  /* 0x000000120900720c */ /* 0x000fe20003f44070 */
[----:B------:R-:W4:Y:S01]  /*1d490*/  LDL R21, [R1+0x1618] ;  /* 0x0016180001157983 */ /* 0x000f220000100800 */
[----:B-1----:R-:W-:Y:S02]  /*1d4a0*/  IMAD R13, R12, UR4, RZ ;  /* 0x000000040c0d7c24 */ /* 0x002fe4000f8e02ff */
[----:B------:R-:W-:Y:S01]  /*1d4b0*/  @!P6 IMAD.IADD R23, R23, 0x1, -R9 ;  /* 0x000000011717e824 */ /* 0x000fe200078e0a09 */
[----:B------:R-:W-:Y:S01]  /*1d4c0*/  ISETP.GT.U32.AND P3, PT, R9, R4, PT ;  /* 0x000000040900720c */ /* 0x000fe20003f64070 */
[----:B------:R-:W-:Y:S01]  /*1d4d0*/  @P0 IMAD.MOV.U32 R16, RZ, RZ, R2 ;  /* 0x000000ffff100224 */ /* 0x000fe200078e0002 */
[C---:B------:R-:W-:Y:S01]  /*1d4e0*/  IADD3 R3, P6, PT, R13.reuse, R8, RZ ;  /* 0x000000080d037210 */ /* 0x040fe20007fde0ff */
[----:B------:R-:W0:Y:S03]  /*1d4f0*/  LDCU UR4, c[0x0][0x3b0] ;  /* 0x00007600ff0477ac */ /* 0x000e260008000800 */
[----:B------:R-:W-:-:S02]  /*1d500*/  LEA.HI.X.SX32 R13, R13, R5, 0x1, P6 ;  /* 0x000000050d0d7211 */ /* 0x000fc400030f0eff */
[--C-:B------:R-:W-:Y:S01]  /*1d510*/  @!P2 IMAD.IADD R18, R18, 0x1, -R9.reuse ;  /* 0x000000011212a824 */ /* 0x100fe200078e0a09 */
[----:B------:R1:W-:Y:S03]  /*1d520*/  STL [R1+0x750], R3 ;  /* 0x0007500301007387 */ /* 0x0003e60000100800 */
[----:B------:R-:W-:Y:S01]  /*1d530*/  IMAD.MOV.U32 R12, RZ, RZ, R18 ;  /* 0x000000ffff0c7224 */ /* 0x000fe200078e0012 */
[----:B------:R0:W-:Y:S04]  /*1d540*/  STL [R1+0x74c], R13 ;  /* 0x00074c0d01007387 */ /* 0x0001e80000100800 */
[----:B------:R-:W4:Y:S01]  /*1d550*/  LDL R18, [R1+0x15b4] ;  /* 0x0015b40001127983 */ /* 0x000f220000100800 */
[----:B------:R-:W-:Y:S01]  /*1d560*/  @!P3 IMAD.IADD R4, R4, 0x1, -R9 ;  /* 0x000000010404b824 */ /* 0x000fe200078e0a09 */
[----:B------:R-:W-:-:S02]  /*1d570*/  SEL R11, R47, R11, !P1 ;  /* 0x0000000b2f0b7207 */ /* 0x000fc40004800000 */
[----:B------:R0:W4:Y:S02]  /*1d580*/  @P0 LDG.E.U8 R59, desc[UR20][R16.64] ;  /* 0x00000014103b0981 */ /* 0x000124000c1e1100 */
[----:B------:R-:W-:Y:S01]  /*1d590*/  ISETP.GT.U32.AND P3, PT, R9, R4, PT ;  /* 0x000000040900720c */ /* 0x000fe20003f64070 */
[----:B------:R-:W-:Y:S01]  /*1d5a0*/  IMAD R11, R11, UR5, RZ ;  /* 0x000000050b0b7c24 */ /* 0x000fe2000f8e02ff */
[----:B------:R-:W2:Y:S01]  /*1d5b0*/  LDCU UR5, c[0x0][0x3b0] ;  /* 0x00007600ff0577ac */ /* 0x000ea20008000800 */
[----:B------:R-:W-:Y:S01]  /*1d5c0*/  @!P5 IMAD.MOV R12, RZ, RZ, -R12 ;  /* 0x000000ffff0cd224 */ /* 0x000fe200078e0a0c */
[----:B------:R-:W-:Y:S02]  /*1d5d0*/  ISETP.GT.U32.AND P5, PT, R9, R23, PT ;  /* 0x000000170900720c */ /* 0x000fe40003fa4070 */
[----:B------:R-:W-:-:S07]  /*1d5e0*/  IADD3 R2, P6, PT, R11, R8, RZ ;  /* 0x000000080b027210 */ /* 0x000fce0007fde0ff */
[----:B------:R-:W-:Y:S02]  /*1d5f0*/  @!P3 IMAD.IADD R4, R4, 0x1, -R9 ;  /* 0x000000010404b824 */ /* 0x000fe400078e0a09 */
[----:B0-----:R-:W-:Y:S01]  /*1d600*/  @P0 IMAD.MOV.U32 R16, RZ, RZ, R3 ;  /* 0x000000ffff100224 */ /* 0x001fe200078e0003 */
[----:B-1----:R-:W-:Y:S01]  /*1d610*/  LEA.HI.X.SX32 R3, R11, R5, 0x1, P6 ;  /* 0x000000050b037211 */ /* 0x002fe200030f0eff */
[----:B------:R-:W-:Y:S02]  /*1d620*/  IMAD.MOV.U32 R11, RZ, RZ, R4 ;  /* 0x000000ffff0b7224 */ /* 0x000fe400078e0004 */
[----:B------:R-:W-:Y:S01]  /*1d630*/  @P0 IMAD.MOV.U32 R17, RZ, RZ, R13 ;  /* 0x000000ffff110224 */ /* 0x000fe200078e000d */
[----:B------:R-:W-:Y:S01]  /*1d640*/  SEL R13, R47, R12, !P1 ;  /* 0x0000000c2f0d7207 */ /* 0x000fe20004800000 */
[----:B------:R-:W-:-:S03]  /*1d650*/  @!P5 IMAD.IADD R23, R23, 0x1, -R9 ;  /* 0x000000011717d824 */ /* 0x000fc600078e0a09 */
[----:B------:R0:W4:Y:S01]  /*1d660*/  @P0 LDG.E.U8 R58, desc[UR20][R16.64] ;  /* 0x00000014103a0981 */ /* 0x000122000c1e1100 */
[----:B------:R-:W-:Y:S01]  /*1d670*/  IMAD R13, R13, UR6, RZ ;  /* 0x000000060d0d7c24 */ /* 0x000fe2000f8e02ff */
[----:B------:R-:W-:Y:S01]  /*1d680*/  PRMT R56, RZ, 0x7610, R56 ;  /* 0x00007610ff387816 */ /* 0x000fe20000000038 */
[----:B------:R-:W1:Y:S01]  /*1d690*/  LDCU UR6, c[0x0][0x3b0] ;  /* 0x00007600ff0677ac */ /* 0x000e620008000800 */
[----:B0-----:R-:W-:Y:S02]  /*1d6a0*/  @P0 IMAD.MOV.U32 R16, RZ, RZ, R2 ;  /* 0x000000ffff100224 */ /* 0x001fe400078e0002 */
[----:B------:R-:W-:-:S05]  /*1d6b0*/  @P0 IMAD.MOV.U32 R17, RZ, RZ, R3 ;  /* 0x000000ffff110224 */ /* 0x000fca00078e0003 */
[----:B------:R0:W4:Y:S01]  /*1d6c0*/  @P0 LDG.E.U8 R57, desc[UR20][R16.64] ;  /* 0x0000001410390981 */ /* 0x000122000c1e1100 */
[----:B--2---:R-:W-:-:S03]  /*1d6d0*/  ISETP.GE.AND P2, PT, R19, RZ, PT ;  /* 0x000000ff1300720c */ /* 0x004fc60003f46270 */
[----:B------:R-:W2:Y:S01]  /*1d6e0*/  LDL.LU R19, [R1+0x98] ;  /* 0x0000980001137983 */ /* 0x000ea20000300800 */
[----:B------:R-:W-:-:S03]  /*1d6f0*/  ISETP.GT.U32.AND P3, PT, R9, R22, PT ;  /* 0x000000160900720c */ /* 0x000fc60003f64070 */
[----:B------:R-:W-:Y:S06]  /*1d700*/  STL [R1+0x790], R2 ;  /* 0x0007900201007387 */ /* 0x000fec0000100800 */
[----:B------:R-:W-:-:S04]  /*1d710*/  @!P2 IMAD.MOV R11, RZ, RZ, -R11 ;  /* 0x000000ffff0ba224 */ /* 0x000fc800078e0a0b */
[----:B------:R-:W-:Y:S01]  /*1d720*/  @!P3 IMAD.IADD R22, R22, 0x1, -R9 ;  /* 0x000000011616b824 */ /* 0x000fe200078e0a09 */
[----:B---3--:R-:W-:Y:S01]  /*1d730*/  ISETP.GT.U32.AND P6, PT, R9, R20, PT ;  /* 0x000000140900720c */ /* 0x008fe20003fc4070 */
[----:B------:R3:W-:Y:S01]  /*1d740*/  STL [R1+0x78c], R3 ;  /* 0x00078c0301007387 */ /* 0x0007e20000100800 */
[----:B------:R-:W-:Y:S02]  /*1d750*/  SEL R12, R47, R11, !P1 ;  /* 0x0000000b2f0c7207 */ /* 0x000fe40004800000 */
[----:B------:R-:W-:Y:S02]  /*1d760*/  ISETP.GT.U32.AND P2, PT, R9, R22, PT ;  /* 0x000000160900720c */ /* 0x000fe40003f44070 */
[----:B----4-:R-:W-:Y:S02]  /*1d770*/  ISETP.GE.AND P3, PT, R21, RZ, PT ;  /* 0x000000ff1500720c */ /* 0x010fe40003f66270 */
[----:B------:R-:W4:Y:S01]  /*1d780*/  LDL R21, [R1+0x163c] ;  /* 0x00163c0001157983 */ /* 0x000f220000100800 */
[----:B------:R-:W-:-:S03]  /*1d790*/  IMAD.MOV.U32 R11, RZ, RZ, R23 ;  /* 0x000000ffff0b7224 */ /* 0x000fc600078e0017 */
[----:B------:R-:W4:Y:S01]  /*1d7a0*/  LDL.LU R93, [R1+0x90] ;  /* 0x00009000015d7983 */ /* 0x000f220000300800 */
[----:B------:R-:W-:Y:S01]  /*1d7b0*/  IMAD R12, R12, UR4, RZ ;  /* 0x000000040c0c7c24 */ /* 0x000fe2000f8e02ff */
[----:B------:R-:W-:Y:S01]  /*1d7c0*/  PRMT R55, RZ, 0x7610, R55 ;  /* 0x00007610ff377816 */ /* 0x000fe20000000037 */
[--C-:B------:R-:W-:Y:S01]  /*1d7d0*/  @!P6 IMAD.IADD R20, R20, 0x1, -R9.reuse ;  /* 0x000000011414e824 */ /* 0x100fe200078e0a09 */
[-C--:B0-----:R-:W-:Y:S01]  /*1d7e0*/  IADD3 R16, P6, PT, R13, R8.reuse, RZ ;  /* 0x000000080d107210 */ /* 0x081fe20007fde0ff */
[----:B---3--:R-:W3:Y:S01]  /*1d7f0*/  LDL.LU R3, [R1+0x84] ;  /* 0x0000840001037983 */ /* 0x008ee20000300800 */
[----:B------:R-:W-:Y:S01]  /*1d800*/  @!P2 IMAD.IADD R22, R22, 0x1, -R9 ;  /* 0x000000011616a824 */ /* 0x000fe200078e0a09 */
[----:B------:R-:W0:Y:S01]  /*1d810*/  LDCU UR4, c[0x0][0x3b0] ;  /* 0x00007600ff0477ac */ /* 0x000e220008000800 */
[----:B------:R-:W-:Y:S01]  /*1d820*/  @!P3 IMAD.MOV R11, RZ, RZ, -R11 ;  /* 0x000000ffff0bb224 */ /* 0x000fe200078e0a0b */
[----:B------:R-:W-:Y:S01]  /*1d830*/  IADD3 R2, P3, PT, R12, R8, RZ ;  /* 0x000000080c027210 */ /* 0x000fe20007f7e0ff */
[----:B------:R-:W-:Y:S04]  /*1d840*/  STL [R1+0x7d0], R16 ;  /* 0x0007d01001007387 */ /* 0x000fe80000100800 */
[----:B------:R0:W-:Y:S01]  /*1d850*/  STL [R1+0x810], R2 ;  /* 0x0008100201007387 */ /* 0x0001e20000100800 */
[----:B------:R-:W-:-:S03]  /*1d860*/  ISETP.GE.AND P2, PT, R18, RZ, PT ;  /* 0x000000ff1200720c */ /* 0x000fc60003f46270 */
[----:B------:R-:W3:Y:S01]  /*1d870*/  LDL R18, [R1+0x15d8] ;  /* 0x0015d80001127983 */ /* 0x000ee20000100800 */
[----:B------:R-:W-:Y:S02]  /*1d880*/  ISETP.GT.U32.AND P5, PT, R9, R20, PT ;  /* 0x000000140900720c */ /* 0x000fe40003fa4070 */
[----:B------:R-:W-:Y:S02]  /*1d890*/  LEA.HI.X.SX32 R17, R13, R5, 0x1, P6 ;  /* 0x000000050d117211 */ /* 0x000fe400030f0eff */
[----:B------:R-:W-:Y:S01]  /*1d8a0*/  SEL R14, R47, R11, !P1 ;  /* 0x0000000b2f0e7207 */ /* 0x000fe20004800000 */
[----:B------:R-:W-:Y:S01]  /*1d8b0*/  IMAD.MOV.U32 R11, RZ, RZ, R22 ;  /* 0x000000ffff0b7224 */ /* 0x000fe200078e0016 */
[----:B------:R-:W-:Y:S01]  /*1d8c0*/  LEA.HI.X.SX32 R4, R12, R5, 0x1, P3 ;  /* 0x000000050c047211 */ /* 0x000fe200018f0eff */
[----:B------:R-:W-:Y:S02]  /*1d8d0*/  @P0 IMAD.MOV.U32 R12, RZ, RZ, R16 ;  /* 0x000000ffff0c0224 */ /* 0x000fe400078e0010 */
[----:B------:R-:W-:Y:S01]  /*1d8e0*/  @P0 IMAD.MOV.U32 R13, RZ, RZ, R17 ;  /* 0x000000ffff0d0224 */ /* 0x000fe200078e0011 */
[----:B------:R-:W-:Y:S01]  /*1d8f0*/  STL [R1+0x7cc], R17 ;  /* 0x0007cc1101007387 */ /* 0x000fe20000100800 */
[----:B------:R-:W-:Y:S01]  /*1d900*/  IMAD R14, R14, UR5, RZ ;  /* 0x000000050e0e7c24 */ /* 0x000fe2000f8e02ff */
[----:B------:R-:W-:Y:S01]  /*1d910*/  PRMT R54, RZ, 0x7610, R54 ;  /* 0x00007610ff367816 */ /* 0x000fe20000000036 */
[----:B------:R-:W-:Y:S01]  /*1d920*/  @!P2 IMAD.MOV R11, RZ, RZ, -R11 ;  /* 0x000000ffff0ba224 */ /* 0x000fe200078e0a0b */
[----:B------:R0:W-:Y:S01]  /*1d930*/  STL [R1+0x80c], R4 ;  /* 0x00080c0401007387 */ /* 0x0001e20000100800 */
[----:B------:R-:W-:Y:S01]  /*1d940*/  @!P5 IMAD.IADD R20, R20, 0x1, -R9 ;  /* 0x000000011414d824 */ /* 0x000fe200078e0a09 */
[----:B------:R-:W1:Y:S02]  /*1d950*/  LDCU UR5, c[0x0][0x3b0] ;  /* 0x00007600ff0577ac */ /* 0x000e640008000800 */
[----:B------:R0:W3:Y:S02]  /*1d960*/  @P0 LDG.E.U8 R56, desc[UR20][R12.64] ;  /* 0x000000140c380981 */ /* 0x0000e4000c1e1100 */
[----:B0-----:R-:W-:Y:S01]  /*1d970*/  @P0 IMAD.MOV.U32 R12, RZ, RZ, R2 ;  /* 0x000000ffff0c0224 */ /* 0x001fe200078e0002 */
[----:B------:R-:W-:Y:S01]  /*1d980*/  IADD3 R2, P5, PT, R14, R8, RZ ;  /* 0x000000080e027210 */ /* 0x000fe20007fbe0ff */
[----:B------:R-:W-:-:S03]  /*1d990*/  @P0 IMAD.MOV.U32 R13, RZ, RZ, R4 ;  /* 0x000000ffff0d0224 */ /* 0x000fc600078e0004 */
[----:B------:R-:W-:Y:S02]  /*1d9a0*/  LEA.HI.X.SX32 R4, R14, R5, 0x1, P5 ;  /* 0x000000050e047211 */ /* 0x000fe400028f0eff */
[----:B------:R0:W3:Y:S02]  /*1d9b0*/  @P0 LDG.E.U8 R55, desc[UR20][R12.64] ;  /* 0x000000140c370981 */ /* 0x0000e4000c1e1100 */
[----:B0-----:R-:W-:Y:S01]  /*1d9c0*/  SEL R12, R47, R11, !P1 ;  /* 0x0000000b2f0c7207 */ /* 0x001fe20004800000 */
[----:B------:R-:W-:-:S04]  /*1d9d0*/  IMAD.MOV.U32 R11, RZ, RZ, R20 ;  /* 0x000000ffff0b7224 */ /* 0x000fc800078e0014 */
[----:B------:R-:W-:Y:S01]  /*1d9e0*/  IMAD R14, R12, UR7, RZ ;  /* 0x000000070c0e7c24 */ /* 0x000fe2000f8e02ff */
[----:B------:R-:W-:Y:S01]  /*1d9f0*/  PRMT R53, RZ, 0x7610, R53 ;  /* 0x00007610ff357816 */ /* 0x000fe20000000035 */
[----:B------:R-:W-:Y:S01]  /*1da00*/  @P0 IMAD.MOV.U32 R12, RZ, RZ, R2 ;  /* 0x000000ffff0c0224 */ /* 0x000fe200078e0002 */
[----:B------:R-:W-:Y:S01]  /*1da10*/  PRMT R52, RZ, 0x7610, R52 ;  /* 0x00007610ff347816 */ /* 0x000fe20000000034 */
[----:B------:R-:W-:Y:S01]  /*1da20*/  @P0 IMAD.MOV.U32 R13, RZ, RZ, R4 ;  /* 0x000000ffff0d0224 */ /* 0x000fe200078e0004 */
[----:B------:R-:W-:Y:S01]  /*1da30*/  PRMT R51, RZ, 0x7610, R51 ;  /* 0x00007610ff337816 */ /* 0x000fe20000000033 */
[----:B------:R-:W0:Y:S03]  /*1da40*/  LDCU UR7, c[0x0][0x3b0] ;  /* 0x00007600ff0777ac */ /* 0x000e260008000800 */
[----:B------:R0:W3:Y:S01]  /*1da50*/  @P0 LDG.E.U8 R54, desc[UR20][R12.64] ;  /* 0x000000140c360981 */ /* 0x0000e2000c1e1100 */
[----:B--2---:R-:W-:-:S13]  /*1da60*/  ISETP.GT.U32.AND P6, PT, R9, R19, PT ;  /* 0x000000130900720c */ /* 0x004fda0003fc4070 */
[----:B------:R-:W-:-:S05]  /*1da70*/  @!P6 IMAD.IADD R19, R19, 0x1, -R9 ;  /* 0x000000011313e824 */ /* 0x000fca00078e0a09 */
[----:B------:R-:W-:Y:S02]  /*1da80*/  ISETP.GT.U32.AND P6, PT, R9, R19, PT ;  /* 0x000000130900720c */ /* 0x000fe40003fc4070 */
[----:B----4-:R-:W-:Y:S02]  /*1da90*/  ISETP.GE.AND P3, PT, R21, RZ, PT ;  /* 0x000000ff1500720c */ /* 0x010fe40003f66270 */
[----:B------:R-:W2:Y:S01]  /*1daa0*/  LDL.LU R21, [R1+0x80] ;  /* 0x0000800001157983 */ /* 0x000ea20000300800 */
[----:B------:R-:W-:-:S03]  /*1dab0*/  ISETP.GT.U32.AND P2, PT, R9, R93, PT ;  /* 0x0000005d0900720c */ /* 0x000fc60003f44070 */
[----:B------:R4:W-:Y:S04]  /*1dac0*/  STL [R1+0x850], R2 ;  /* 0x0008500201007387 */ /* 0x0009e80000100800 */
[----:B------:R0:W-:Y:S04]  /*1dad0*/  STL [R1+0x84c], R4 ;  /* 0x00084c0401007387 */ /* 0x0001e80000100800 */
[----:B------:R-:W2:Y:S02]  /*1dae0*/  LDL R20, [R1+0x1664] ;  /* 0x0016640001147983 */ /* 0x000ea40000100800 */
[----:B------:R-:W-:-:S02]  /*1daf0*/  @!P2 IMAD.IADD R93, R93, 0x1, -R9 ;  /* 0x000000015d5da824 */ /* 0x000fc400078e0a09 */
[----:B------:R-:W2:Y:S01]  /*1db00*/  LDL.LU R23, [R1+0x70] ;  /* 0x0000700001177983 */ /* 0x000ea20000300800 */
[----:B------:R-:W-:Y:S01]  /*1db10*/  @!P3 IMAD.MOV R11, RZ, RZ, -R11 ;  /* 0x000000ffff0bb224 */ /* 0x000fe200078e0a0b */
[----:B---3--:R-:W-:Y:S02]  /*1db20*/  ISETP.GE.AND P2, PT, R18, RZ, PT ;  /* 0x000000ff1200720c */ /* 0x008fe40003f46270 */
[----:B------:R-:W3:Y:S01]  /*1db30*/  LDL R18, [R1+0x1608] ;  /* 0x0016080001127983 */ /* 0x000ee20000100800 */
[CC--:B----4-:R-:W-:Y:S01]  /*1db40*/  IADD3 R2, P3, PT, R14.reuse, R8.reuse, RZ ;  /* 0x000000080e027210 */ /* 0x0d0fe20007f7e0ff */
[----:B------:R-:W-:Y:S01]  /*1db50*/  @!P6 IMAD.IADD R19, R19, 0x1, -R9 ;  /* 0x000000011313e824 */ /* 0x000fe200078e0a09 */
[----:B------:R-:W-:Y:S02]  /*1db60*/  SEL R11, R47, R11, !P1 ;  /* 0x0000000b2f0b7207 */ /* 0x000fe40004800000 */
[----:B0-----:R-:W-:Y:S01]  /*1db70*/  LEA.HI.X.SX32 R4, R14, R5, 0x1, P3 ;  /* 0x000000050e047211 */ /* 0x001fe200018f0eff */
[----:B------:R0:W-:Y:S02]  /*1db80*/  STL [R1+0x890], R2 ;  /* 0x0008900201007387 */ /* 0x0001e40000100800 */
[----:B------:R-:W-:Y:S01]  /*1db90*/  IMAD R14, R11, UR4, RZ ;  /* 0x000000040b0e7c24 */ /* 0x000fe2000f8e02ff */
[----:B------:R-:W-:Y:S01]  /*1dba0*/  ISETP.GT.U32.AND P5, PT, R9, R3, PT ;  /* 0x000000030900720c */ /* 0x000fe20003fa4070 */
[----:B------:R4:W-:Y:S01]  /*1dbb0*/  STL [R1+0x88c], R4 ;  /* 0x00088c0401007387 */ /* 0x0009e20000100800 */
[----:B------:R-:W-:Y:S01]  /*1dbc0*/  IMAD.MOV.U32 R11, RZ, RZ, R19 ;  /* 0x000000ffff0b7224 */ /* 0x000fe200078e0013 */
[----:B------:R-:W1:Y:S02]  /*1dbd0*/  LDCU UR4, c[0x0][0x3b0] ;  /* 0x00007600ff0477ac */ /* 0x000e640008000800 */
[----:B------:R-:W3:Y:S04]  /*1dbe0*/  LDL.LU R22, [R1+0x68] ;  /* 0x0000680001167983 */ /* 0x000ee80000300800 */
[----:B------:R-:W3:Y:S01]  /*1dbf0*/  LDL R19, [R1+0x1694] ;  /* 0x0016940001137983 */ /* 0x000ee20000100800 */
[----:B------:R-:W-:Y:S01]  /*1dc00*/  @P0 IMAD.MOV.U32 R12, RZ, RZ, R2 ;  /* 0x000000ffff0c0224 */ /* 0x000fe200078e0002 */
[----:B0-----:R-:W-:-:S02]  /*1dc10*/  IADD3 R2, P6, PT, R14, R8, RZ ;  /* 0x000000080e027210 */ /* 0x001fc40007fde0ff */
[----:B------:R-:W-:Y:S02]  /*1dc20*/  @!P5 IMAD.IADD R3, R3, 0x1, -R9 ;  /* 0x000000010303d824 */ /* 0x000fe400078e0a09 */
[----:B------:R-:W-:Y:S01]  /*1dc30*/  @P0 IMAD.MOV.U32 R13, RZ, RZ, R4 ;  /* 0x000000ffff0d0224 */ /* 0x000fe200078e0004 */
[----:B----4-:R-:W-:Y:S01]  /*1dc40*/  LEA.HI.X.SX32 R4, R14, R5, 0x1, P6 ;  /* 0x000000050e047211 */ /* 0x010fe200030f0eff */
[----:B------:R-:W-:Y:S01]  /*1dc50*/  @!P2 IMAD.MOV R11, RZ, RZ, -R11 ;  /* 0x000000ffff0ba224 */ /* 0x000fe200078e0a0b */
[----:B------:R-:W-:Y:S01]  /*1dc60*/  ISETP.GT.U32.AND P3, PT, R9, R3, PT ;  /* 0x000000030900720c */ /* 0x000fe20003f64070 */
[----:B------:R-:W-:Y:S03]  /*1dc70*/  STL [R1+0x8d0], R2 ;  /* 0x0008d00201007387 */ /* 0x000fe60000100800 */
[----:B------:R-:W-:Y:S01]  /*1dc80*/  SEL R11, R47, R11, !P1 ;  /* 0x0000000b2f0b7207 */ /* 0x000fe20004800000 */
[----:B------:R0:W4:Y:S04]  /*1dc90*/  @P0 LDG.E.U8 R53, desc[UR20][R12.64] ;  /* 0x000000140c350981 */ /* 0x000128000c1e1100 */
[----:B------:R0:W-:Y:S01]  /*1dca0*/  STL [R1+0x8cc], R4 ;  /* 0x0008cc0401007387 */ /* 0x0001e20000100800 */
[----:B-1----:R-:W-:Y:S01]  /*1dcb0*/  IMAD R11, R11, UR5, RZ ;  /* 0x000000050b0b7c24 */ /* 0x002fe2000f8e02ff */
[----:B------:R-:W-:Y:S01]  /*1dcc0*/  ISETP.GT.U32.AND P5, PT, R9, R93, PT ;  /* 0x0000005d0900720c */ /* 0x000fe20003fa4070 */
[----:B------:R-:W1:Y:S01]  /*1dcd0*/  LDCU UR5, c[0x0][0x3b0] ;  /* 0x00007600ff0577ac */ /* 0x000e620008000800 */
[----:B0-----:R-:W-:-:S02]  /*1dce0*/  @P0 IMAD.MOV.U32 R13, RZ, RZ, R4 ;  /* 0x000000ffff0d0224 */ /* 0x001fc400078e0004 */
[----:B------:R-:W4:Y:S01]  /*1dcf0*/  LDL R4, [R1+0x16a0] ;  /* 0x0016a00001047983 */ /* 0x000f220000100800 */
[----:B------:R-:W-:Y:S02]  /*1dd00*/  @P0 IMAD.MOV.U32 R12, RZ, RZ, R2 ;  /* 0x000000ffff0c0224 */ /* 0x000fe400078e0002 */
[----:B------:R-:W-:Y:S01]  /*1dd10*/  @!P3 IMAD.IADD R3, R3, 0x1, -R9 ;  /* 0x000000010303b824 */ /* 0x000fe200078e0a09 */
[----:B------:R-:W-:Y:S02]  /*1dd20*/  IADD3 R2, P3, PT, R11, R8, RZ ;  /* 0x000000080b027210 */ /* 0x000fe40007f7e0ff */
[----:B--2---:R-:W-:Y:S02]  /*1dd30*/  ISETP.GT.U32.AND P2, PT, R9, R21, PT ;  /* 0x000000150900720c */ /* 0x004fe40003f44070 */
[----:B------:R-:W-:-:S11]  /*1dd40*/  ISETP.GE.AND P6, PT, R20, RZ, PT ;  /* 0x000000ff1400720c */ /* 0x000fd60003fc6270 */
[--C-:B------:R-:W-:Y:S01]  /*1dd50*/  @!P2 IMAD.IADD R21, R21, 0x1, -R9.reuse ;  /* 0x000000011515a824 */ /* 0x100fe200078e0a09 */
[----:B------:R-:W2:Y:S01]  /*1dd60*/  LDL.LU R20, [R1+0x5c] ;  /* 0x00005c0001147983 */ /* 0x000ea20000300800 */
[----:B------:R-:W-:Y:S01]  /*1dd70*/  LEA.HI.X.SX32 R11, R11, R5, 0x1, P3 ;  /* 0x000000050b0b7211 */ /* 0x000fe200018f0eff */
[----:B------:R-:W-:Y:S02]  /*1dd80*/  @!P5 IMAD.IADD R93, R93, 0x1, -R9 ;  /* 0x000000015d5dd824 */ /* 0x000fe400078e0a09 */
[----:B------:R0:W2:Y:S01]  /*1dd90*/  @P0 LDG.E.U8 R52, desc[UR20][R12.64] ;  /* 0x000000140c340981 */ /* 0x0000a2000c1e1100 */
[----:B---3--:R-:W-:-:S03]  /*1dda0*/  ISETP.GE.AND P2, PT, R18, RZ, PT ;  /* 0x000000ff1200720c */ /* 0x008fc60003f46270 */
[----:B------:R-:W-:Y:S01]  /*1ddb0*/  STL [R1+0x910], R2 ;  /* 0x0009100201007387 */ /* 0x000fe20000100800 */
[----:B------:R-:W-:-:S03]  /*1ddc0*/  @P0 IMAD.MOV.U32 R17, RZ, RZ, R11 ;  /* 0x000000ffff110224 */ /* 0x000fc600078e000b */
[----:B------:R-:W3:Y:S04]  /*1ddd0*/  LDL.LU R18, [R1+0x54] ;  /* 0x0000540001127983 */ /* 0x000ee80000300800 */
[----:B------:R0:W-:Y:S02]  /*1dde0*/  STL [R1+0x90c], R11 ;  /* 0x00090c0b01007387 */ /* 0x0001e40000100800 */
[----:B0-----:R-:W-:-:S04]  /*1ddf0*/  IMAD.MOV.U32 R11, RZ, RZ, R3 ;  /* 0x000000ffff0b7224 */ /* 0x001fc800078e0003 */
[----:B------:R-:W-:Y:S01]  /*1de00*/  @!P2 IMAD.MOV R11, RZ, RZ, -R11 ;  /* 0x000000ffff0ba224 */ /* 0x000fe200078e0a0b */
[----:B------:R-:W-:Y:S02]  /*1de10*/  ISETP.GE.AND P2, PT, R19, RZ, PT ;  /* 0x000000ff1300720c */ /* 0x000fe40003f46270 */
[----:B------:R-:W3:Y:S01]  /*1de20*/  LDL R19, [R1+0x16ac] ;  /* 0x0016ac0001137983 */ /* 0x000ee20000100800 */
[----:B------:R-:W-:Y:S01]  /*1de30*/  ISETP.GT.U32.AND P5, PT, R9, R23, PT ;  /* 0x000000170900720c */ /* 0x000fe20003fa4070 */
[----:B------:R-:W-:-:S04]  /*1de40*/  IMAD.MOV.U32 R12, RZ, RZ, R93 ;  /* 0x000000ffff0c7224 */ /* 0x000fc800078e005d */
[----:B------:R-:W-:Y:S01]  /*1de50*/  @!P6 IMAD.MOV R12, RZ, RZ, -R12 ;  /* 0x000000ffff0ce224 */ /* 0x000fe200078e0a0c */
[C---:B------:R-:W-:Y:S02]  /*1de60*/  ISETP.GT.U32.AND P6, PT, R9.reuse, R22, PT ;  /* 0x000000160900720c */ /* 0x040fe40003fc4070 */
[----:B------:R-:W-:Y:S02]  /*1de70*/  ISETP.GT.U32.AND P3, PT, R9, R21, PT ;  /* 0x000000150900720c */ /* 0x000fe40003f64070 */
[----:B------:R-:W-:-:S03]  /*1de80*/  SEL R12, R47, R12, !P1 ;  /* 0x0000000c2f0c7207 */ /* 0x000fc60004800000 */
[--C-:B------:R-:W-:Y:S02]  /*1de90*/  @!P5 IMAD.IADD R23, R23, 0x1, -R9.reuse ;  /* 0x000000011717d824 */ /* 0x100fe400078e0a09 */
[----:B------:R-:W-:Y:S01]  /*1dea0*/  IMAD R13, R12, UR4, RZ ;  /* 0x000000040c0d7c24 */ /* 0x000fe2000f8e02ff */
[----:B------:R-:W-:Y:S01]  /*1deb0*/  SEL R11, R47, R11, !P1 ;  /* 0x0000000b2f0b7207 */ /* 0x000fe20004800000 */
[----:B------:R-:W-:Y:S01]  /*1dec0*/  @P0 IMAD.MOV.U32 R16, RZ, RZ, R2 ;  /* 0x000000ffff100224 */ /* 0x000fe200078e0002 */
[----:B------:R-:W-:Y:S01]  /*1ded0*/  ISETP.GT.U32.AND P5, PT, R9, R23, PT ;  /* 0x000000170900720c */ /* 0x000fe20003fa4070 */
[--C-:B------:R-:W-:Y:S01]  /*1dee0*/  @!P6 IMAD.IADD R22, R22, 0x1, -R9.reuse ;  /* 0x000000011616e824 */ /* 0x100fe200078e0a09 */
[-C--:B------:R-:W-:Y:S01]  /*1def0*/  IADD3 R3, P6, PT, R13, R8.reuse, RZ ;  /* 0x000000080d037210 */ /* 0x080fe20007fde0ff */
[----:B------:R-:W-:Y:S01]  /*1df00*/  @!P3 IMAD.IADD R21, R21, 0x1, -R9 ;  /* 0x000000011515b824 */ /* 0x000fe200078e0a09 */
[----:B----4-:R-:W-:Y:S01]  /*1df10*/  ISETP.GE.AND P3, PT, R4, RZ, PT ;  /* 0x000000ff0400720c */ /* 0x010fe20003f66270 */
[----:B-1----:R-:W-:Y:S01]  /*1df20*/  IMAD R11, R11, UR5, RZ ;  /* 0x000000050b0b7c24 */ /* 0x002fe2000f8e02ff */
[-C--:B------:R-:W-:Y:S01]  /*1df30*/  LEA.HI.X.SX32 R4, R13, R5.reuse, 0x1, P6 ;  /* 0x000000050d047211 */ /* 0x080fe200030f0eff */
[----:B------:R0:W-:Y:S01]  /*1df40*/  STL [R1+0x950], R3 ;  /* 0x0009500301007387 */ /* 0x0001e20000100800 */
[----:B------:R-:W-:Y:S01]  /*1df50*/  IMAD.MOV.U32 R12, RZ, RZ, R21 ;  /* 0x000000ffff0c7224 */ /* 0x000fe200078e0015 */
[----:B------:R-:W1:Y:S02]  /*1df60*/  LDCU UR4, c[0x0][0x3b0] ;  /* 0x00007600ff0477ac */ /* 0x000e640008000800 */
[----:B------:R4:W-:Y:S02]  /*1df70*/  STL [R1+0x94c], R4 ;  /* 0x00094c0401007387 */ /* 0x0009e40000100800 */
[----:B------:R-:W-:Y:S01]  /*1df80*/  @!P5 IMAD.IADD R23, R23, 0x1, -R9 ;  /* 0x000000011717d824 */ /* 0x000fe200078e0a09 */
[----:B------:R-:W-:Y:S01]  /*1df90*/  PRMT R50, RZ, 0x7610, R50 ;  /* 0x00007610ff327816 */ /* 0x000fe20000000032 */
[----:B------:R-:W4:Y:S01]  /*1dfa0*/  LDL R21, [R1+0x16b8] ;  /* 0x0016b80001157983 */ /* 0x000f220000100800 */
[----:B------:R-:W-:Y:S01]  /*1dfb0*/  @!P2 IMAD.MOV R12, RZ, RZ, -R12 ;  /* 0x000000ffff0ca224 */ /* 0x000fe200078e0a0c */
[C---:B------:R-:W-:Y:S01]  /*1dfc0*/  IADD3 R2, P2, PT, R11.reuse, R8, RZ ;  /* 0x000000080b027210 */ /* 0x040fe20007f5e0ff */
[----:B------:R-:W1:Y:S01]  /*1dfd0*/  LDCU UR5, c[0x0][0x3b0] ;  /* 0x00007600ff0577ac */ /* 0x000e620008000800 */
[----:B------:R0:W4:Y:S04]  /*1dfe0*/  @P0 LDG.E.U8 R51, desc[UR20][R16.64] ;  /* 0x0000001410330981 */ /* 0x000128000c1e1100 */
[----:B------:R1:W-:Y:S01]  /*1dff0*/  STL [R1+0x990], R2 ;  /* 0x0009900201007387 */ /* 0x0003e20000100800 */
[----:B0-----:R-:W-:Y:S01]  /*1e000*/  @P0 IMAD.MOV.U32 R16, RZ, RZ, R3 ;  /* 0x000000ffff100224 */ /* 0x001fe200078e0003 */
[----:B------:R-:W-:-:S05]  /*1e010*/  LEA.HI.X.SX32 R3, R11, R5, 0x1, P2 ;  /* 0x000000050b037211 */ /* 0x000fca00010f0eff */
[----:B------:R0:W-:Y:S01]  /*1e020*/  STL [R1+0x98c], R3 ;  /* 0x00098c0301007387 */ /* 0x0001e20000100800 */
[----:B--2---:R-:W-:-:S13]  /*1e030*/  ISETP.GT.U32.AND P5, PT, R9, R20, PT ;  /* 0x000000140900720c */ /* 0x004fda0003fa4070 */
[----:B------:R-:W-:Y:S01]  /*1e040*/  @!P5 IMAD.IADD R20, R20, 0x1, -R9 ;  /* 0x000000011414d824 */ /* 0x000fe200078e0a09 */
[----:B---3--:R-:W-:Y:S02]  /*1e050*/  ISETP.GE.AND P5, PT, R19, RZ, PT ;  /* 0x000000ff1300720c */ /* 0x008fe40003fa6270 */
[----:B------:R-:W2:Y:S01]  /*1e060*/  LDL R19, [R1+0x16c8] ;  /* 0x0016c80001137983 */ /* 0x000ea20000100800 */
[C---:B------:R-:W-:Y:S01]  /*1e070*/  ISETP.GT.U32.AND P6, PT, R9.reuse, R22, PT ;  /* 0x000000160900720c */ /* 0x040fe20003fc4070 */
[----:B------:R-:W-:Y:S02]  /*1e080*/  IMAD.MOV.U32 R11, RZ, RZ, R23 ;  /* 0x000000ffff0b7224 */ /* 0x000fe400078e0017 */
[----:B------:R-:W-:Y:S02]  /*1e090*/  @P0 IMAD.MOV.U32 R17, RZ, RZ, R4 ;  /* 0x000000ffff110224 */ /* 0x000fe400078e0004 */
[----:B------:R-:W-:Y:S01]  /*1e0a0*/  @!P3 IMAD.MOV R11, RZ, RZ, -R11 ;  /* 0x000000ffff0bb224 */ /* 0x000fe200078e0a0b */
[----:B------:R-:W-:Y:S01]  /*1e0b0*/  ISETP.GT.U32.AND P3, PT, R9, R20, PT ;  /* 0x000000140900720c */ /* 0x000fe20003f64070 */
[----:B----4-:R-:W3:Y:S01]  /*1e0c0*/  LDL.LU R4, [R1+0x1b0] ;  /* 0x0001b00001047983 */ /* 0x010ee20000300800 */
[----:B------:R-:W-:-:S02]  /*1e0d0*/  SEL R13, R47, R12, !P1 ;  /* 0x0000000c2f0d7207 */ /* 0x000fc40004800000 */
[----:B------:R-:W-:Y:S01]  /*1e0e0*/  SEL R12, R47, R11, !P1 ;  /* 0x0000000b2f0c7207 */ /* 0x000fe20004800000 */
[----:B------:R4:W3:Y:S01]  /*1e0f0*/  @P0 LDG.E.U8 R50, desc[UR20][R16.64] ;  /* 0x0000001410320981 */ /* 0x0008e2000c1e1100 */
[----:B------:R-:W-:Y:S01]  /*1e100*/  PRMT R49, RZ, 0x7610, R49 ;  /* 0x00007610ff317816 */ /* 0x000fe20000000031 */
[----:B------:R-:W-:Y:S01]  /*1e110*/  @!P6 IMAD.IADD R22, R22, 0x1, -R9 ;  /* 0x000000011616e824 */ /* 0x000fe200078e0a09 */
[----:B------:R-:W-:Y:S01]  /*1e120*/  ISETP.GT.U32.AND P2, PT, R9, R18, PT ;  /* 0x000000120900720c */ /* 0x000fe20003f44070 */
[----:B------:R-:W-:Y:S01]  /*1e130*/  IMAD R13, R13, UR6, RZ ;  /* 0x000000060d0d7c24 */ /* 0x000fe2000f8e02ff */
[----:B------:R-:W-:Y:S01]  /*1e140*/  PRMT R48, RZ, 0x7610, R48 ;  /* 0x00007610ff307816 */ /* 0x000fe20000000030 */
[----:B------:R-:W-:Y:S01]  /*1e150*/  IMAD.MOV.U32 R11, RZ, RZ, R22 ;  /* 0x000000ffff0b7224 */ /* 0x000fe200078e0016 */
[----:B------:R-:W-:Y:S01]  /*1e160*/  PRMT R46, RZ, 0x7610, R46 ;  /* 0x00007610ff2e7816 */ /* 0x000fe2000000002e */
[----:B-1----:R-:W-:Y:S01]  /*1e170*/  IMAD R12, R12, UR4, RZ ;  /* 0x000000040c0c7c24 */ /* 0x002fe2000f8e02ff */
[----:B------:R-:W-:Y:S01]  /*1e180*/  PRMT R45, RZ, 0x7610, R45 ;  /* 0x00007610ff2d7816 */ /* 0x000fe2000000002d */
[----:B----4-:R-:W-:Y:S01]  /*1e190*/  @P0 IMAD.MOV.U32 R16, RZ, RZ, R2 ;  /* 0x000000ffff100224 */ /* 0x010fe200078e0002 */
[----:B------:R-:W1:Y:S01]  /*1e1a0*/  LDCU UR4, c[0x0][0x3b0] ;  /* 0x00007600ff0477ac */ /* 0x000e620008000800 */
[----:B------:R-:W-:-:S02]  /*1e1b0*/  @P0 IMAD.MOV.U32 R17, RZ, RZ, R3 ;  /* 0x000000ffff110224 */ /* 0x000fc400078e0003 */
[----:B------:R-:W-:Y:S01]  /*1e1c0*/  @!P5 IMAD.MOV R11, RZ, RZ, -R11 ;  /* 0x000000ffff0bd224 */ /* 0x000fe200078e0a0b */
[----:B------:R-:W-:Y:S01]  /*1e1d0*/  PRMT R44, RZ, 0x7610, R44 ;  /* 0x00007610ff2c7816 */ /* 0x000fe2000000002c */
[--C-:B------:R-:W-:Y:S01]  /*1e1e0*/  @!P3 IMAD.IADD R20, R20, 0x1, -R9.reuse ;  /* 0x000000011414b824 */ /* 0x100fe200078e0a09 */
[----:B------:R4:W3:Y:S01]  /*1e1f0*/  @P0 LDG.E.U8 R49, desc[UR20][R16.64] ;  /* 0x0000001410310981 */ /* 0x0008e2000c1e1100 */
[-C--:B------:R-:W-:Y:S01]  /*1e200*/  IADD3 R2, P5, PT, R12, R8.reuse, RZ ;  /* 0x000000080c027210 */ /* 0x080fe20007fbe0ff */
[----:B------:R-:W-:Y:S01]  /*1e210*/  @!P2 IMAD.IADD R18, R18, 0x1, -R9 ;  /* 0x000000011212a824 */ /* 0x000fe200078e0a09 */
[----:B------:R-:W-:Y:S01]  /*1e220*/  ISETP.GE.AND P3, PT, R21, RZ, PT ;  /* 0x000000ff1500720c */ /* 0x000fe20003f66270 */
[----:B------:R-:W1:Y:S01]  /*1e230*/  LDCU UR6, c[0x0][0x3b0] ;  /* 0x00007600ff0677ac */ /* 0x000e620008000800 */
[----:B----4-:R-:W-:-:S04]  /*1e240*/  IADD3 R16, P6, PT, R13, R8, RZ ;  /* 0x000000080d107210 */ /* 0x010fc80007fde0ff */
[-C--:B------:R-:W-:Y:S01]  /*1e250*/  LEA.HI.X.SX32 R17, R13, R5.reuse, 0x1, P6 ;  /* 0x000000050d117211 */ /* 0x080fe200030f0eff */
[----:B------:R-:W-:Y:S01]  /*1e260*/  STL [R1+0x9d0], R16 ;  /* 0x0009d01001007387 */ /* 0x000fe20000100800 */
[----:B0-----:R-:W-:Y:S01]  /*1e270*/  LEA.HI.X.SX32 R3, R12, R5, 0x1, P5 ;  /* 0x000000050c037211 */ /* 0x001fe200028f0eff */
[----:B------:R-:W-:Y:S02]  /*1e280*/  @P0 IMAD.MOV.U32 R12, RZ, RZ, R16 ;  /* 0x000000ffff0c0224 */ /* 0x000fe400078e0010 */
[----:B------:R0:W-:Y:S01]  /*1e290*/  STL [R1+0xa10], R2 ;  /* 0x000a100201007387 */ /* 0x0001e20000100800 */
[----:B------:R-:W-:-:S03]  /*1e2a0*/  @P0 IMAD.MOV.U32 R13, RZ, RZ, R17 ;  /* 0x000000ffff0d0224 */ /* 0x000fc600078e0011 */
[----:B------:R-:W4:Y:S01]  /*1e2b0*/  LDL R21, [R1+0x1590] ;  /* 0x0015900001157983 */ /* 0x000f220000100800 */
[----:B------:R-:W-:Y:S01]  /*1e2c0*/  SEL R14, R47, R11, !P1 ;  /* 0x0000000b2f0e7207 */ /* 0x000fe20004800000 */
[----:B------:R-:W-:Y:S01]  /*1e2d0*/  IMAD.MOV.U32 R11, RZ, RZ, R20 ;  /* 0x000000ffff0b7224 */ /* 0x000fe200078e0014 */
[C---:B------:R-:W-:Y:S01]  /*1e2e0*/  ISETP.GT.U32.AND P2, PT, R9.reuse, R18, PT ;  /* 0x000000120900720c */ /* 0x040fe20003f44070 */
[----:B------:R0:W4:Y:S01]  /*1e2f0*/  @P0 LDG.E.U8 R48, desc[UR20][R12.64] ;  /* 0x000000140c300981 */ /* 0x000122000c1e1100 */
[----:B------:R-:W-:Y:S01]  /*1e300*/  ISETP.GT.U32.AND P6, PT, R9, R42, PT ;  /* 0x0000002a0900720c */ /* 0x000fe20003fc4070 */
[----:B------:R-:W-:Y:S01]  /*1e310*/  IMAD R14, R14, UR5, RZ ;  /* 0x000000050e0e7c24 */ /* 0x000fe2000f8e02ff */
[----:B------:R-:W1:Y:S01]  /*1e320*/  LDCU UR5, c[0x0][0x3b0] ;  /* 0x00007600ff0577ac */ /* 0x000e620008000800 */
[----:B------:R-:W-:Y:S01]  /*1e330*/  STL [R1+0x9cc], R17 ;  /* 0x0009cc1101007387 */ /* 0x000fe20000100800 */
[----:B------:R-:W-:-:S03]  /*1e340*/  @!P3 IMAD.MOV R11, RZ, RZ, -R11 ;  /* 0x000000ffff0bb224 */ /* 0x000fc600078e0a0b */
[----:B------:R1:W-:Y:S01]  /*1e350*/  STL [R1+0xa0c], R3 ;  /* 0x000a0c0301007387 */ /* 0x0003e20000100800 */
[----:B0-----:R-:W-:Y:S02]  /*1e360*/  @P0 IMAD.MOV.U32 R12, RZ, RZ, R2 ;  /* 0x000000ffff0c0224 */ /* 0x001fe400078e0002 */
[----:B------:R-:W-:Y:S01]  /*1e370*/  @P0 IMAD.MOV.U32 R13, RZ, RZ, R3 ;  /* 0x000000ffff0d0224 */ /* 0x000fe200078e0003 */
[----:B------:R-:W4:Y:S01]  /*1e380*/  LDL R20, [R1+0x1514] ;  /* 0x0015140001147983 */ /* 0x000f220000100800 */
[----:B------:R-:W-:-:S03]  /*1e390*/  IADD3 R2, P3, PT, R14, R8, RZ ;  /* 0x000000080e027210 */ /* 0x000fc60007f7e0ff */
[----:B------:R0:W4:Y:S01]  /*1e3a0*/  @P0 LDG.E.U8 R46, desc[UR20][R12.64] ;  /* 0x000000140c2e0981 */ /* 0x000122000c1e1100 */
[--C-:B------:R-:W-:Y:S01]  /*1e3b0*/  @!P2 IMAD.IADD R18, R18, 0x1, -R9.reuse ;  /* 0x000000011212a824 */ /* 0x100fe200078e0a09 */
[----:B-1----:R-:W-:Y:S02]  /*1e3c0*/  LEA.HI.X.SX32 R3, R14, R5, 0x1, P3 ;  /* 0x000000050e037211 */ /* 0x002fe400018f0eff */
[----:B0-----:R-:W-:Y:S01]  /*1e3d0*/  SEL R12, R47, R11, !P1 ;  /* 0x0000000b2f0c7207 */ /* 0x001fe20004800000 */
[----:B------:R-:W-:-:S04]  /*1e3e0*/  @!P6 IMAD.IADD R42, R42, 0x1, -R9 ;  /* 0x000000012a2ae824 */ /* 0x000fc800078e0a09 */
[----:B------:R-:W-:Y:S02]  /*1e3f0*/  IMAD R14, R12, UR7, RZ ;  /* 0x000000070c0e7c24 */ /* 0x000fe4000f8e02ff */
[----:B------:R-:W-:Y:S02]  /*1e400*/  IMAD.MOV.U32 R11, RZ, RZ, R18 ;  /* 0x000000ffff0b7224 */ /* 0x000fe400078e0012 */
[----:B------:R-:W-:Y:S01]  /*1e410*/  @P0 IMAD.MOV.U32 R13, RZ, RZ, R3 ;  /* 0x000000ffff0d0224 */ /* 0x000fe200078e0003 */
[----:B--2---:R-:W-:Y:S01]  /*1e420*/  ISETP.GE.AND P5, PT, R19, RZ, PT ;  /* 0x000000ff1300720c */ /* 0x004fe20003fa6270 */
[----:B------:R-:W-:Y:S01]  /*1e430*/  @P0 IMAD.MOV.U32 R12, RZ, RZ, R2 ;  /* 0x000000ffff0c0224 */ /* 0x000fe200078e0002 */
[----:B------:R-:W2:Y:S01]  /*1e440*/  LDL.LU R19, [R1+0x1b8] ;  /* 0x0001b80001137983 */ /* 0x000ea20000300800 */
[----:B------:R-:W-:Y:S01]  /*1e450*/  ISETP.GT.U32.AND P2, PT, R9, R15, PT ;  /* 0x0000000f0900720c */ /* 0x000fe20003f44070 */
[----:B------:R-:W0:Y:S02]  /*1e460*/  LDCU UR7, c[0x0][0x3b0] ;  /* 0x00007600ff0777ac */ /* 0x000e240008000800 */
[----:B------:R1:W-:Y:S04]  /*1e470*/  STL [R1+0xa50], R2 ;  /* 0x000a500201007387 */ /* 0x0003e80000100800 */
[----:B------:R0:W-:Y:S04]  /*1e480*/  STL [R1+0xa4c], R3 ;  /* 0x000a4c0301007387 */ /* 0x0001e80000100800 */
[----:B------:R-:W2:Y:S01]  /*1e490*/  LDL.LU R18, [R1+0x1bc] ;  /* 0x0001bc0001127983 */ /* 0x000ea20000300800 */
[----:B-1----:R-:W-:-:S03]  /*1e4a0*/  IADD3 R2, P6, PT, R14, R8, RZ ;  /* 0x000000080e027210 */ /* 0x002fc60007fde0ff */
[----:B------:R1:W2:Y:S04]  /*1e4b0*/  @P0 LDG.E.U8 R45, desc[UR20][R12.64] ;  /* 0x000000140c2d0981 */ /* 0x0002a8000c1e1100 */
[----:B------:R-:W-:Y:S04]  /*1e4c0*/  STL [R1+0xa90], R2 ;  /* 0x000a900201007387 */ /* 0x000fe80000100800 */
[----:B------:R-:W2:Y:S01]  /*1e4d0*/  LDL R22, [R1+0x1374] ;  /* 0x0013740001167983 */ /* 0x000ea20000100800 */
[----:B0-----:R-:W-:-:S05]  /*1e4e0*/  LEA.HI.X.SX32 R3, R14, R5, 0x1, P6 ;  /* 0x000000050e037211 */ /* 0x001fca00030f0eff */
[----:B------:R0:W-:Y:S01]  /*1e4f0*/  STL [R1+0xa8c], R3 ;  /* 0x000a8c0301007387 */ /* 0x0001e20000100800 */
[----:B-1----:R-:W-:-:S03]  /*1e500*/  @P0 IMAD.MOV.U32 R13, RZ, RZ, R3 ;  /* 0x000000ffff0d0224 */ /* 0x002fc600078e0003 */
[----:B------:R-:W2:Y:S04]  /*1e510*/  LDL R23, [R1+0x1394] ;  /* 0x0013940001177983 */ /* 0x000ea80000100800 */
[----:B0-----:R-:W2:Y:S01]  /*1e520*/  LDL.LU R3, [R1+0x1c4] ;  /* 0x0001c40001037983 */ /* 0x001ea20000300800 */
[C---:B------:R-:W-:Y:S01]  /*1e530*/  ISETP.GT.U32.AND P3, PT, R9.reuse, R42, PT ;  /* 0x0000002a0900720c */ /* 0x040fe20003f64070 */
[----:B------:R-:W-:Y:S01]  /*1e540*/  @!P5 IMAD.MOV R11, RZ, RZ, -R11 ;  /* 0x000000ffff0bd224 */ /* 0x000fe200078e0a0b */
[----:B---3--:R-:W-:Y:S01]  /*1e550*/  ISETP.GT.U32.AND P5, PT, R9, R4, PT ;  /* 0x000000040900720c */ /* 0x008fe20003fa4070 */
[----:B------:R-:W-:Y:S01]  /*1e560*/  @!P2 IMAD.IADD R15, R15, 0x1, -R9 ;  /* 0x000000010f0fa824 */ /* 0x000fe200078e0a09 */
[----:B----4-:R-:W-:Y:S02]  /*1e570*/  ISETP.GE.AND P2, PT, R21, RZ, PT ;  /* 0x000000ff1500720c */ /* 0x010fe40003f46270 */
[----:B------:R-:W-:Y:S01]  /*1e580*/  SEL R11, R47, R11, !P1 ;  /* 0x0000000b2f0b7207 */ /* 0x000fe20004800000 */
[----:B------:R-:W-:Y:S01]  /*1e590*/  @P0 IMAD.MOV.U32 R12, RZ, RZ, R2 ;  /* 0x000000ffff0c0224 */ /* 0x000fe200078e0002 */
[----:B------:R-:W-:-:S05]  /*1e5a0*/  ISETP.GT.U32.AND P6, PT, R9, R15, PT ;  /* 0x0000000f0900720c */ /* 0x000fca0003fc4070 */
[----:B------:R-:W-:Y:S01]  /*1e5b0*/  @!P3 IMAD.IADD R42, R42, 0x1, -R9 ;  /* 0x000000012a2ab824 */ /* 0x000fe200078e0a09 */
[----:B------:R-:W3:Y:S01]  /*1e5c0*/  LDL.LU R21, [R1+0x1d0] ;  /* 0x0001d00001157983 */ /* 0x000ee20000300800 */
[----:B------:R-:W-:Y:S01]  /*1e5d0*/  IMAD R11, R11, UR4, RZ ;  /* 0x000000040b0b7c24 */ /* 0x000fe2000f8e02ff */
[----:B------:R-:W-:Y:S01]  /*1e5e0*/  PRMT R43, RZ, 0x7610, R43 ;  /* 0x00007610ff2b7816 */ /* 0x000fe2000000002b */
[--C-:B------:R-:W-:Y:S01]  /*1e5f0*/  @!P5 IMAD.IADD R4, R4, 0x1, -R9.reuse ;  /* 0x000000010404d824 */ /* 0x100fe200078e0a09 */
[----:B------:R0:W4:Y:S01]  /*1e600*/  @P0 LDG.E.U8 R44, desc[UR20][R12.64] ;  /* 0x000000140c2c0981 */ /* 0x000122000c1e1100 */
[----:B------:R-:W1:Y:S01]  /*1e610*/  LDCU UR4, c[0x0][0x3b0] ;  /* 0x00007600ff0477ac */ /* 0x000e620008000800 */
[----:B------:R-:W-:Y:S01]  /*1e620*/  @!P2 IMAD.MOV R42, RZ, RZ, -R42 ;  /* 0x000000ffff2aa224 */ /* 0x000fe200078e0a2a */
[----:B------:R-:W-:Y:S02]  /*1e630*/  ISETP.GE.AND P3, PT, R20, RZ, PT ;  /* 0x000000ff1400720c */ /* 0x000fe40003f66270 */
[----:B------:R-:W-:Y:S01]  /*1e640*/  IADD3 R2, P2, PT, R11, R8, RZ ;  /* 0x000000080b027210 */ /* 0x000fe20007f5e0ff */
[----:B------:R-:W-:Y:S01]  /*1e650*/  @!P6 IMAD.IADD R15, R15, 0x1, -R9 ;  /* 0x000000010f0fe824 */ /* 0x000fe200078e0a09 */
[----:B------:R-:W-:-:S02]  /*1e660*/  SEL R42, R47, R42, !P1 ;  /* 0x0000002a2f2a7207 */ /* 0x000fc40004800000 */
[----:B0-----:R-:W-:Y:S01]  /*1e670*/  LEA.HI.X.SX32 R12, R11, R5, 0x1, P2 ;  /* 0x000000050b0c7211 */ /* 0x001fe200010f0eff */
[----:B------:R-:W-:Y:S01]  /*1e680*/  STL [R1+0xad0], R2 ;  /* 0x000ad00201007387 */ /* 0x000fe20000100800 */
[----:B------:R-:W-:Y:S01]  /*1e690*/  ISETP.GT.U32.AND P2, PT, R9, R4, PT ;  /* 0x000000040900720c */ /* 0x000fe20003f44070 */
[----:B------:R-:W-:Y:S01]  /*1e6a0*/  IMAD R42, R42, UR5, RZ ;  /* 0x000000052a2a7c24 */ /* 0x000fe2000f8e02ff */
[----:B------:R-:W-:Y:S01]  /*1e6b0*/  PRMT R41, RZ, 0x7610, R41 ;  /* 0x00007610ff297816 */ /* 0x000fe20000000029 */
[----:B------:R0:W-:Y:S02]  /*1e6c0*/  STL [R1+0xacc], R12 ;  /* 0x000acc0c01007387 */ /* 0x0001e40000100800 */
[----:B------:R-:W-:Y:S01]  /*1e6d0*/  @!P3 IMAD.MOV R15, RZ, RZ, -R15 ;  /* 0x000000ffff0fb224 */ /* 0x000fe200078e0a0f */
[----:B------:R-:W-:Y:S01]  /*1e6e0*/  PRMT R40, RZ, 0x7610, R40 ;  /* 0x00007610ff287816 */ /* 0x000fe20000000028 */
[----:B------:R-:W4:Y:S01]  /*1e6f0*/  LDL R20, [R1+0x13b4] ;  /* 0x0013b40001147983 */ /* 0x000f220000100800 */
[----:B------:R-:W-:Y:S01]  /*1e700*/  @P0 IMAD.MOV.U32 R13, RZ, RZ, R12 ;  /* 0x000000ffff0d0224 */ /* 0x000fe200078e000c */
[----:B------:R-:W1:Y:S01]  /*1e710*/  LDCU UR5, c[0x0][0x3b0] ;  /* 0x00007600ff0577ac */ /* 0x000e620008000800 */
[----:B------:R-:W-:Y:S01]  /*1e720*/  SEL R15, R47, R15, !P1 ;  /* 0x0000000f2f0f7207 */ /* 0x000fe20004800000 */
[----:B0-----:R-:W-:-:S04]  /*1e730*/  @P0 IMAD.MOV.U32 R12, RZ, RZ, R2 ;  /* 0x000000ffff0c0224 */ /* 0x001fc800078e0002 */
[----:B------:R-:W-:Y:S01]  /*1e740*/  IMAD R15, R15, UR6, RZ ;  /* 0x000000060f0f7c24 */ /* 0x000fe2000f8e02ff */
[----:B------:R-:W0:Y:S01]  /*1e750*/  LDCU UR6, c[0x0][0x3b0] ;  /* 0x00007600ff0677ac */ /* 0x000e220008000800 */
[----:B------:R-:W-:Y:S01]  /*1e760*/  @!P2 IMAD.IADD R4, R4, 0x1, -R9 ;  /* 0x000000010404a824 */ /* 0x000fe200078e0a09 */
[----:B------:R0:W4:Y:S01]  /*1e770*/  @P0 LDG.E.U8 R43, desc[UR20][R12.64] ;  /* 0x000000140c2b0981 */ /* 0x000122000c1e1100 */
[C---:B--2---:R-:W-:Y:S02]  /*1e780*/  ISETP.GT.U32.AND P5, PT, R9.reuse, R19, PT ;  /* 0x000000130900720c */ /* 0x044fe40003fa4070 */
[----:B------:R-:W-:-:S11]  /*1e790*/  ISETP.GT.U32.AND P6, PT, R9, R18, PT ;  /* 0x000000120900720c */ /* 0x000fd60003fc4070 */
[----:B------:R-:W-:Y:S01]  /*1e7a0*/  @!P5 IMAD.IADD R19, R19, 0x1, -R9 ;  /* 0x000000011313d824 */ /* 0x000fe200078e0a09 */
[----:B------:R-:W-:-:S04]  /*1e7b0*/  IADD3 R2, P5, PT, R42, R8, RZ ;  /* 0x000000082a027210 */ /* 0x000fc80007fbe0ff */
[----:B------:R-:W-:Y:S02]  /*1e7c0*/  LEA.HI.X.SX32 R11, R42, R5, 0x1, P5 ;  /* 0x000000052a0b7211 */ /* 0x000fe400028f0eff */
[----:B------:R-:W-:Y:S02]  /*1e7d0*/  ISETP.GE.AND P3, PT, R22, RZ, PT ;  /* 0x000000ff1600720c */ /* 0x000fe40003f66270 */
[----:B------:R-:W-:Y:S01]  /*1e7e0*/  ISETP.GT.U32.AND P5, PT, R9, R19, PT ;  /* 0x000000130900720c */ /* 0x000fe20003fa4070 */
[----:B------:R2:W-:Y:S01]  /*1e7f0*/  STL [R1+0xb08], R2 ;  /* 0x000b080201007387 */ /* 0x0005e20000100800 */
[----:B------:R-:W-:Y:S02]  /*1e800*/  @!P6 IMAD.IADD R18, R18, 0x1, -R9 ;  /* 0x000000011212e824 */ /* 0x000fe400078e0a09 */
[----:B0-----:R-:W-:Y:S01]  /*1e810*/  @P0 IMAD.MOV.U32 R12, RZ, RZ, R2 ;  /* 0x000000ffff0c0224 */ /* 0x001fe200078e0002 */
[----:B------:R0:W-:Y:S01]  /*1e820*/  STL [R1+0xb04], R11 ;  /* 0x000b040b01007387 */ /* 0x0001e20000100800 */
[----:B------:R-:W-:-:S03]  /*1e830*/  @P0 IMAD.MOV.U32 R13, RZ, RZ, R11 ;  /* 0x000000ffff0d0224 */ /* 0x000fc600078e000b */
[----:B------:R-:W4:Y:S01]  /*1e840*/  LDL.LU R22, [R1+0x1d8] ;  /* 0x0001d80001167983 */ /* 0x000f220000300800 */
[----:B--2---:R-:W-:-:S03]  /*1e850*/  IADD3 R2, P6, PT, R15, R8, RZ ;  /* 0x000000080f027210 */ /* 0x004fc60007fde0ff */
[----:B------:R2:W4:Y:S01]  /*1e860*/  @P0 LDG.E.U8 R41, desc[UR20][R12.64] ;  /* 0x000000140c290981 */ /* 0x000522000c1e1100 */
[----:B0-----:R-:W-:Y:S01]  /*1e870*/  IMAD.MOV.U32 R11, RZ, RZ, R4 ;  /* 0x000000ffff0b7224 */ /* 0x001fe200078e0004 */
[----:B------:R-:W-:-:S03]  /*1e880*/  LEA.HI.X.SX32 R4, R15, R5, 0x1, P6 ;  /* 0x000000050f047211 */ /* 0x000fc600030f0eff */
[----:B------:R-:W-:Y:S01]  /*1e890*/  @!P3 IMAD.MOV R11, RZ, RZ, -R11 ;  /* 0x000000ffff0bb224 */ /* 0x000fe200078e0a0b */
[----:B------:R-:W-:Y:S01]  /*1e8a0*/  ISETP.GT.U32.AND P3, PT, R9, R3, PT ;  /* 0x000000030900720c */ /* 0x000fe20003f64070 */
[----:B------:R-:W-:Y:S02]  /*1e8b0*/  @!P5 IMAD.IADD R19, R19, 0x1, -R9 ;  /* 0x000000011313d824 */ /* 0x000fe400078e0a09 */
[----:B--2---:R-:W-:Y:S01]  /*1e8c0*/  @P0 IMAD.MOV.U32 R12, RZ, RZ, R2 ;  /* 0x000000ffff0c0224 */ /* 0x004fe200078e0002 */
[----:B------:R-:W-:Y:S01]  /*1e8d0*/  SEL R11, R47, R11, !P1 ;  /* 0x0000000b2f0b7207 */ /* 0x000fe20004800000 */
[----:B------:R-:W-:Y:S01]  /*1e8e0*/  @P0 IMAD.MOV.U32 R13, RZ, RZ, R4 ;  /* 0x000000ffff0d0224 */ /* 0x000fe200078e0004 */
[----:B------:R-:W-:Y:S01]  /*1e8f0*/  ISETP.GT.U32.AND P2, PT, R9, R18, PT ;  /* 0x000000120900720c */ /* 0x000fe20003f44070 */
[----:B------:R0:W-:Y:S01]  /*1e900*/  STL [R1+0xb40], R2 ;  /* 0x000b400201007387 */ /* 0x0001e20000100800 */
[----:B------:R-:W-:-:S03]  /*1e910*/  ISETP.GE.AND P6, PT, R23, RZ, PT ;  /* 0x000000ff1700720c */ /* 0x000fc60003fc6270 */
[----:B------:R2:W-:Y:S04]  /*1e920*/  STL [R1+0xb3c], R4 ;  /* 0x000b3c0401007387 */ /* 0x0005e80000100800 */
[----:B------:R1:W4:Y:S04]  /*1e930*/  @P0 LDG.E.U8 R40, desc[UR20][R12.64] ;  /* 0x000000140c280981 */ /* 0x000328000c1e1100 */
[----:B------:R-:W4:Y:S01]  /*1e940*/  LDL.LU R23, [R1+0x1e4] ;  /* 0x0001e40001177983 */ /* 0x000f220000300800 */
[--C-:B------:R-:W-:Y:S02]  /*1e950*/  @!P3 IMAD.IADD R3, R3, 0x1, -R9.reuse ;  /* 0x000000010303b824 */ /* 0x100fe400078e0a09 */
[----:B------:R-:W-:Y:S01]  /*1e960*/  @!P2 IMAD.IADD R18, R18, 0x1, -R9 ;  /* 0x000000011212a824 */ /* 0x000fe200078e0a09 */
[----:B------:R-:W4:Y:S01]  /*1e970*/  LDL R93, [R1+0x13d4] ;  /* 0x0013d400015d7983 */ /* 0x000f220000100800 */
[----:B-1----:R-:W-:Y:S01]  /*1e980*/  IMAD R13, R11, UR4, RZ ;  /* 0x000000040b0d7c24 */ /* 0x002fe2000f8e02ff */
[----:B---3--:R-:W-:Y:S01]  /*1e990*/  ISETP.GT.U32.AND P5, PT, R9, R21, PT ;  /* 0x000000150900720c */ /* 0x008fe20003fa4070 */
[----:B------:R-:W-:Y:S01]  /*1e9a0*/  IMAD.MOV.U32 R12, RZ, RZ, R19 ;  /* 0x000000ffff0c7224 */ /* 0x000fe200078e0013 */
[----:B------:R-:W-:Y:S01]  /*1e9b0*/  PRMT R39, RZ, 0x7610, R39 ;  /* 0x00007610ff277816 */ /* 0x000fe20000000027 */
[----:B------:R-:W3:Y:S01]  /*1e9c0*/  LDL R19, [R1+0x13f4] ;  /* 0x0013f40001137983 */ /* 0x000ee20000100800 */
[C---:B0-----:R-:W-:Y:S01]  /*1e9d0*/  IADD3 R2, P3, PT, R13.reuse, R8, RZ ;  /* 0x000000080d027210 */ /* 0x041fe20007f7e0ff */
[----:B------:R-:W-:Y:S01]  /*1e9e0*/  IMAD.MOV.U32 R11, RZ, RZ, R18 ;  /* 0x000000ffff0b7224 */ /* 0x000fe200078e0012 */
[----:B------:R-:W-:Y:S01]  /*1e9f0*/  PRMT R38, RZ, 0x7610, R38 ;  /* 0x00007610ff267816 */ /* 0x000fe20000000026 */
[----:B------:R-:W0:Y:S01]  /*1ea00*/  LDCU UR4, c[0x0][0x3b0] ;  /* 0x00007600ff0477ac */ /* 0x000e220008000800 */
[----:B--2---:R-:W-:Y:S01]  /*1ea10*/  LEA.HI.X.SX32 R4, R13, R5, 0x1, P3 ;  /* 0x000000050d047211 */ /* 0x004fe200018f0eff */
[----:B------:R-:W-:Y:S04]  /*1ea20*/  STL [R1+0x370], R2 ;  /* 0x0003700201007387 */ /* 0x000fe80000100800 */
[----:B------:R1:W-:Y:S04]  /*1ea30*/  STL [R1+0x36c], R4 ;  /* 0x00036c0401007387 */ /* 0x0003e80000100800 */
[----:B------:R-:W2:Y:S01]  /*1ea40*/  LDL R18, [R1+0x1414] ;  /* 0x0014140001127983 */ /* 0x000ea20000100800 */
[----:B----4-:R-:W-:Y:S01]  /*1ea50*/  ISETP.GE.AND P2, PT, R20, RZ, PT ;  /* 0x000000ff1400720c */ /* 0x010fe20003f46270 */
[----:B------:R-:W-:Y:S01]  /*1ea60*/  @!P6 IMAD.MOV R12, RZ, RZ, -R12 ;  /* 0x000000ffff0ce224 */ /* 0x000fe200078e0a0c */
[----:B------:R-:W-:Y:S01]  /*1ea70*/  ISETP.GT.U32.AND P6, PT, R9, R3, PT ;  /* 0x000000030900720c */ /* 0x000fe20003fc4070 */
[----:B------:R-:W-:-:S02]  /*1ea80*/  @P0 IMAD.MOV.U32 R13, RZ, RZ, R4 ;  /* 0x000000ffff0d0224 */ /* 0x000fc400078e0004 */
[----:B-1----:R-:W4:Y:S01]  /*1ea90*/  LDL R4, [R1+0x143c] ;  /* 0x00143c0001047983 */ /* 0x002f220000100800 */
[----:B------:R-:W-:Y:S01]  /*1eaa0*/  SEL R14, R47, R12, !P1 ;  /* 0x0000000c2f0e7207 */ /* 0x000fe20004800000 */
[----:B------:R-:W-:Y:S02]  /*1eab0*/  @!P5 IMAD.IADD R21, R21, 0x1, -R9 ;  /* 0x000000011515d824 */ /* 0x000fe400078e0a09 */
[----:B------:R-:W4:Y:S04]  /*1eac0*/  LDL.LU R20, [R1+0x1ec] ;  /* 0x0001ec0001147983 */ /* 0x000f280000300800 */
[----:B------:R-:W-:Y:S02]  /*1ead0*/  @!P2 IMAD.MOV R11, RZ, RZ, -R11 ;  /* 0x000000ffff0ba224 */ /* 0x000fe400078e0a0b */
[----:B------:R-:W-:Y:S01]  /*1eae0*/  IMAD R14, R14, UR5, RZ ;  /* 0x000000050e0e7c24 */ /* 0x000fe2000f8e02ff */
[----:B------:R-:W-:Y:S01]  /*1eaf0*/  ISETP.GT.U32.AND P5, PT, R9, R21, PT ;  /* 0x000000150900720c */ /* 0x000fe20003fa4070 */
[----:B------:R-:W-:Y:S01]  /*1eb00*/  @!P6 IMAD.IADD R3, R3, 0x1, -R9 ;  /* 0x000000010303e824 */ /* 0x000fe200078e0a09 */
[----:B------:R-:W-:Y:S01]  /*1eb10*/  SEL R11, R47, R11, !P1 ;  /* 0x0000000b2f0b7207 */ /* 0x000fe20004800000 */
[----:B------:R-:W-:Y:S01]  /*1eb20*/  @P0 IMAD.MOV.U32 R12, RZ, RZ, R2 ;  /* 0x000000ffff0c0224 */ /* 0x000fe200078e0002 */
[C---:B------:R-:W-:Y:S01]  /*1eb30*/  IADD3 R15, P6, PT, R14.reuse, R8, RZ ;  /* 0x000000080e0f7210 */ /* 0x040fe20007fde0ff */
[----:B------:R-:W1:Y:S02]  /*1eb40*/  LDCU UR5, c[0x0][0x3b0] ;  /* 0x00007600ff0577ac */ /* 0x000e640008000800 */
[----:B------:R-:W-:Y:S01]  /*1eb50*/  IMAD R11, R11, UR6, RZ ;  /* 0x000000060b0b7c24 */ /* 0x000fe2000f8e02ff */
[----:B------:R-:W-:Y:S01]  /*1eb60*/  LEA.HI.X.SX32 R16, R14, R5, 0x1, P6 ;  /* 0x000000050e107211 */ /* 0x000fe200030f0eff */
[----:B------:R0:W4:Y:S01]  /*1eb70*/  @P0 LDG.E.U8 R39, desc[UR20][R12.64] ;  /* 0x000000140c270981 */ /* 0x000122000c1e1100 */
[----:B------:R-:W-:Y:S01]  /*1eb80*/  PRMT R37, RZ, 0x7610, R37 ;  /* 0x00007610ff257816 */ /* 0x000fe20000000025 */
[----:B------:R-:W1:Y:S02]  /*1eb90*/  LDCU UR6, c[0x0][0x3b0] ;  /* 0x00007600ff0677ac */ /* 0x000e640008000800 */
[----:B------:R-:W-:Y:S01]  /*1eba0*/  STL [R1+0x3b0], R15 ;  /* 0x0003b00f01007387 */ /* 0x000fe20000100800 */
[----:B------:R-:W-:-:S02]  /*1ebb0*/  @!P5 IMAD.IADD R21, R21, 0x1, -R9 ;  /* 0x000000011515d824 */ /* 0x000fc400078e0a09 */
[----:B0-----:R-:W-:Y:S02]  /*1ebc0*/  @P0 IMAD.MOV.U32 R12, RZ, RZ, R15 ;  /* 0x000000ffff0c0224 */ /* 0x001fe400078e000f */
[----:B------:R-:W-:-:S05]  /*1ebd0*/  @P0 IMAD.MOV.U32 R13, RZ, RZ, R16 ;  /* 0x000000ffff0d0224 */ /* 0x000fca00078e0010 */
[----:B------:R0:W4:Y:S01]  /*1ebe0*/  @P0 LDG.E.U8 R38, desc[UR20][R12.64] ;  /* 0x000000140c260981 */ /* 0x000122000c1e1100 */
[----:B------:R-:W-:-:S13]  /*1ebf0*/  ISETP.GT.U32.AND P3, PT, R9, R22, PT ;  /* 0x000000160900720c */ /* 0x000fda0003f64070 */
[----:B------:R-:W-:Y:S01]  /*1ec00*/  @!P3 IMAD.IADD R22, R22, 0x1, -R9 ;  /* 0x000000011616b824 */ /* 0x000fe200078e0a09 */
[----:B------:R-:W-:-:S04]  /*1ec10*/  IADD3 R2, P3, PT, R11, R8, RZ ;  /* 0x000000080b027210 */ /* 0x000fc80007f7e0ff */
[----:B------:R-:W-:Y:S01]  /*1ec20*/  LEA.HI.X.SX32 R11, R11, R5, 0x1, P3 ;  /* 0x000000050b0b7211 */ /* 0x000fe200018f0eff */
[----:B------:R-:W-:Y:S04]  /*1ec30*/  STL [R1+0x3f0], R2 ;  /* 0x0003f00201007387 */ /* 0x000fe80000100800 */
[----:B------:R-:W-:Y:S01]  /*1ec40*/  STL [R1+0x3ac], R16 ;  /* 0x0003ac1001007387 */ /* 0x000fe20000100800 */
[----:B0-----:R-:W-:Y:S01]  /*1ec50*/  @P0 IMAD.MOV.U32 R13, RZ, RZ, R11 ;  /* 0x000000ffff0d0224 */ /* 0x001fe200078e000b */
[----:B---3--:R-:W-:Y:S02]  /*1ec60*/  ISETP.GE.AND P6, PT, R19, RZ, PT ;  /* 0x000000ff1300720c */ /* 0x008fe40003fc6270 */
[----:B------:R-:W3:Y:S04]  /*1ec70*/  LDL.LU R19, [R1+0x1f4] ;  /* 0x0001f40001137983 */ /* 0x000ee80000300800 */
[----:B------:R0:W-:Y:S02]  /*1ec80*/  STL [R1+0x3ec], R11 ;  /* 0x0003ec0b01007387 */ /* 0x0001e40000100800 */
[----:B0-----:R-:W-:-:S02]  /*1ec90*/  IMAD.MOV.U32 R11, RZ, RZ, R21 ;  /* 0x000000ffff0b7224 */ /* 0x001fc400078e0015 */
[----:B------:R-:W3:Y:S03]  /*1eca0*/  LDL R21, [R1+0x1454] ;  /* 0x0014540001157983 */ /* 0x000ee60000100800 */
[----:B------:R-:W-:Y:S01]  /*1ecb0*/  @!P6 IMAD.MOV R11, RZ, RZ, -R11 ;  /* 0x000000ffff0be224 */ /* 0x000fe200078e0a0b */
[----:B--2---:R-:W-:Y:S02]  /*1ecc0*/  ISETP.GE.AND P6, PT, R18, RZ, PT ;  /* 0x000000ff1200720c */ /* 0x004fe40003fc6270 */
[----:B------:R-:W2:Y:S01]  /*1ecd0*/  LDL.LU R18, [R1+0x1fc] ;  /* 0x0001fc0001127983 */ /* 0x000ea20000300800 */
[----:B------:R-:W-:-:S05]  /*1ece0*/  @P0 IMAD.MOV.U32 R12, RZ, RZ, R2 ;  /* 0x000000ffff0c0224 */ /* 0x000fca00078e0002 */
[----:B------:R0:W2:Y:S02]  /*1ecf0*/  @P0 LDG.E.U8 R37, desc[UR20][R12.64] ;  /* 0x000000140c250981 */ /* 0x0000a4000c1e1100 */
[----:B0-----:R-:W-:Y:S02]  /*1ed00*/  IMAD.MOV.U32 R12, RZ, RZ, R3 ;  /* 0x000000ffff0c7224 */ /* 0x001fe400078e0003 */
[----:B------:R-:W2:Y:S01]  /*1ed10*/  LDL R3, [R1+0x146c] ;  /* 0x00146c0001037983 */ /* 0x000ea20000100800 */
[----:B------:R-:W-:Y:S02]  /*1ed20*/  ISETP.GT.U32.AND P2, PT, R9, R23, PT ;  /* 0x000000170900720c */ /* 0x000fe40003f44070 */
[----:B------:R-:W-:Y:S02]  /*1ed30*/  ISETP.GE.AND P5, PT, R93, RZ, PT ;  /* 0x000000ff5d00720c */ /* 0x000fe40003fa6270 */
[----:B------:R-:W-:-:S09]  /*1ed40*/  ISETP.GT.U32.AND P3, PT, R9, R22, PT ;  /* 0x000000160900720c */ /* 0x000fd20003f64070 */
[--C-:B------:R-:W-:Y:S02]  /*1ed50*/  @!P2 IMAD.IADD R23, R23, 0x1, -R9.reuse ;  /* 0x000000011717a824 */ /* 0x100fe400078e0a09 */
[----:B------:R-:W-:Y:S01]  /*1ed60*/  @!P5 IMAD.MOV R12, RZ, RZ, -R12 ;  /* 0x000000ffff0cd224 */ /* 0x000fe200078e0a0c */
[C---:B----4-:R-:W-:Y:S02]  /*1ed70*/  ISETP.GT.U32.AND P5, PT, R9.reuse, R20, PT ;  /* 0x000000140900720c */ /* 0x050fe40003fa4070 */
[----:B------:R-:W-:Y:S02]  /*1ed80*/  ISETP.GT.U32.AND P2, PT, R9, R23, PT ;  /* 0x000000170900720c */ /* 0x000fe40003f44070 */
[C---:B------:R-:W-:Y:S01]  /*1ed90*/  SEL R13, R47.reuse, R12, !P1 ;  /* 0x0000000c2f0d7207 */ /* 0x040fe20004800000 */
[----:B------:R-:W-:Y:S01]  /*1eda0*/  @!P3 IMAD.IADD R22, R22, 0x1, -R9 ;  /* 0x000000011616b824 */ /* 0x000fe200078e0a09 */
[----:B------:R-:W-:-:S03]  /*1edb0*/  SEL R12, R47, R11, !P1 ;  /* 0x0000000b2f0c7207 */ /* 0x000fc60004800000 */
[----:B------:R-:W-:Y:S01]  /*1edc0*/  IMAD R13, R13, UR4, RZ ;  /* 0x000000040d0d7c24 */ /* 0x000fe2000f8e02ff */
[----:B------:R-:W-:Y:S01]  /*1edd0*/  ISETP.GE.AND P3, PT, R4, RZ, PT ;  /* 0x000000ff0400720c */ /* 0x000fe20003f66270 */
[----:B------:R-:W-:Y:S01]  /*1ede0*/  IMAD.MOV.U32 R11, RZ, RZ, R22 ;  /* 0x000000ffff0b7224 */ /* 0x000fe200078e0016 */
[----:B------:R-:W-:Y:S01]  /*1edf0*/  PRMT R36, RZ, 0x7610, R36 ;  /* 0x00007610ff247816 */ /* 0x000fe20000000024 */
[----:B------:R-:W-:Y:S01]  /*1ee00*/  @!P5 IMAD.IADD R20, R20, 0x1, -R9 ;  /* 0x000000011414d824 */ /* 0x000fe200078e0a09 */
[----:B------:R-:W-:Y:S01]  /*1ee10*/  PRMT R35, RZ, 0x7610, R35 ;  /* 0x00007610ff237816 */ /* 0x000fe20000000023 */
[----:B------:R-:W-:Y:S01]  /*1ee20*/  @!P2 IMAD.IADD R23, R23, 0x1, -R9 ;  /* 0x000000011717a824 */ /* 0x000fe200078e0a09 */
[C---:B------:R-:W-:Y:S01]  /*1ee30*/  IADD3 R15, P2, PT, R13.reuse, R8, RZ ;  /* 0x000000080d0f7210 */ /* 0x040fe20007f5e0ff */
[----:B------:R-:W-:Y:S01]  /*1ee40*/  IMAD R12, R12, UR7, RZ ;  /* 0x000000070c0c7c24 */ /* 0x000fe2000f8e02ff */
[----:B------:R-:W-:Y:S01]  /*1ee50*/  PRMT R34, RZ, 0x7610, R34 ;  /* 0x00007610ff227816 */ /* 0x000fe20000000022 */
[----:B------:R-:W-:Y:S01]  /*1ee60*/  @!P6 IMAD.MOV R11, RZ, RZ, -R11 ;  /* 0x000000ffff0be224 */ /* 0x000fe200078e0a0b */
[----:B------:R-:W-:Y:S01]  /*1ee70*/  LEA.HI.X.SX32 R16, R13, R5, 0x1, P2 ;  /* 0x000000050d107211 */ /* 0x000fe200010f0eff */
[----:B------:R-:W-:Y:S01]  /*1ee80*/  STL [R1+0x450], R15 ;  /* 0x0004500f01007387 */ /* 0x000fe20000100800 */
[----:B------:R-:W-:Y:S01]  /*1ee90*/  ISETP.GT.U32.AND P2, PT, R9, R20, PT ;  /* 0x000000140900720c */ /* 0x000fe20003f44070 */
[----:B------:R-:W0:Y:S01]  /*1eea0*/  LDCU UR4, c[0x0][0x3b0] ;  /* 0x00007600ff0477ac */ /* 0x000e220008000800 */
[----:B------:R-:W-:-:S02]  /*1eeb0*/  IADD3 R2, P5, PT, R12, R8, RZ ;  /* 0x000000080c027210 */ /* 0x000fc40007fbe0ff */
[C---:B------:R-:W-:Y:S01]  /*1eec0*/  SEL R14, R47.reuse, R11, !P1 ;  /* 0x0000000b2f0e7207 */ /* 0x040fe20004800000 */
[----:B------:R-:W-:Y:S01]  /*1eed0*/  @P0 IMAD.MOV.U32 R13, RZ, RZ, R16 ;  /* 0x000000ffff0d0224 */ /* 0x000fe200078e0010 */
[----:B------:R-:W-:Y:S01]  /*1eee0*/  LEA.HI.X.SX32 R4, R12, R5, 0x1, P5 ;  /* 0x000000050c047211 */ /* 0x000fe200028f0eff */
[----:B------:R-:W-:Y:S01]  /*1eef0*/  @P0 IMAD.MOV.U32 R12, RZ, RZ, R15 ;  /* 0x000000ffff0c0224 */ /* 0x000fe200078e000f */
[----:B------:R-:W-:Y:S01]  /*1ef00*/  PRMT R33, RZ, 0x7610, R33 ;  /* 0x00007610ff217816 */ /* 0x000fe20000000021 */
[----:B------:R-:W-:Y:S01]  /*1ef10*/  IMAD.MOV.U32 R11, RZ, RZ, R23 ;  /* 0x000000ffff0b7224 */ /* 0x000fe200078e0017 */
[----:B------:R4:W-:Y:S01]  /*1ef20*/  STL [R1+0x490], R2 ;  /* 0x0004900201007387 */ /* 0x0009e20000100800 */
[----:B-1----:R-:W-:Y:S01]  /*1ef30*/  IMAD R14, R14, UR5, RZ ;  /* 0x000000050e0e7c24 */ /* 0x002fe2000f8e02ff */
[----:B------:R-:W1:Y:S01]  /*1ef40*/  LDCU UR5, c[0x0][0x3b0] ;  /* 0x00007600ff0577ac */ /* 0x000e620008000800 */
[----:B------:R-:W-:Y:S01]  /*1ef50*/  @!P3 IMAD.MOV R11, RZ, RZ, -R11 ;  /* 0x000000ffff0bb224 */ /* 0x000fe200078e0a0b */
[----:B------:R-:W-:Y:S01]  /*1ef60*/  STL [R1+0x44c], R16 ;  /* 0x00044c1001007387 */ /* 0x000fe20000100800 */
[----:B------:R-:W-:Y:S01]  /*1ef70*/  @!P2 IMAD.IADD R20, R20, 0x1, -R9 ;  /* 0x000000011414a824 */ /* 0x000fe200078e0a09 */
[----:B------:R-:W-:Y:S01]  /*1ef80*/  PRMT R32, RZ, 0x7610, R32 ;  /* 0x00007610ff207816 */ /* 0x000fe20000000020 */
[----:B------:R-:W0:Y:S01]  /*1ef90*/  LDCU UR7, c[0x0][0x3b0] ;  /* 0x00007600ff0777ac */ /* 0x000e220008000800 */
[----:B------:R-:W2:Y:S04]  /*1efa0*/  LDL.LU R22, [R1+0x204] ;  /* 0x0002040001167983 */ /* 0x000ea80000300800 */
[----:B------:R1:W2:Y:S01]  /*1efb0*/  @P0 LDG.E.U8 R36, desc[UR20][R12.64] ;  /* 0x000000140c240981 */ /* 0x0002a2000c1e1100 */
[----:B------:R-:W-:-:S03]  /*1efc0*/  SEL R11, R47, R11, !P1 ;  /* 0x0000000b2f0b7207 */ /* 0x000fc60004800000 */
[----:B------:R0:W-:Y:S01]  /*1efd0*/  STL [R1+0x48c], R4 ;  /* 0x00048c0401007387 */ /* 0x0001e20000100800 */
[----:B-1----:R-:W-:Y:S02]  /*1efe0*/  @P0 IMAD.MOV.U32 R12, RZ, RZ, R2 ;  /* 0x000000ffff0c0224 */ /* 0x002fe400078e0002 */
[----:B------:R-:W-:Y:S01]  /*1eff0*/  @P0 IMAD.MOV.U32 R13, RZ, RZ, R4 ;  /* 0x000000ffff0d0224 */ /* 0x000fe200078e0004 */
[C---:B----4-:R-:W-:Y:S01]  /*1f000*/  IADD3 R2, P2, PT, R14.reuse, R8, RZ ;  /* 0x000000080e027210 */ /* 0x050fe20007f5e0ff */
[----:B0-----:R-:W4:Y:S04]  /*1f010*/  LDL R4, [R1+0x1498] ;  /* 0x0014980001047983 */ /* 0x001f280000100800 */
[----:B------:R0:W4:Y:S02]  /*1f020*/  @P0 LDG.E.U8 R35, desc[UR20][R12.64] ;  /* 0x000000140c230981 */ /* 0x000124000c1e1100 */
[----:B0-----:R-:W-:Y:S01]  /*1f030*/  LEA.HI.X.SX32 R12, R14, R5, 0x1, P2 ;  /* 0x000000050e0c7211 */ /* 0x001fe200010f0eff */
[----:B------:R-:W-:Y:S01]  /*1f040*/  IMAD R14, R11, UR6, RZ ;  /* 0x000000060b0e7c24 */ /* 0x000fe2000f8e02ff */
[----:B------:R-:W-:-:S03]  /*1f050*/  PRMT R31, RZ, 0x7610, R31 ;  /* 0x00007610ff1f7816 */ /* 0x000fc6000000001f */
[----:B------:R-:W-:Y:S01]  /*1f060*/  @P0 IMAD.MOV.U32 R13, RZ, RZ, R12 ;  /* 0x000000ffff0d0224 */ /* 0x000fe200078e000c */
[----:B------:R-:W0:Y:S01]  /*1f070*/  LDCU UR6, c[0x0][0x3b0] ;  /* 0x00007600ff0677ac */ /* 0x000e220008000800 */
[----:B------:R-:W-:Y:S01]  /*1f080*/  IMAD.MOV.U32 R11, RZ, RZ, R20 ;  /* 0x000000ffff0b7224 */ /* 0x000fe200078e0014 */
[----:B---3--:R-:W-:Y:S02]  /*1f090*/  ISETP.GT.U32.AND P6, PT, R9, R19, PT ;  /* 0x000000130900720c */ /* 0x008fe40003fc4070 */
[----:B------:R-:W-:Y:S02]  /*1f0a0*/  ISETP.GE.AND P5, PT, R21, RZ, PT ;  /* 0x000000ff1500720c */ /* 0x000fe40003fa6270 */
[----:B------:R-:W3:Y:S01]  /*1f0b0*/  LDL.LU R21, [R1+0x208] ;  /* 0x0002080001157983 */ /* 0x000ee20000300800 */
[----:B--2---:R-:W-:-:S03]  /*1f0c0*/  ISETP.GT.U32.AND P3, PT, R9, R18, PT ;  /* 0x000000120900720c */ /* 0x004fc60003f64070 */
[----:B------:R-:W2:Y:S04]  /*1f0d0*/  LDL.LU R23, [R1+0x218] ;  /* 0x0002180001177983 */ /* 0x000ea80000300800 */
[----:B------:R-:W-:Y:S04]  /*1f0e0*/  STL [R1+0x4d0], R2 ;  /* 0x0004d00201007387 */ /* 0x000fe80000100800 */
[----:B------:R1:W-:Y:S01]  /*1f0f0*/  STL [R1+0x4cc], R12 ;  /* 0x0004cc0c01007387 */ /* 0x0003e20000100800 */
[--C-:B------:R-:W-:Y:S02]  /*1f100*/  @!P6 IMAD.IADD R19, R19, 0x1, -R9.reuse ;  /* 0x000000011313e824 */ /* 0x100fe400078e0a09 */
[----:B------:R-:W-:Y:S01]  /*1f110*/  @!P3 IMAD.IADD R18, R18, 0x1, -R9 ;  /* 0x000000011212b824 */ /* 0x000fe200078e0a09 */
[----:B------:R-:W2:Y:S01]  /*1f120*/  LDL.LU R20, [R1+0x22c] ;  /* 0x00022c0001147983 */ /* 0x000ea20000300800 */
[----:B-1----:R-:W-:Y:S01]  /*1f130*/  @P0 IMAD.MOV.U32 R12, RZ, RZ, R2 ;  /* 0x000000ffff0c0224 */ /* 0x002fe200078e0002 */
[----:B------:R-:W-:-:S02]  /*1f140*/  IADD3 R2, P3, PT, R14, R8, RZ ;  /* 0x000000080e027210 */ /* 0x000fc40007f7e0ff */
[----:B------:R-:W-:Y:S02]  /*1f150*/  ISETP.GE.AND P6, PT, R3, RZ, PT ;  /* 0x000000ff0300720c */ /* 0x000fe40003fc6270 */
[----:B------:R-:W-:Y:S01]  /*1f160*/  LEA.HI.X.SX32 R3, R14, R5, 0x1, P3 ;  /* 0x000000050e037211 */ /* 0x000fe200018f0eff */
[----:B------:R1:W2:Y:S04]  /*1f170*/  @P0 LDG.E.U8 R34, desc[UR20][R12.64] ;  /* 0x000000140c220981 */ /* 0x0002a8000c1e1100 */
[----:B------:R-:W-:Y:S04]  /*1f180*/  STL [R1+0x510], R2 ;  /* 0x0005100201007387 */ /* 0x000fe80000100800 */
[----:B------:R0:W-:Y:S01]  /*1f190*/  STL [R1+0x50c], R3 ;  /* 0x00050c0301007387 */ /* 0x0001e20000100800 */
[----:B-1----:R-:W-:-:S03]  /*1f1a0*/  @P0 IMAD.MOV.U32 R13, RZ, RZ, R3 ;  /* 0x000000ffff0d0224 */ /* 0x002fc600078e0003 */
[----:B0-----:R-:W2:Y:S01]  /*1f1b0*/  LDL R3, [R1+0x14b0] ;  /* 0x0014b00001037983 */ /* 0x001ea20000100800 */
[C---:B------:R-:W-:Y:S01]  /*1f1c0*/  ISETP.GT.U32.AND P2, PT, R9.reuse, R19, PT ;  /* 0x000000130900720c */ /* 0x040fe20003f44070 */
[----:B------:R-:W-:Y:S01]  /*1f1d0*/  @!P5 IMAD.MOV R11, RZ, RZ, -R11 ;  /* 0x000000ffff0bd224 */ /* 0x000fe200078e0a0b */
[----:B------:R-:W-:Y:S01]  /*1f1e0*/  ISETP.GT.U32.AND P5, PT, R9, R18, PT ;  /* 0x000000120900720c */ /* 0x000fe20003fa4070 */
[----:B------:R-:W-:-:S03]  /*1f1f0*/  @P0 IMAD.MOV.U32 R12, RZ, RZ, R2 ;  /* 0x000000ffff0c0224 */ /* 0x000fc600078e0002 */
[----:B------:R-:W-:Y:S02]  /*1f200*/  SEL R11, R47, R11, !P1 ;  /* 0x0000000b2f0b7207 */ /* 0x000fe40004800000 */
[----:B------:R0:W2:Y:S05]  /*1f210*/  @P0 LDG.E.U8 R33, desc[UR20][R12.64] ;  /* 0x000000140c210981 */ /* 0x0000aa000c1e1100 */
[----:B------:R-:W-:-:S04]  /*1f220*/  @!P2 IMAD.IADD R19, R19, 0x1, -R9 ;  /* 0x000000011313a824 */ /* 0x000fc800078e0a09 */
[----:B0-----:R-:W-:Y:S02]  /*1f230*/  IMAD.MOV.U32 R12, RZ, RZ, R19 ;  /* 0x000000ffff0c7224 */ /* 0x001fe400078e0013 */
[----:B------:R-:W2:Y:S01]  /*1f240*/  LDL.LU R19, [R1+0x230] ;  /* 0x0002300001137983 */ /* 0x000ea20000300800 */
[----:B------:R-:W-:Y:S01]  /*1f250*/  IMAD R13, R11, UR4, RZ ;  /* 0x000000040b0d7c24 */ /* 0x000fe2000f8e02ff */
[----:B------:R-:W0:Y:S02]  /*1f260*/  LDCU UR4, c[0x0][0x3b0] ;  /* 0x00007600ff0477ac */ /* 0x000e240008000800 */
[----:B------:R-:W2:Y:S01]  /*1f270*/  LDL R93, [R1+0x14dc] ;  /* 0x0014dc00015d7983 */ /* 0x000ea20000100800 */
[----:B------:R-:W-:Y:S02]  /*1f280*/  @!P5 IMAD.IADD R18, R18, 0x1, -R9 ;  /* 0x000000011212d824 */ /* 0x000fe400078e0a09 */
[----:B------:R-:W-:Y:S01]  /*1f290*/  @!P6 IMAD.MOV R12, RZ, RZ, -R12 ;  /* 0x000000ffff0ce224 */ /* 0x000fe200078e0a0c */
[----:B------:R-:W-:-:S02]  /*1f2a0*/  IADD3 R2, P6, PT, R13, R8, RZ ;  /* 0x000000080d027210 */ /* 0x000fc40007fde0ff */
[----:B------:R-:W-:Y:S02]  /*1f2b0*/  ISETP.GT.U32.AND P2, PT, R9, R22, PT ;  /* 0x000000160900720c */ /* 0x000fe40003f44070 */
[----:B------:R-:W-:Y:S01]  /*1f2c0*/  SEL R14, R47, R12, !P1 ;  /* 0x0000000c2f0e7207 */ /* 0x000fe20004800000 */
[----:B------:R-:W-:Y:S01]  /*1f2d0*/  STL [R1+0x550], R2 ;  /* 0x0005500201007387 */ /* 0x000fe20000100800 */
[----:B------:R-:W-:-:S03]  /*1f2e0*/  IMAD.MOV.U32 R11, RZ, RZ, R18 ;  /* 0x000000ffff0b7224 */ /* 0x000fc600078e0012 */
[----:B------:R-:W-:Y:S01]  /*1f2f0*/  IMAD R14, R14, UR5, RZ ;  /* 0x000000050e0e7c24 */ /* 0x000fe2000f8e02ff */
[----:B------:R-:W-:Y:S02]  /*1f300*/  PRMT R24, RZ, 0x7610, R24 ;  /* 0x00007610ff187816 */ /* 0x000fe40000000018 */
[----:B----4-:R-:W-:-:S03]  /*1f310*/  ISETP.GE.AND P3, PT, R4, RZ, PT ;  /* 0x000000ff0400720c */ /* 0x010fc60003f66270 */
[----:B------:R-:W-:Y:S01]  /*1f320*/  @!P2 IMAD.IADD R22, R22, 0x1, -R9 ;  /* 0x000000011616a824 */ /* 0x000fe200078e0a09 */
[----:B------:R-:W-:Y:S01]  /*1f330*/  LEA.HI.X.SX32 R4, R13, R5, 0x1, P6 ;  /* 0x000000050d047211 */ /* 0x000fe200030f0eff */
[----:B------:R-:W-:Y:S01]  /*1f340*/  @P0 IMAD.MOV.U32 R12, RZ, RZ, R2 ;  /* 0x000000ffff0c0224 */ /* 0x000fe200078e0002 */
[----:B------:R-:W1:Y:S03]  /*1f350*/  LDCU UR5, c[0x0][0x3b0] ;  /* 0x00007600ff0577ac */ /* 0x000e660008000800 */
[----:B------:R4:W-:Y:S01]  /*1f360*/  STL [R1+0x54c], R4 ;  /* 0x00054c0401007387 */ /* 0x0009e20000100800 */
[----:B------:R-:W-:-:S03]  /*1f370*/  @P0 IMAD.MOV.U32 R13, RZ, RZ, R4 ;  /* 0x000000ffff0d0224 */ /* 0x000fc600078e0004 */
[----:B------:R-:W2:Y:S01]  /*1f380*/  LDL.LU R18, [R1+0x220] ;  /* 0x0002200001127983 */ /* 0x000ea20000300800 */
[----:B------:R-:W-:Y:S01]  /*1f390*/  @!P3 IMAD.MOV R11, RZ, RZ, -R11 ;  /* 0x000000ffff0bb224 */ /* 0x000fe200078e0a0b */
[----:B------:R-:W-:Y:S02]  /*1f3a0*/  ISETP.GT.U32.AND P3, PT, R9, R22, PT ;  /* 0x000000160900720c */ /* 0x000fe40003f64070 */
[----:B------:R1:W2:Y:S02]  /*1f3b0*/  @P0 LDG.E.U8 R32, desc[UR20][R12.64] ;  /* 0x000000140c200981 */ /* 0x0002a4000c1e1100 */
[----:B------:R-:W-:-:S05]  /*1f3c0*/  SEL R11, R47, R11, !P1 ;  /* 0x0000000b2f0b7207 */ /* 0x000fca0004800000 */
[----:B0-----:R-:W-:Y:S01]  /*1f3d0*/  IMAD R11, R11, UR4, RZ ;  /* 0x000000040b0b7c24 */ /* 0x001fe2000f8e02ff */
[----:B------:R-:W0:Y:S03]  /*1f3e0*/  LDCU UR4, c[0x0][0x3b0] ;  /* 0x00007600ff0477ac */ /* 0x000e260008000800 */
[----:B------:R-:W-:Y:S01]  /*1f3f0*/  @!P3 IMAD.IADD R22, R22, 0x1, -R9 ;  /* 0x000000011616b824 */ /* 0x000fe200078e0a09 */
[C---:B---3--:R-:W-:Y:S02]  /*1f400*/  ISETP.GT.U32.AND P5, PT, R9.reuse, R21, PT ;  /* 0x000000150900720c */ /* 0x048fe40003fa4070 */
[----:B--2---:R-:W-:-:S11]  /*1f410*/  ISETP.GT.U32.AND P2, PT, R9, R23, PT ;  /* 0x000000170900720c */ /* 0x004fd60003f44070 */
[--C-:B------:R-:W-:Y:S01]  /*1f420*/  @!P5 IMAD.IADD R21, R21, 0x1, -R9.reuse ;  /* 0x000000011515d824 */ /* 0x100fe200078e0a09 */
[C---:B----4-:R-:W-:Y:S02]  /*1f430*/  IADD3 R4, P5, PT, R14.reuse, R8, RZ ;  /* 0x000000080e047210 */ /* 0x050fe40007fbe0ff */
[----:B------:R-:W-:Y:S02]  /*1f440*/  ISETP.GT.U32.AND P6, PT, R9, R20, PT ;  /* 0x000000140900720c */ /* 0x000fe40003fc4070 */
[----:B------:R-:W-:Y:S01]  /*1f450*/  LEA.HI.X.SX32 R15, R14, R5, 0x1, P5 ;  /* 0x000000050e0f7211 */ /* 0x000fe200028f0eff */
[----:B------:R2:W-:Y:S01]  /*1f460*/  STL [R1+0x590], R4 ;  /* 0x0005900401007387 */ /* 0x0005e20000100800 */
[----:B-1----:R-:W-:Y:S02]  /*1f470*/  @P0 IMAD.MOV.U32 R12, RZ, RZ, R4 ;  /* 0x000000ffff0c0224 */ /* 0x002fe400078e0004 */
[----:B------:R-:W-:Y:S01]  /*1f480*/  @!P2 IMAD.IADD R23, R23, 0x1, -R9 ;  /* 0x000000011717a824 */ /* 0x000fe200078e0a09 */
[----:B------:R-:W-:Y:S01]  /*1f490*/  ISETP.GT.U32.AND P2, PT, R9, R21, PT ;  /* 0x000000150900720c */ /* 0x000fe20003f44070 */
[----:B------:R-:W-:-:S05]  /*1f4a0*/  @P0 IMAD.MOV.U32 R13, RZ, RZ, R15 ;  /* 0x000000ffff0d0224 */ /* 0x000fca00078e000f */
[----:B------:R-:W-:Y:S01]  /*1f4b0*/  @!P6 IMAD.IADD R20, R20, 0x1, -R9 ;  /* 0x000000011414e824 */ /* 0x000fe200078e0a09 */
[----:B------:R-:W-:Y:S01]  /*1f4c0*/  IADD3 R2, P6, PT, R11, R8, RZ ;  /* 0x000000080b027210 */ /* 0x000fe20007fde0ff */
[----:B------:R1:W3:Y:S01]  /*1f4d0*/  @P0 LDG.E.U8 R31, desc[UR20][R12.64] ;  /* 0x000000140c1f0981 */ /* 0x0002e2000c1e1100 */
[----:B------:R-:W-:-:S03]  /*1f4e0*/  ISETP.GE.AND P5, PT, R3, RZ, PT ;  /* 0x000000ff0300720c */ /* 0x000fc60003fa6270 */
[----:B------:R-:W4:Y:S04]  /*1f4f0*/  LDL R3, [R1+0x14f4] ;  /* 0x0014f40001037983 */ /* 0x000f280000100800 */
[----:B------:R0:W-:Y:S04]  /*1f500*/  STL [R1+0x58c], R15 ;  /* 0x00058c0f01007387 */ /* 0x0001e80000100800 */
[----:B--2---:R-:W2:Y:S01]  /*1f510*/  LDL R4, [R1+0x150c] ;  /* 0x00150c0001047983 */ /* 0x004ea20000100800 */
[----:B------:R-:W-:Y:S01]  /*1f520*/  LEA.HI.X.SX32 R11, R11, R5, 0x1, P6 ;  /* 0x000000050b0b7211 */ /* 0x000fe200030f0eff */
[----:B-1----:R-:W-:-:S02]  /*1f530*/  IMAD.MOV.U32 R12, RZ, RZ, R22 ;  /* 0x000000ffff0c7224 */ /* 0x002fc400078e0016 */
[----:B------:R-:W-:Y:S01]  /*1f540*/  STL [R1+0x5d0], R2 ;  /* 0x0005d00201007387 */ /* 0x000fe20000100800 */
[----:B------:R-:W-:-:S03]  /*1f550*/  @!P2 IMAD.IADD R21, R21, 0x1, -R9 ;  /* 0x000000011515a824 */ /* 0x000fc600078e0a09 */
[----:B------:R1:W-:Y:S04]  /*1f560*/  STL [R1+0x5cc], R11 ;  /* 0x0005cc0b01007387 */ /* 0x0003e80000100800 */
[----:B------:R-:W3:Y:S01]  /*1f570*/  LDL R22, [R1+0x153c] ;  /* 0x00153c0001167983 */ /* 0x000ee20000100800 */
[----:B0-----:R-:W-:Y:S02]  /*1f580*/  @P0 IMAD.MOV.U32 R15, RZ, RZ, R11 ;  /* 0x000000ffff0f0224 */ /* 0x001fe400078e000b */
[----:B-1----:R-:W-:Y:S02]  /*1f590*/  IMAD.MOV.U32 R11, RZ, RZ, R21 ;  /* 0x000000ffff0b7224 */ /* 0x002fe400078e0015 */
[----:B------:R-:W3:Y:S01]  /*1f5a0*/  LDL R21, [R1+0x1554] ;  /* 0x0015540001157983 */ /* 0x000ee20000100800 */
[----:B------:R-:W-:-:S02]  /*1f5b0*/  ISETP.GT.U32.AND P3, PT, R9, R19, PT ;  /* 0x000000130900720c */ /* 0x000fc40003f64070 */
[----:B------:R-:W-:Y:S01]  /*1f5c0*/  ISETP.GE.AND P6, PT, R93, RZ, PT ;  /* 0x000000ff5d00720c */ /* 0x000fe20003fc6270 */
[----:B------:R-:W-:Y:S01]  /*1f5d0*/  @!P5 IMAD.MOV R12, RZ, RZ, -R12 ;  /* 0x000000ffff0cd224 */ /* 0x000fe200078e0a0c */
[C---:B------:R-:W-:Y:S02]  /*1f5e0*/  ISETP.GT.U32.AND P5, PT, R9.reuse, R20, PT ;  /* 0x000000140900720c */ /* 0x040fe40003fa4070 */
[----:B------:R-:W-:-:S07]  /*1f5f0*/  ISETP.GT.U32.AND P2, PT, R9, R23, PT ;  /* 0x000000170900720c */ /* 0x000fce0003f44070 */
[----:B------:R-:W-:Y:S02]  /*1f600*/  @!P3 IMAD.IADD R19, R19, 0x1, -R9 ;  /* 0x000000011313b824 */ /* 0x000fe400078e0a09 */
[----:B------:R-:W-:-:S03]  /*1f610*/  @!P6 IMAD.MOV R11, RZ, RZ, -R11 ;  /* 0x000000ffff0be224 */ /* 0x000fc600078e0a0b */
[----:B------:R-:W-:Y:S02]  /*1f620*/  ISETP.GT.U32.AND P3, PT, R9, R19, PT ;  /* 0x000000130900720c */ /* 0x000fe40003f64070 */
[C---:B------:R-:W-:Y:S02]  /*1f630*/  SEL R12, R47.reuse, R12, !P1 ;  /* 0x0000000c2f0c7207 */ /* 0x040fe40004800000 */
[----:B------:R-:W-:Y:S02]  /*1f640*/  SEL R11, R47, R11, !P1 ;  /* 0x0000000b2f0b7207 */ /* 0x000fe40004800000 */
[----:B------:R-:W-:Y:S01]  /*1f650*/  ISETP.GT.U32.AND P6, PT, R9, R18, PT ;  /* 0x000000120900720c */ /* 0x000fe20003fc4070 */
[----:B------:R-:W-:Y:S01]  /*1f660*/  IMAD R13, R12, UR6, RZ ;  /* 0x000000060c0d7c24 */ /* 0x000fe2000f8e02ff */
[----:B------:R-:W-:Y:S01]  /*1f670*/  PRMT R29, RZ, 0x7610, R29 ;  /* 0x00007610ff1d7816 */ /* 0x000fe2000000001d */
[----:B------:R-:W-:Y:S01]  /*1f680*/  IMAD R12, R11, UR4, RZ ;  /* 0x000000040b0c7c24 */ /* 0x000fe2000f8e02ff */
[----:B------:R-:W-:Y:S01]  /*1f690*/  PRMT R30, RZ, 0x7610, R30 ;  /* 0x00007610ff1e7816 */ /* 0x000fe2000000001e */
[----:B------:R-:W-:Y:S01]  /*1f6a0*/  @!P5 IMAD.IADD R20, R20, 0x1, -R9 ;  /* 0x000000011414d824 */ /* 0x000fe200078e0a09 */
[----:B------:R-:W0:Y:S01]  /*1f6b0*/  LDCU UR4, c[0x0][0x3b0] ;  /* 0x00007600ff0477ac */ /* 0x000e220008000800 */
[----:B------:R-:W-:-:S02]  /*1f6c0*/  @P0 IMAD.MOV.U32 R14, RZ, RZ, R2 ;  /* 0x000000ffff0e0224 */ /* 0x000fc400078e0002 */
[----:B------:R-:W-:Y:S01]  /*1f6d0*/  @!P2 IMAD.IADD R23, R23, 0x1, -R9 ;  /* 0x000000011717a824 */ /* 0x000fe200078e0a09 */
[----:B------:R-:W-:Y:S01]  /*1f6e0*/  PRMT R27, RZ, 0x7610, R27 ;  /* 0x00007610ff1b7816 */ /* 0x000fe2000000001b */
[--C-:B------:R-:W-:Y:S01]  /*1f6f0*/  @!P3 IMAD.IADD R19, R19, 0x1, -R9.reuse ;  /* 0x000000011313b824 */ /* 0x100fe200078e0a09 */
[----:B------:R1:W3:Y:S01]  /*1f700*/  @P0 LDG.E.U8 R30, desc[UR20][R14.64] ;  /* 0x000000140e1e0981 */ /* 0x0002e2000c1e1100 */
[----:B------:R-:W-:Y:S01]  /*1f710*/  @!P6 IMAD.IADD R18, R18, 0x1, -R9 ;  /* 0x000000011212e824 */ /* 0x000fe200078e0a09 */
[----:B------:R-:W-:Y:S01]  /*1f720*/  IADD3 R2, P6, PT, R12, R8, RZ ;  /* 0x000000080c027210 */ /* 0x000fe20007fde0ff */
[----:B------:R-:W-:Y:S01]  /*1f730*/  IMAD.MOV.U32 R11, RZ, RZ, R23 ;  /* 0x000000ffff0b7224 */ /* 0x000fe200078e0017 */
[----:B------:R-:W-:Y:S02]  /*1f740*/  PRMT R26, RZ, 0x7610, R26 ;  /* 0x00007610ff1a7816 */ /* 0x000fe4000000001a */
[----:B------:R-:W-:Y:S02]  /*1f750*/  PRMT R25, RZ, 0x7610, R25 ;  /* 0x00007610ff197816 */ /* 0x000fe40000000019 */
[----:B------:R-:W-:Y:S01]  /*1f760*/  PRMT R28, RZ, 0x7610, R28 ;  /* 0x00007610ff1c7816 */ /* 0x000fe2000000001c */
[----:B------:R-:W0:Y:S01]  /*1f770*/  S2R R83, SR_TID.X ;  /* 0x0000000000537919 */ /* 0x000e220000002100 */
[----:B------:R-:W0:Y:S01]  /*1f780*/  LDCU UR6, c[0x0][0x3b0] ;  /* 0x00007600ff0677ac */ /* 0x000e220008000800 */
[----:B----4-:R-:W-:-:S02]  /*1f790*/  ISETP.GE.AND P2, PT, R3, RZ, PT ;  /* 0x000000ff0300720c */ /* 0x010fc40003f46270 */
[----:B------:R-:W-:Y:S02]  /*1f7a0*/  LEA.HI.X.SX32 R3, R12, R5, 0x1, P6 ;  /* 0x000000050c037211 */ /* 0x000fe400030f0eff */
[----:B--2---:R-:W-:Y:S02]  /*1f7b0*/  ISETP.GE.AND P5, PT, R4, RZ, PT ;  /* 0x000000ff0400720c */ /* 0x004fe40003fa6270 */
[----:B------:R-:W-:-:S04]  /*1f7c0*/  IADD3 R4, P3, PT, R13, R8, RZ ;  /* 0x000000080d047210 */ /* 0x000fc80007f7e0ff */
[----:B------:R-:W-:Y:S01]  /*1f7d0*/  LEA.HI.X.SX32 R13, R13, R5, 0x1, P3 ;  /* 0x000000050d0d7211 */ /* 0x000fe200018f0eff */
[----:B------:R-:W-:Y:S01]  /*1f7e0*/  @P0 IMAD.MOV.U32 R12, RZ, RZ, R4 ;  /* 0x000000ffff0c0224 */ /* 0x000fe200078e0004 */
[----:B------:R-:W-:Y:S01]  /*1f7f0*/  STL [R1+0x610], R4 ;  /* 0x0006100401007387 */ /* 0x000fe20000100800 */
[----:B------:R-:W-:-:S03]  /*1f800*/  ISETP.GT.U32.AND P3, PT, R9, R18, PT ;  /* 0x000000120900720c */ /* 0x000fc60003f64070 */
[----:B------:R-:W-:Y:S01]  /*1f810*/  STL [R1+0x650], R2 ;  /* 0x0006500201007387 */ /* 0x000fe20000100800 */
[----:B------:R-:W-:-:S03]  /*1f820*/  @!P2 IMAD.MOV R11, RZ, RZ, -R11 ;  /* 0x000000ffff0ba224 */ /* 0x000fc600078e0a0b */
[----:B------:R2:W-:Y:S04]  /*1f830*/  STL [R1+0x60c], R13 ;  /* 0x00060c0d01007387 */ /* 0x0005e80000100800 */
[----:B------:R4:W3:Y:S02]  /*1f840*/  @P0 LDG.E.U8 R24, desc[UR20][R12.64] ;  /* 0x000000140c180981 */ /* 0x0008e4000c1e1100 */
[----:B---3--:R-:W-:Y:S02]  /*1f850*/  ISETP.GE.AND P2, PT, R22, RZ, PT ;  /* 0x000000ff1600720c */ /* 0x008fe40003f46270 */
[----:B-1----:R-:W-:Y:S01]  /*1f860*/  SEL R14, R47, R11, !P1 ;  /* 0x0000000b2f0e7207 */ /* 0x002fe20004800000 */
[----:B----4-:R-:W-:Y:S02]  /*1f870*/  @P0 IMAD.MOV.U32 R12, RZ, RZ, R2 ;  /* 0x000000ffff0c0224 */ /* 0x010fe400078e0002 */
[----:B--2---:R-:W-:Y:S01]  /*1f880*/  @P0 IMAD.MOV.U32 R13, RZ, RZ, R3 ;  /* 0x000000ffff0d0224 */ /* 0x004fe200078e0003 */
[----:B------:R-:W-:-:S04]  /*1f890*/  ISETP.GE.AND P6, PT, R21, RZ, PT ;  /* 0x000000ff1500720c */ /* 0x000fc80003fc6270 */
[----:B------:R1:W2:Y:S01]  /*1f8a0*/  @P0 LDG.E.U8 R29, desc[UR20][R12.64] ;  /* 0x000000140c1d0981 */ /* 0x0002a2000c1e1100 */
[----:B------:R-:W-:Y:S02]  /*1f8b0*/  IMAD.MOV.U32 R11, RZ, RZ, R19 ;  /* 0x000000ffff0b7224 */ /* 0x000fe400078e0013 */
[----:B------:R-:W-:Y:S01]  /*1f8c0*/  IMAD R14, R14, UR5, RZ ;  /* 0x000000050e0e7c24 */ /* 0x000fe2000f8e02ff */
[----:B------:R-:W3:Y:S01]  /*1f8d0*/  LDCU UR5, c[0x0][0x3b0] ;  /* 0x00007600ff0577ac */ /* 0x000ee20008000800 */
[----:B-1----:R-:W-:-:S04]  /*1f8e0*/  IMAD.MOV.U32 R12, RZ, RZ, R20 ;  /* 0x000000ffff0c7224 */ /* 0x002fc800078e0014 */
[----:B------:R-:W-:Y:S02]  /*1f8f0*/  @!P5 IMAD.MOV R12, RZ, RZ, -R12 ;  /* 0x000000ffff0cd224 */ /* 0x000fe400078e0a0c */
[----:B------:R-:W-:Y:S02]  /*1f900*/  @!P3 IMAD.IADD R18, R18, 0x1, -R9 ;  /* 0x000000011212b824 */ /* 0x000fe400078e0a09 */
[----:B------:R-:W-:Y:S01]  /*1f910*/  @!P2 IMAD.MOV R11, RZ, RZ, -R11 ;  /* 0x000000ffff0ba224 */ /* 0x000fe200078e0a0b */
[C---:B------:R-:W-:Y:S01]  /*1f920*/  SEL R13, R47.reuse, R12, !P1 ;  /* 0x0000000c2f0d7207 */ /* 0x040fe20004800000 */
[----:B------:R-:W-:Y:S01]  /*1f930*/  IMAD.MOV.U32 R12, RZ, RZ, R18 ;  /* 0x000000ffff0c7224 */ /* 0x000fe200078e0012 */
[CC--:B------:R-:W-:Y:S01]  /*1f940*/  IADD3 R2, P2, PT, R14.reuse, R8.reuse, RZ ;  /* 0x000000080e027210 */ /* 0x0c0fe20007f5e0ff */
[----:B------:R1:W-:Y:S01]  /*1f950*/  STL [R1+0x64c], R3 ;  /* 0x00064c0301007387 */ /* 0x0003e20000100800 */
[----:B------:R-:W-:Y:S01]  /*1f960*/  SEL R11, R47, R11, !P1 ;  /* 0x0000000b2f0b7207 */ /* 0x000fe20004800000 */
[----:B------:R-:W-:Y:S01]  /*1f970*/  IMAD R13, R13, UR7, RZ ;  /* 0x000000070d0d7c24 */ /* 0x000fe2000f8e02ff */
[----:B0-----:R-:W-:Y:S01]  /*1f980*/  LOP3.LUT R83, R83, 0x7f, RZ, 0xc0, !PT ;  /* 0x0000007f53537812 */ /* 0x001fe200078ec0ff */
[----:B------:R-:W-:Y:S01]  /*1f990*/  @!P6 IMAD.MOV R12, RZ, RZ, -R12 ;  /* 0x000000ffff0ce224 */ /* 0x000fe200078e0a0c */
[-C--:B-1----:R-:W-:Y:S01]  /*1f9a0*/  LEA.HI.X.SX32 R3, R14, R5.reuse, 0x1, P2 ;  /* 0x000000050e037211 */ /* 0x082fe200010f0eff */
[----:B------:R-:W-:Y:S01]  /*1f9b0*/  IMAD R11, R11, UR4, RZ ;  /* 0x000000040b0b7c24 */ /* 0x000fe2000f8e02ff */
[----:B------:R-:W-:Y:S01]  /*1f9c0*/  IADD3 R16, P2, PT, R13, R8, RZ ;  /* 0x000000080d107210 */ /* 0x000fe20007f5e0ff */
[----:B------:R-:W-:Y:S01]  /*1f9d0*/  @P0 IMAD.MOV.U32 R14, RZ, RZ, R2 ;  /* 0x000000ffff0e0224 */ /* 0x000fe200078e0002 */
[----:B------:R-:W-:Y:S01]  /*1f9e0*/  SEL R12, R47, R12, !P1 ;  /* 0x0000000c2f0c7207 */ /* 0x000fe20004800000 */
[----:B------:R-:W-:Y:S01]  /*1f9f0*/  @P0 IMAD.MOV.U32 R15, RZ, RZ, R3 ;  /* 0x000000ffff0f0224 */ /* 0x000fe200078e0003 */
[----:B------:R-:W-:Y:S01]  /*1fa00*/  LEA.HI.X.SX32 R17, R13, R5, 0x1, P2 ;  /* 0x000000050d117211 */ /* 0x000fe200010f0eff */
[----:B------:R0:W-:Y:S01]  /*1fa10*/  STL [R1+0x690], R2 ;  /* 0x0006900201007387 */ /* 0x0001e20000100800 */
[----:B------:R-:W-:Y:S01]  /*1fa20*/  VIADD R4, R64, 0xbe ;  /* 0x000000be40047836 */ /* 0x000fe20000000000 */
[----:B------:R-:W-:Y:S01]  /*1fa30*/  LOP3.LUT R79, R83, 0x60, RZ, 0x3c, !PT ;  /* 0x00000060534f7812 */ /* 0x000fe200078e3cff */
[----:B------:R-:W1:Y:S01]  /*1fa40*/  LDCU UR4, c[0x0][0x3b0] ;  /* 0x00007600ff0477ac */ /* 0x000e620008000800 */
[----:B------:R3:W4:Y:S01]  /*1fa50*/  @P0 LDG.E.U8 R27, desc[UR20][R14.64] ;  /* 0x000000140e1b0981 */ /* 0x000722000c1e1100 */
[----:B------:R-:W-:Y:S01]  /*1fa60*/  @P0 IMAD.MOV.U32 R13, RZ, RZ, R17 ;  /* 0x000000ffff0d0224 */ /* 0x000fe200078e0011 */
[----:B------:R-:W1:Y:S01]  /*1fa70*/  LDCU UR7, c[0x0][0x3b0] ;  /* 0x00007600ff0777ac */ /* 0x000e620008000800 */
[----:B0-----:R-:W-:Y:S01]  /*1fa80*/  IADD3 R2, P3, PT, R11, R8, RZ ;  /* 0x000000080b027210 */ /* 0x001fe20007f7e0ff */
[----:B------:R0:W-:Y:S01]  /*1fa90*/  STL [R1+0x68c], R3 ;  /* 0x00068c0301007387 */ /* 0x0001e20000100800 */
[----:B---3--:R-:W-:-:S03]  /*1faa0*/  IMAD R14, R12, UR5, RZ ;  /* 0x000000050c0e7c24 */ /* 0x008fc6000f8e02ff */
[----:B------:R3:W-:Y:S01]  /*1fab0*/  STL [R1+0x6d0], R16 ;  /* 0x0006d01001007387 */ /* 0x0007e20000100800 */
[----:B------:R-:W-:Y:S01]  /*1fac0*/  @P0 IMAD.MOV.U32 R12, RZ, RZ, R16 ;  /* 0x000000ffff0c0224 */ /* 0x000fe200078e0010 */
[----:B------:R-:W1:Y:S01]  /*1fad0*/  LDCU UR5, c[0x0][0x3b0] ;  /* 0x00007600ff0577ac */ /* 0x000e620008000800 */
[----:B0-----:R-:W-:-:S03]  /*1fae0*/  LEA.HI.X.SX32 R3, R11, R5, 0x1, P3 ;  /* 0x000000050b037211 */ /* 0x001fc600018f0eff */
[----:B------:R0:W2:Y:S01]  /*1faf0*/  @P0 LDG.E.U8 R26, desc[UR20][R12.64] ;  /* 0x000000140c1a0981 */ /* 0x0000a2000c1e1100 */
[----:B---3--:R-:W-:-:S03]  /*1fb00*/  IADD3 R16, P2, PT, R14, R8, RZ ;  /* 0x000000080e107210 */ /* 0x008fc60007f5e0ff */
[----:B------:R-:W-:Y:S01]  /*1fb10*/  STL [R1+0x718], R2 ;  /* 0x0007180201007387 */ /* 0x000fe20000100800 */
[----:B------:R-:W-:Y:S02]  /*1fb20*/  IABS R11, R4 ;  /* 0x00000004000b7213 */ /* 0x000fe40000000000 */
[----:B------:R-:W-:Y:S01]  /*1fb30*/  LEA.HI.X.SX32 R14, R14, R5, 0x1, P2 ;  /* 0x000000050e0e7211 */ /* 0x000fe200010f0eff */
[----:B0-----:R-:W-:Y:S02]  /*1fb40*/  @P0 IMAD.MOV.U32 R12, RZ, RZ, R2 ;  /* 0x000000ffff0c0224 */ /* 0x001fe400078e0002 */
[----:B------:R-:W-:Y:S01]  /*1fb50*/  @P0 IMAD.MOV.U32 R13, RZ, RZ, R3 ;  /* 0x000000ffff0d0224 */ /* 0x000fe200078e0003 */
[----:B------:R-:W-:Y:S01]  /*1fb60*/  STL [R1+0x6cc], R17 ;  /* 0x0006cc1101007387 */ /* 0x000fe20000100800 */
[----:B------:R-:W-:-:S03]  /*1fb70*/  IMAD.HI.U32 R15, R10, R11, RZ ;  /* 0x0000000b0a0f7227 */ /* 0x000fc600078e00ff */
[----:B------:R0:W3:Y:S04]  /*1fb80*/  @P0 LDG.E.U8 R25, desc[UR20][R12.64] ;  /* 0x000000140c190981 */ /* 0x0000e8000c1e1100 */
[----:B------:R1:W-:Y:S01]  /*1fb90*/  STL [R1+0x1344], R4 ;  /* 0x0013440401007387 */ /* 0x0003e20000100800 */
[----:B0-----:R-:W-:Y:S02]  /*1fba0*/  @P0 IMAD.MOV.U32 R12, RZ, RZ, R16 ;  /* 0x000000ffff0c0224 */ /* 0x001fe400078e0010 */
[----:B------:R-:W-:Y:S02]  /*1fbb0*/  @P0 IMAD.MOV.U32 R13, RZ, RZ, R14 ;  /* 0x000000ffff0d0224 */ /* 0x000fe400078e000e */
[C---:B-1----:R-:W-:Y:S01]  /*1fbc0*/  VIADD R4, R64.reuse, 0xbf ;  /* 0x000000bf40047836 */ /* 0x042fe20000000000 */
[----:B------:R0:W-:Y:S01]  /*1fbd0*/  STL [R1+0x714], R3 ;  /* 0x0007140301007387 */ /* 0x0001e20000100800 */
[----:B------:R-:W-:-:S02]  /*1fbe0*/  VIADD R2, R64, 0xc5 ;  /* 0x000000c540027836 */ /* 0x000fc40000000000 */
[----:B------:R-:W-:Y:S01]  /*1fbf0*/  IMAD.MOV R15, RZ, RZ, -R15 ;  /* 0x000000ffff0f7224 */ /* 0x000fe200078e0a0f */
[----:B------:R1:W2:Y:S01]  /*1fc00*/  @P0 LDG.E.U8 R28, desc[UR20][R12.64] ;  /* 0x000000140c1c0981 */ /* 0x0002a2000c1e1100 */
[----:B0-----:R-:W-:-:S03]  /*1fc10*/  VIADD R3, R64, 0xc4 ;  /* 0x000000c440037836 */ /* 0x001fc60000000000 */
[----:B------:R-:W-:Y:S01]  /*1fc20*/  STL [R1+0x758], R16 ;  /* 0x0007581001007387 */ /* 0x000fe20000100800 */
[----:B-1----:R-:W-:-:S03]  /*1fc30*/  IABS R12, R4 ;  /* 0x00000004000c7213 */ /* 0x002fc60000000000 */
[----:B------:R0:W-:Y:S01]  /*1fc40*/  STL [R1+0x754], R14 ;  /* 0x0007540e01007387 */ /* 0x0001e20000100800 */
[----:B------:R-:W-:Y:S01]  /*1fc50*/  IABS R13, R3 ;  /* 0x00000003000d7213 */ /* 0x000fe20000000000 */
[----:B------:R-:W-:Y:S02]  /*1fc60*/  IMAD R11, R9, R15, R11 ;  /* 0x0000000f090b7224 */ /* 0x000fe400078e020b */
[C---:B------:R-:W-:Y:S01]  /*1fc70*/  IMAD.HI.U32 R15, R10.reuse, R12, RZ ;  /* 0x0000000c0a0f7227 */ /* 0x040fe200078e00ff */
[----:B------:R1:W-:Y:S01]  /*1fc80*/  STL [R1+0x1340], R4 ;  /* 0x0013400401007387 */ /* 0x0003e20000100800 */
[----:B0-----:R-:W-:Y:S02]  /*1fc90*/  IABS R14, R2 ;  /* 0x00000002000e7213 */ /* 0x001fe40000000000 */
[----:B------:R-:W-:Y:S01]  /*1fca0*/  IMAD.HI.U32 R16, R10, R13, RZ ;  /* 0x0000000d0a107227 */ /* 0x000fe200078e00ff */
[----:B------:R0:W-:Y:S03]  /*1fcb0*/  STL [R1+0x1350], R3 ;  /* 0x0013500301007387 */ /* 0x0001e60000100800 */
[----:B------:R-:W-:-:S02]  /*1fcc0*/  IMAD.MOV R15, RZ, RZ, -R15 ;  /* 0x000000ffff0f7224 */ /* 0x000fc400078e0a0f */
[----:B-1----:R-:W-:Y:S02]  /*1fcd0*/  VIADD R4, R64, 0xc6 ;  /* 0x000000c640047836 */ /* 0x002fe40000000000 */
[----:B------:R-:W-:Y:S01]  /*1fce0*/  IMAD.HI.U32 R17, R10, R14, RZ ;  /* 0x0000000e0a117227 */ /* 0x000fe200078e00ff */
[----:B------:R1:W-:Y:S03]  /*1fcf0*/  STL [R1+0x1354], R2 ;  /* 0x0013540201007387 */ /* 0x0003e60000100800 */
[----:B------:R-:W-:Y:S02]  /*1fd00*/  IMAD.MOV R16, RZ, RZ, -R16 ;  /* 0x000000ffff107224 */ /* 0x000fe400078e0a10 */
[----:B0-----:R-:W-:Y:S02]  /*1fd10*/  VIADD R3, R64, 0xc7 ;  /* 0x000000c740037836 */ /* 0x001fe40000000000 */
[----:B------:R-:W-:Y:S01]  /*1fd20*/  IMAD R12, R9, R15, R12 ;  /* 0x0000000f090c7224 */ /* 0x000fe200078e020c */
[----:B------:R-:W-:Y:S01]  /*1fd30*/  IABS R15, R4 ;  /* 0x00000004000f7213 */ /* 0x000fe20000000000 */
[----:B------:R-:W-:-:S02]  /*1fd40*/  IMAD.MOV R17, RZ, RZ, -R17 ;  /* 0x000000ffff117224 */ /* 0x000fc400078e0a11 */
[----:B-1----:R-:W-:Y:S02]  /*1fd50*/  VIADD R2, R64, 0xcc ;  /* 0x000000cc40027836 */ /* 0x002fe40000000000 */
[C---:B------:R-:W-:Y:S01]  /*1fd60*/  IMAD R13, R9.reuse, R16, R13 ;  /* 0x00000010090d7224 */ /* 0x040fe200078e020d */
[----:B------:R-:W-:Y:S01]  /*1fd70*/  IABS R16, R3 ;  /* 0x0000000300107213 */ /* 0x000fe20000000000 */
[----:B------:R-:W-:Y:S01]  /*1fd80*/  IMAD R14, R9, R17, R14 ;  /* 0x00000011090e7224 */ /* 0x000fe200078e020e */
[----:B------:R-:W-:Y:S01]  /*1fd90*/  IABS R17, R2 ;  /* 0x0000000200117213 */ /* 0x000fe20000000000 */
[C---:B------:R-:W-:Y:S01]  /*1fda0*/  IMAD.HI.U32 R18, R10.reuse, R15, RZ ;  /* 0x0000000f0a127227 */ /* 0x040fe200078e00ff */
[----:B------:R-:W-:Y:S03]  /*1fdb0*/  STL [R1+0x1728], R11 ;  /* 0x0017280b01007387 */ /* 0x000fe60000100800 */
[C---:B------:R-:W-:Y:S01]  /*1fdc0*/  IMAD.HI.U32 R19, R10.reuse, R16, RZ ;  /* 0x000000100a137227 */ /* 0x040fe200078e00ff */
[----:B------:R-:W-:Y:S03]  /*1fdd0*/  STL [R1+0x1790], R11 ;  /* 0x0017900b01007387 */ /* 0x000fe60000100800 */
[----:B------:R-:W-:Y:S01]  /*1fde0*/  IMAD.MOV R18, RZ, RZ, -R18 ;  /* 0x000000ffff127224 */ /* 0x000fe200078e0a12 */
[----:B------:R-:W-:Y:S01]  /*1fdf0*/  STL [R1+0x172c], R12 ;  /* 0x00172c0c01007387 */ /* 0x000fe20000100800 */
[----:B------:R-:W-:-:S03]  /*1fe00*/  IMAD.HI.U32 R20, R10, R17, RZ ;  /* 0x000000110a147227 */ /* 0x000fc600078e00ff */
[----:B------:R-:W-:Y:S01]  /*1fe10*/  STL [R1+0x1778], R12 ;  /* 0x0017780c01007387 */ /* 0x000fe20000100800 */
[----:B------:R-:W-:-:S03]  /*1fe20*/  IMAD.MOV R19, RZ, RZ, -R19 ;  /* 0x000000ffff137224 */ /* 0x000fc600078e0a13 */
[----:B------:R-:W-:Y:S01]  /*1fe30*/  STL [R1+0x1730], R13 ;  /* 0x0017300d01007387 */ /* 0x000fe20000100800 */
[----:B------:R-:W-:-:S03]  /*1fe40*/  IMAD R15, R9, R18, R15 ;  /* 0x00000012090f7224 */ /* 0x000fc600078e020f */
[----:B------:R-:W-:Y:S01]  /*1fe50*/  STL [R1+0x1734], R14 ;  /* 0x0017340e01007387 */ /* 0x000fe20000100800 */
[----:B------:R-:W-:-:S03]  /*1fe60*/  IMAD.MOV R20, RZ, RZ, -R20 ;  /* 0x000000ffff147224 */ /* 0x000fc600078e0a14 */
[----:B------:R-:W-:Y:S01]  /*1fe70*/  STL [R1+0x1760], R14 ;  /* 0x0017600e01007387 */ /* 0x000fe20000100800 */
[----:B------:R-:W-:-:S03]  /*1fe80*/  IMAD R16, R9, R19, R16 ;  /* 0x0000001309107224 */ /* 0x000fc600078e0210 */
[----:B------:R-:W-:Y:S01]  /*1fe90*/  STL [R1+0x177c], R14 ;  /* 0x00177c0e01007387 */ /* 0x000fe20000100800 */
[----:B------:R-:W-:-:S03]  /*1fea0*/  IMAD R17, R9, R20, R17 ;  /* 0x0000001409117224 */ /* 0x000fc600078e0211 */
[----:B------:R0:W-:Y:S04]  /*1feb0*/  STL [R1+0x1348], R4 ;  /* 0x0013480401007387 */ /* 0x0001e80000100800 */
[----:B------:R1:W-:Y:S04]  /*1fec0*/  STL [R1+0x134c], R3 ;  /* 0x00134c0301007387 */ /* 0x0003e80000100800 */
[----:B------:R1:W-:Y:S01]  /*1fed0*/  STL [R1+0x1360], R2 ;  /* 0x0013600201007387 */ /* 0x0003e20000100800 */
[----:B0-----:R-:W-:-:S03]  /*1fee0*/  VIADD R4, R64, 0xcd ;  /* 0x000000cd40047836 */ /* 0x001fc60000000000 */
[----:B------:R-:W-:Y:S01]  /*1fef0*/  STL [R1+0x1738], R15 ;  /* 0x0017380f01007387 */ /* 0x000fe20000100800 */
[----:B-1----:R-:W-:-:S03]  /*1ff00*/  VIADD R3, R64, 0xce ;  /* 0x000000ce40037836 */ /* 0x002fc60000000000 */
[----:B------:R-:W-:Y:S01]  /*1ff10*/  STL [R1+0x1764], R15 ;  /* 0x0017640f01007387 */ /* 0x000fe20000100800 */
[----:B------:R-:W-:-:S03]  /*1ff20*/  VIADD R2, R64, 0xcf ;  /* 0x000000cf40027836 */ /* 0x000fc60000000000 */
[----:B------:R-:W-:Y:S04]  /*1ff30*/  STL [R1+0x1780], R15 ;  /* 0x0017800f01007387 */ /* 0x000fe80000100800 */
[----:B------:R-:W-:Y:S04]  /*1ff40*/  STL [R1+0x1744], R16 ;  /* 0x0017441001007387 */ /* 0x000fe80000100800 */
[----:B------:R-:W-:Y:S04]  /*1ff50*/  STL [R1+0x1784], R16 ;  /* 0x0017841001007387 */ /* 0x000fe80000100800 */
[----:B------:R-:W-:Y:S04]  /*1ff60*/  STL [R1+0x1748], R17 ;  /* 0x0017481101007387 */ /* 0x000fe80000100800 */
[----:B------:R0:W-:Y:S04]  /*1ff70*/  STL [R1+0x1358], R4 ;  /* 0x0013580401007387 */ /* 0x0001e80000100800 */
[----:B------:R1:W-:Y:S04]  /*1ff80*/  STL [R1+0x135c], R3 ;  /* 0x00135c0301007387 */ /* 0x0003e80000100800 */
[----:B------:R0:W-:Y:S04]  /*1ff90*/  STL [R1+0x1364], R2 ;  /* 0x0013640201007387 */ /* 0x0001e80000100800 */
[----:B------:R-:W2:Y:S04]  /*1ffa0*/  LDL.LU R84, [R1+0x6a8] ;  /* 0x0006a80001547983 */ /* 0x000ea80000300800 */
[----:B------:R-:W3:Y:S04]  /*1ffb0*/  LDL.LU R85, [R1+0x6a4] ;  /* 0x0006a40001557983 */ /* 0x000ee80000300800 */
[----:B------:R-:W4:Y:S04]  /*1ffc0*/  LDL.LU R86, [R1+0x660] ;  /* 0x0006600001567983 */ /* 0x000f280000300800 */
[----:B------:R-:W4:Y:S01]  /*1ffd0*/  LDL.LU R87, [R1+0x658] ;  /* 0x0006580001577983 */ /* 0x000f220000300800 */
[----:B------:R-:W-:-:S03]  /*1ffe0*/  IABS R18, R4 ;  /* 0x0000000400127213 */ /* 0x000fc60000000000 */
[----:B------:R-:W4:Y:S04]  /*1fff0*/  LDL.LU R88, [R1+0x618] ;  /* 0x0006180001587983 */ /* 0x000f280000300800 */
[----:B------:R-:W4:Y:S04]  /*20000*/  LDL.LU R89, [R1+0x614] ;  /* 0x0006140001597983 */ /* 0x000f280000300800 */
[----:B------:R-:W4:Y:S04]  /*20010*/  LDL.LU R90, [R1+0x5a8] ;  /* 0x0005a800015a7983 */ /* 0x000f280000300800 */
[----:B------:R-:W4:Y:S04]  /*20020*/  LDL.LU R91, [R1+0x5a0] ;  /* 0x0005a000015b7983 */ /* 0x000f280000300800 */
[----:B0-----:R-:W4:Y:S01]  /*20030*/  LDL.LU R4, [R1+0x560] ;  /* 0x0005600001047983 */ /* 0x001f220000300800 */
[----:B------:R-:W-:-:S04]  /*20040*/  IMAD.HI.U32 R21, R10, R18, RZ ;  /* 0x000000120a157227 */ /* 0x000fc800078e00ff */
[----:B------:R-:W-:Y:S01]  /*20050*/  IMAD.MOV R21, RZ, RZ, -R21 ;  /* 0x000000ffff157224 */ /* 0x000fe200078e0a15 */
[----:B------:R-:W-:Y:S01]  /*20060*/  IABS R19, R2 ;  /* 0x0000000200137213 */ /* 0x000fe20000000000 */
[C---:B------:R-:W-:Y:S02]  /*20070*/  VIADD R11, R64.reuse, 0xd4 ;  /* 0x000000d4400b7836 */ /* 0x040fe40000000000 */
[----:B------:R-:W-:Y:S01]  /*20080*/  IMAD R18, R9, R21, R18 ;  /* 0x0000001509127224 */ /* 0x000fe200078e0212 */
[----:B------:R-:W-:Y:S01]  /*20090*/  IABS R20, R3 ;  /* 0x0000000300147213 */ /* 0x000fe20000000000 */
[C---:B-1----:R-:W-:Y:S02]  /*200a0*/  VIADD R3, R64.reuse, 0xd5 ;  /* 0x000000d540037836 */ /* 0x042fe40000000000 */
[----:B------:R-:W-:Y:S01]  /*200b0*/  VIADD R2, R64, 0xd6 ;  /* 0x000000d640027836 */ /* 0x000fe20000000000 */
[----:B------:R-:W-:Y:S01]  /*200c0*/  STL [R1+0x1768], R18 ;  /* 0x0017681201007387 */ /* 0x000fe20000100800 */
[----:B------:R-:W-:-:S03]  /*200d0*/  IMAD.HI.U32 R23, R10, R19, RZ ;  /* 0x000000130a177227 */ /* 0x000fc600078e00ff */
[----:B------:R-:W-:Y:S01]  /*200e0*/  STL [R1+0x1368], R11 ;  /* 0x0013680b01007387 */ /* 0x000fe20000100800 */
[----:B------:R-:W-:Y:S01]  /*200f0*/  IMAD.HI.U32 R22, R10, R20, RZ ;  /* 0x000000140a167227 */ /* 0x000fe200078e00ff */
[----:B------:R-:W-:Y:S02]  /*20100*/  IABS R21, R3 ;  /* 0x0000000300157213 */ /* 0x000fe40000000000 */
[----:B------:R-:W4:Y:S01]  /*20110*/  LDL.LU R92, [R1+0x558] ;  /* 0x00055800015c7983 */ /* 0x000f220000300800 */
[----:B------:R-:W-:-:S03]  /*20120*/  IMAD.MOV R23, RZ, RZ, -R23 ;  /* 0x000000ffff177224 */ /* 0x000fc600078e0a17 */
[----:B------:R0:W-:Y:S04]  /*20130*/  STL [R1+0x136c], R3 ;  /* 0x00136c0301007387 */ /* 0x0001e80000100800 */
[----:B------:R1:W-:Y:S01]  /*20140*/  STL [R1+0x1370], R2 ;  /* 0x0013700201007387 */ /* 0x0003e20000100800 */
[----:B------:R-:W-:Y:S02]  /*20150*/  IMAD.MOV R22, RZ, RZ, -R22 ;  /* 0x000000ffff167224 */ /* 0x000fe400078e0a16 */
[----:B------:R-:W-:Y:S01]  /*20160*/  IMAD R19, R9, R23, R19 ;  /* 0x0000001709137224 */ /* 0x000fe200078e0213 */
[----:B0-----:R-:W4:Y:S01]  /*20170*/  LDL.LU R3, [R1+0x518] ;  /* 0x0005180001037983 */ /* 0x001f220000300800 */
[----:B------:R-:W-:-:S03]  /*20180*/  IABS R23, R2 ;  /* 0x0000000200177213 */ /* 0x000fc60000000000 */
[----:B------:R-:W4:Y:S01]  /*20190*/  LDL.LU R93, [R1+0x4e8] ;  /* 0x0004e800015d7983 */ /* 0x000f220000300800 */
[----:B------:R-:W-:Y:S01]  /*201a0*/  IMAD R20, R9, R22, R20 ;  /* 0x0000001609147224 */ /* 0x000fe200078e0214 */
[----:B------:R-:W-:Y:S01]  /*201b0*/  IABS R22, R11 ;  /* 0x0000000b00167213 */ /* 0x000fe20000000000 */
[----:B------:R-:W-:-:S04]  /*201c0*/  IMAD.HI.U32 R11, R10, R21, RZ ;  /* 0x000000150a0b7227 */ /* 0x000fc800078e00ff */
[----:B-1----:R-:W-:-:S04]  /*201d0*/  IMAD.HI.U32 R2, R10, R23, RZ ;  /* 0x000000170a027227 */ /* 0x002fc800078e00ff */
[----:B------:R-:W-:Y:S02]  /*201e0*/  IMAD.MOV R12, RZ, RZ, -R11 ;  /* 0x000000ffff0c7224 */ /* 0x000fe400078e0a0b */
[----:B------:R-:W-:Y:S02]  /*201f0*/  IMAD.MOV R11, RZ, RZ, -R2 ;  /* 0x000000ffff0b7224 */ /* 0x000fe400078e0a02 */
[----:B------:R-:W4:Y:S04]  /*20200*/  LDL.LU R2, [R1+0x4a8] ;  /* 0x0004a80001027983 */ /* 0x000f280000300800 */
[----:B------:R-:W4:Y:S04]  /*20210*/  LDL.LU R70, [R1+0x4a0] ;  /* 0x0004a00001467983 */ /* 0x000f280000300800 */
[----:B--2---:R-:W-:Y:S04]  /*20220*/  STS.U8 [R79+UR9+0x1300], R84 ;  /* 0x001300544f007988 */ /* 0x004fe80008000009 */
[----:B---3--:R-:W-:Y:S04]  /*20230*/  STS.U8 [R79+UR9+0x5300], R85 ;  /* 0x005300554f007988 */ /* 0x008fe80008000009 */
[----:B----4-:R-:W-:Y:S04]  /*20240*/  STS.U8 [R79+UR9+0x1700], R86 ;  /* 0x001700564f007988 */ /* 0x010fe80008000009 */
[----:B------:R-:W-:Y:S04]  /*20250*/  STS.U8 [R79+UR9+0x5700], R87 ;  /* 0x005700574f007988 */ /* 0x000fe80008000009 */
[----:B------:R-:W-:Y:S04]  /*20260*/  STS.U8 [R79+UR9+0x1b00], R88 ;  /* 0x001b00584f007988 */ /* 0x000fe80008000009 */
[----:B------:R-:W-:Y:S04]  /*20270*/  STS.U8 [R79+UR9+0x5b00], R89 ;  /* 0x005b00594f007988 */ /* 0x000fe80008000009 */
[----:B------:R-:W-:Y:S04]  /*20280*/  STS.U8 [R79+UR9+0x1f00], R90 ;  /* 0x001f005a4f007988 */ /* 0x000fe80008000009 */
[----:B------:R-:W-:Y:S04]  /*20290*/  STS.U8 [R79+UR9+0x5f00], R91 ;  /* 0x005f005b4f007988 */ /* 0x000fe80008000009 */
[----:B------:R0:W-:Y:S04]  /*202a0*/  STS.U8 [R79+UR9+0x2300], R4 ;  /* 0x002300044f007988 */ /* 0x0001e80008000009 */
[----:B0-----:R-:W2:Y:S04]  /*202b0*/  LDL.LU R4, [R1+0x468] ;  /* 0x0004680001047983 */ /* 0x001ea80000300800 */
[----:B------:R-:W3:Y:S04]  /*202c0*/  LDL.LU R71, [R1+0x464] ;  /* 0x0004640001477983 */ /* 0x000ee80000300800 */
[----:B------:R-:W4:Y:S04]  /*202d0*/  LDL.LU R72, [R1+0x458] ;  /* 0x0004580001487983 */ /* 0x000f280000300800 */
[----:B------:R-:W3:Y:S04]  /*202e0*/  LDL.LU R73, [R1+0x454] ;  /* 0x0004540001497983 */ /* 0x000ee80000300800 */
[----:B------:R-:W4:Y:S04]  /*202f0*/  LDL.LU R74, [R1+0x420] ;  /* 0x00042000014a7983 */ /* 0x000f280000300800 */
[----:B------:R-:W4:Y:S04]  /*20300*/  LDL.LU R75, [R1+0x128] ;  /* 0x00012800014b7983 */ /* 0x000f280000300800 */
[----:B------:R-:W4:Y:S04]  /*20310*/  LDL.LU R76, [R1+0x3f4] ;  /* 0x0003f400014c7983 */ /* 0x000f280000300800 */
[----:B------:R-:W-:Y:S04]  /*20320*/  STS.U8 [R79+UR9+0x6300], R92 ;  /* 0x0063005c4f007988 */ /* 0x000fe80008000009 */
[----:B------:R-:W4:Y:S04]  /*20330*/  LDL.LU R77, [R1+0x3c8] ;  /* 0x0003c800014d7983 */ /* 0x000f280000300800 */
[----:B------:R0:W-:Y:S04]  /*20340*/  STS.U8 [R79+UR9+0x2700], R3 ;  /* 0x002700034f007988 */ /* 0x0001e80008000009 */
[----:B------:R-:W4:Y:S04]  /*20350*/  LDL.LU R78, [R1+0x3bc] ;  /* 0x0003bc00014e7983 */ /* 0x000f280000300800 */
        /* <DEDUP_REMOVED lines=17> */
[----:B0-----:R-:W4:Y:S04]  /*20470*/  LDL.LU R2, [R1+0x598] ;  /* 0x0005980001027983 */ /* 0x001f280000300800 */
[----:B------:R-:W-:Y:S04]  /*20480*/  STS.U8 [R79+UR9+0x6b00], R70 ;  /* 0x006b00464f007988 */ /* 0x000fe80008000009 */
[----:B--2---:R0:W-:Y:S04]  /*20490*/  STS.U8 [R79+UR9+0x2f00], R4 ;  /* 0x002f00044f007988 */ /* 0x0041e80008000009 */
[----:B0-----:R-:W2:Y:S01]  /*204a0*/  LDL.LU R4, [R1+0x594] ;  /* 0x0005940001047983 */ /* 0x001ea20000300800 */
[----:B------:R-:W-:-:S03]  /*204b0*/  IMAD R23, R9, R11, R23 ;  /* 0x0000000b09177224 */ /* 0x000fc600078e0217 */
[----:B---3--:R-:W-:Y:S01]  /*204c0*/  STS.U8 [R79+UR9+0x6f00], R71 ;  /* 0x006f00474f007988 */ /* 0x008fe20008000009 */
[----:B------:R-:W-:-:S03]  /*204d0*/  LOP3.LUT R11, R7, 0x70, RZ, 0x3c, !PT ;  /* 0x00000070070b7812 */ /* 0x000fc600078e3cff */
[----:B----4-:R-:W-:Y:S04]  /*204e0*/  STS.U8 [R79+UR9+0x3300], R72 ;  /* 0x003300484f007988 */ /* 0x010fe80008000009 */
        /* <DEDUP_REMOVED lines=8> */
[----:B------:R1:W-:Y:S04]  /*20570*/  STS.U8 [R11+UR9+0x4380], R93 ;  /* 0x0043805d0b007988 */ /* 0x0003e80008000009 */
[----:B------:R-:W-:Y:S04]  /*20580*/  STS.U8 [R11+UR9+0x780], R81 ;  /* 0x000780510b007988 */ /* 0x000fe80008000009 */
[----:B------:R-:W-:Y:S04]  /*20590*/  STS.U8 [R11+UR9+0x4780], R82 ;  /* 0x004780520b007988 */ /* 0x000fe80008000009 */
        /* <DEDUP_REMOVED lines=10> */
[----:B-1----:R-:W4:Y:S04]  /*20640*/  LDL.LU R93, [R1+0x520] ;  /* 0x00052000015d7983 */ /* 0x002f280000300800 */
[----:B------:R-:W-:Y:S04]  /*20650*/  STS.U8 [R11+UR9+0x5b80], R92 ;  /* 0x005b805c0b007988 */ /* 0x000fe80008000009 */
        /* <DEDUP_REMOVED lines=12> */
[----:B--2---:R0:W-:Y:S04]  /*20720*/  STS.U8 [R11+UR9+0x5f80], R4 ;  /* 0x005f80040b007988 */ /* 0x0041e80008000009 */
[----:B0-----:R-:W2:Y:S04]  /*20730*/  LDL.LU R4, [R1+0x3c0] ;  /* 0x0003c00001047983 */ /* 0x001ea80000300800 */
[----:B------:R-:W2:Y:S04]  /*20740*/  LDL.LU R80, [R1+0x3b4] ;  /* 0x0003b40001507983 */ /* 0x000ea80000300800 */
[----:B---3--:R0:W-:Y:S04]  /*20750*/  STS.U8 [R11+UR9+0x2380], R3 ;  /* 0x002380030b007988 */ /* 0x0081e80008000009 */
        /* <DEDUP_REMOVED lines=8> */
[----:B----4-:R0:W-:Y:S04]  /*207e0*/  STS.U8 [R11+UR9+0x6380], R93 ;  /* 0x0063805d0b007988 */ /* 0x0101e80008000009 */
[----:B------:R-:W4:Y:S04]  /*207f0*/  LDL.LU R88, [R1+0x274] ;  /* 0x0002740001587983 */ /* 0x000f280000300800 */
[----:B------:R-:W4:Y:S04]  /*20800*/  LDL.LU R89, [R1+0x244] ;  /* 0x0002440001597983 */ /* 0x000f280000300800 */
[----:B------:R-:W-:Y:S04]  /*20810*/  STS.U8 [R11+UR9+0x2780], R70 ;  /* 0x002780460b007988 */ /* 0x000fe80008000009 */
[----:B------:R1:W-:Y:S04]  /*20820*/  STS.U8 [R11+UR9+0x6780], R2 ;  /* 0x006780020b007988 */ /* 0x0003e80008000009 */
[----:B------:R-:W-:Y:S04]  /*20830*/  STS.U8 [R11+UR9+0x2b80], R71 ;  /* 0x002b80470b007988 */ /* 0x000fe80008000009 */
[----:B------:R-:W-:Y:S04]  /*20840*/  STS.U8 [R11+UR9+0x6b80], R72 ;  /* 0x006b80480b007988 */ /* 0x000fe80008000009 */
[----:B------:R-:W-:Y:S04]  /*20850*/  STS.U8 [R11+UR9+0x2f80], R73 ;  /* 0x002f80490b007988 */ /* 0x000fe80008000009 */
[----:B------:R-:W-:Y:S04]  /*20860*/  STS.U8 [R11+UR9+0x6f80], R74 ;  /* 0x006f804a0b007988 */ /* 0x000fe80008000009 */
[----:B------:R-:W-:Y:S04]  /*20870*/  STS.U8 [R11+UR9+0x3380], R75 ;  /* 0x0033804b0b007988 */ /* 0x000fe80008000009 */
[----:B------:R-:W4:Y:S04]  /*20880*/  LDL.LU R90, [R1+0x228] ;  /* 0x00022800015a7983 */ /* 0x000f280000300800 */
[----:B------:R-:W-:Y:S04]  /*20890*/  STS.U8 [R11+UR9+0x7380], R76 ;  /* 0x0073804c0b007988 */ /* 0x000fe80008000009 */
[----:B------:R-:W4:Y:S04]  /*208a0*/  LDL.LU R91, [R1+0x224] ;  /* 0x00022400015b7983 */ /* 0x000f280000300800 */
[----:B------:R-:W-:Y:S04]  /*208b0*/  STS.U8 [R11+UR9+0x3780], R77 ;  /* 0x0037804d0b007988 */ /* 0x000fe80008000009 */
[----:B------:R-:W4:Y:S04]  /*208c0*/  LDL.LU R92, [R1+0x210] ;  /* 0x00021000015c7983 */ /* 0x000f280000300800 */
[----:B------:R-:W-:Y:S04]  /*208d0*/  STS.U8 [R11+UR9+0x7780], R78 ;  /* 0x0077804e0b007988 */ /* 0x000fe80008000009 */
[----:B0-----:R-:W4:Y:S04]  /*208e0*/  LDL.LU R93, [R1+0x20c] ;  /* 0x00020c00015d7983 */ /* 0x001f280000300800 */
[----:B------:R-:W-:Y:S04]  /*208f0*/  STS.U8 [R11+UR9+0x3b80], R79 ;  /* 0x003b804f0b007988 */ /* 0x000fe80008000009 */
[----:B-1----:R-:W4:Y:S04]  /*20900*/  LDL.LU R2, [R1+0x200] ;  /* 0x0002000001027983 */ /* 0x002f280000300800 */
[----:B--2---:R0:W-:Y:S04]  /*20910*/  STS.U8 [R11+UR9+0x7b80], R4 ;  /* 0x007b80040b007988 */ /* 0x0041e80008000009 */
[----:B0-----:R-:W2:Y:S04]  /*20920*/  LDL.LU R4, [R1+0x1f8] ;  /* 0x0001f80001047983 */ /* 0x001ea80000300800 */
[----:B------:R-:W-:Y:S04]  /*20930*/  STS.U8 [R11+UR9+0x3f80], R80 ;  /* 0x003f80500b007988 */ /* 0x000fe80008000009 */
[----:B---3--:R0:W-:Y:S04]  /*20940*/  STS.U8 [R11+UR9+0x7f80], R3 ;  /* 0x007f80030b007988 */ /* 0x0081e80008000009 */
[----:B------:R-:W-:Y:S04]  /*20950*/  STS.U8 [R7+UR9+0x8000], R81 ;  /* 0x0080005107007988 */ /* 0x000fe80008000009 */
[----:B0-----:R-:W3:Y:S04]  /*20960*/  LDL.LU R3, [R1+0x1f0] ;  /* 0x0001f00001037983 */ /* 0x001ee80000300800 */
[----:B------:R-:W3:Y:S04]  /*20970*/  LDL.LU R70, [R1+0x1e8] ;  /* 0x0001e80001467983 */ /* 0x000ee80000300800 */
[----:B------:R-:W3:Y:S04]  /*20980*/  LDL.LU R71, [R1+0x1e0] ;  /* 0x0001e00001477983 */ /* 0x000ee80000300800 */
[----:B------:R-:W-:Y:S04]  /*20990*/  STS.U8 [R7+UR9+0x8400], R82 ;  /* 0x0084005207007988 */ /* 0x000fe80008000009 */
[----:B------:R-:W-:Y:S04]  /*209a0*/  STS.U8 [R7+UR9+0x8800], R83 ;  /* 0x0088005307007988 */ /* 0x000fe80008000009 */
[----:B------:R-:W-:Y:S04]  /*209b0*/  STS.U8 [R7+UR9+0x8c00], R84 ;  /* 0x008c005407007988 */ /* 0x000fe80008000009 */
[----:B------:R-:W-:Y:S04]  /*209c0*/  STS.U8 [R7+UR9+0x9000], R85 ;  /* 0x0090005507007988 */ /* 0x000fe80008000009 */
[----:B------:R-:W3:Y:S04]  /*209d0*/  LDL.LU R72, [R1+0x1d4] ;  /* 0x0001d40001487983 */ /* 0x000ee80000300800 */
[----:B------:R-:W-:Y:S04]  /*209e0*/  STS.U8 [R7+UR9+0x9400], R86 ;  /* 0x0094005607007988 */ /* 0x000fe80008000009 */
[----:B------:R-:W3:Y:S04]  /*209f0*/  LDL.LU R73, [R1+0x1cc] ;  /* 0x0001cc0001497983 */ /* 0x000ee80000300800 */
[----:B------:R-:W-:Y:S04]  /*20a00*/  STS.U8 [R7+UR9+0x9800], R87 ;  /* 0x0098005707007988 */ /* 0x000fe80008000009 */
[----:B------:R-:W3:Y:S04]  /*20a10*/  LDL.LU R74, [R1+0x1c8] ;  /* 0x0001c800014a7983 */ /* 0x000ee80000300800 */
[----:B----4-:R0:W-:Y:S04]  /*20a20*/  STS.U8 [R7+UR9+0x9c00], R88 ;  /* 0x009c005807007988 */ /* 0x0101e80008000009 */
[----:B------:R-:W4:Y:S04]  /*20a30*/  LDL.LU R75, [R1+0x1c0] ;  /* 0x0001c000014b7983 */ /* 0x000f280000300800 */
[----:B------:R-:W-:Y:S04]  /*20a40*/  STS.U8 [R7+UR9+0xa000], R89 ;  /* 0x00a0005907007988 */ /* 0x000fe80008000009 */
        /* <DEDUP_REMOVED lines=11> */
[----:B------:R-:W4:Y:S04]  /*20b00*/  LDL.LU R81, [R1+0x198] ;  /* 0x0001980001517983 */ /* 0x000f280000300800 */
[----:B--2---:R0:W-:Y:S04]  /*20b10*/  STS.U8 [R7+UR9+0xb800], R4 ;  /* 0x00b8000407007988 */ /* 0x0041e80008000009 */
[----:B0-----:R-:W2:Y:S04]  /*20b20*/  LDL.LU R4, [R1+0x194] ;  /* 0x0001940001047983 */ /* 0x001ea80000300800 */
[----:B------:R-:W2:Y:S04]  /*20b30*/  LDL.LU R82, [R1+0x190] ;  /* 0x0001900001527983 */ /* 0x000ea80000300800 */
        /* <DEDUP_REMOVED lines=10> */
[----:B---3--:R0:W-:Y:S04]  /*20be0*/  STS.U8 [R7+UR9+0xbc00], R3 ;  /* 0x00bc000307007988 */ /* 0x0081e80008000009 */
[----:B------:R-:W-:Y:S04]  /*20bf0*/  STS.U8 [R7+UR9+0xc000], R70 ;  /* 0x00c0004607007988 */ /* 0x000fe80008000009 */
[----:B------:R-:W3:Y:S04]  /*20c00*/  LDL.LU R2, [R1+0x15c] ;  /* 0x00015c0001027983 */ /* 0x000ee80000300800 */
[----:B------:R-:W-:Y:S04]  /*20c10*/  STS.U8 [R7+UR9+0xc400], R71 ;  /* 0x00c4004707007988 */ /* 0x000fe80008000009 */
[----:B0-----:R-:W3:Y:S04]  /*20c20*/  LDL.LU R3, [R1+0x158] ;  /* 0x0001580001037983 */ /* 0x001ee80000300800 */
[----:B------:R0:W-:Y:S04]  /*20c30*/  STS.U8 [R7+UR9+0xc800], R0 ;  /* 0x00c8000007007988 */ /* 0x0001e80008000009 */
[----:B0-----:R-:W3:Y:S04]  /*20c40*/  LDL.LU R0, [R1+0x1800] ;  /* 0x0018000001007983 */ /* 0x001ee80000300800 */
[----:B------:R-:W-:Y:S04]  /*20c50*/  STS.U8 [R7+UR9+0xcc00], R72 ;  /* 0x00cc004807007988 */ /* 0x000fe80008000009 */
[----:B------:R-:W-:Y:S04]  /*20c60*/  STS.U8 [R7+UR9+0xd000], R73 ;  /* 0x00d0004907007988 */ /* 0x000fe80008000009 */
[----:B------:R-:W-:Y:S04]  /*20c70*/  STS.U8 [R7+UR9+0xd400], R74 ;  /* 0x00d4004a07007988 */ /* 0x000fe80008000009 */
[----:B----4-:R-:W-:Y:S04]  /*20c80*/  STS.U8 [R7+UR9+0xd800], R75 ;  /* 0x00d8004b07007988 */ /* 0x010fe80008000009 */
[----:B------:R-:W-:Y:S04]  /*20c90*/  STS.U8 [R7+UR9+0xdc00], R76 ;  /* 0x00dc004c07007988 */ /* 0x000fe80008000009 */
[----:B------:R-:W-:Y:S04]  /*20ca0*/  STS.U8 [R7+UR9+0xe000], R77 ;  /* 0x00e0004d07007988 */ /* 0x000fe80008000009 */
[----:B------:R-:W-:Y:S04]  /*20cb0*/  STS.U8 [R7+UR9+0xe400], R78 ;  /* 0x00e4004e07007988 */ /* 0x000fe80008000009 */
[----:B------:R-:W-:Y:S04]  /*20cc0*/  STS.U8 [R7+UR9+0xe800], R79 ;  /* 0x00e8004f07007988 */ /* 0x000fe80008000009 */
[----:B------:R-:W-:Y:S04]  /*20cd0*/  STS.U8 [R7+UR9+0xec00], R80 ;  /* 0x00ec005007007988 */ /* 0x000fe80008000009 */
[----:B------:R-:W-:Y:S04]  /*20ce0*/  STS.U8 [R7+UR9+0xf000], R88 ;  /* 0x00f0005807007988 */ /* 0x000fe80008000009 */
[----:B------:R-:W-:Y:S04]  /*20cf0*/  STS.U8 [R7+UR9+0xf400], R81 ;  /* 0x00f4005107007988 */ /* 0x000fe80008000009 */
[----:B--2---:R0:W-:Y:S04]  /*20d00*/  STS.U8 [R7+UR9+0xf800], R4 ;  /* 0x00f8000407007988 */ /* 0x0041e80008000009 */
[----:B0-----:R-:W2:Y:S04]  /*20d10*/  LDL.LU R4, [R1+0x154] ;  /* 0x0001540001047983 */ /* 0x001ea80000300800 */
        /* <DEDUP_REMOVED lines=13> */
[----:B0-----:R-:W4:Y:S01]  /*20df0*/  LDL.LU R82, [R1+0xfc] ;  /* 0x0000fc0001527983 */ /* 0x001f220000300800 */
[----:B---3--:R-:W-:-:S05]  /*20e00*/  LOP3.LUT R88, R0, 0x10, RZ, 0x3c, !PT ;  /* 0x0000001000587812 */ /* 0x008fca00078e3cff */
[----:B------:R0:W-:Y:S04]  /*20e10*/  STS.U8 [R88+UR9+0x8080], R83 ;  /* 0x0080805358007988 */ /* 0x0001e80008000009 */
[----:B------:R1:W-:Y:S04]  /*20e20*/  STS.U8 [R88+UR9+0x8480], R84 ;  /* 0x0084805458007988 */ /* 0x0003e80008000009 */
[----:B------:R3:W-:Y:S04]  /*20e30*/  STS.U8 [R88+UR9+0x8880], R85 ;  /* 0x0088805558007988 */ /* 0x0007e80008000009 */
[----:B0-----:R-:W4:Y:S04]  /*20e40*/  LDL.LU R83, [R1+0xf8] ;  /* 0x0000f80001537983 */ /* 0x001f280000300800 */
[----:B-1----:R-:W4:Y:S04]  /*20e50*/  LDL.LU R84, [R1+0xf4] ;  /* 0x0000f40001547983 */ /* 0x002f280000300800 */
[----:B------:R0:W-:Y:S04]  /*20e60*/  STS.U8 [R88+UR9+0x8c80], R86 ;  /* 0x008c805658007988 */ /* 0x0001e80008000009 */
[----:B---3--:R-:W3:Y:S04]  /*20e70*/  LDL.LU R85, [R1+0xf0] ;  /* 0x0000f00001557983 */ /* 0x008ee80000300800 */
[----:B------:R1:W-:Y:S04]  /*20e80*/  STS.U8 [R88+UR9+0x9080], R87 ;  /* 0x0090805758007988 */ /* 0x0003e80008000009 */
[----:B0-----:R-:W3:Y:S04]  /*20e90*/  LDL.LU R86, [R1+0xec] ;  /* 0x0000ec0001567983 */ /* 0x001ee80000300800 */
[----:B------:R0:W-:Y:S04]  /*20ea0*/  STS.U8 [R88+UR9+0x9480], R89 ;  /* 0x0094805958007988 */ /* 0x0001e80008000009 */
[----:B-1----:R-:W3:Y:S04]  /*20eb0*/  LDL.LU R87, [R1+0xe8] ;  /* 0x0000e80001577983 */ /* 0x002ee80000300800 */
        /* <DEDUP_REMOVED lines=12> */
[----:B0-----:R-:W3:Y:S04]  /*20f80*/  LDL.LU R3, [R1+0xcc] ;  /* 0x0000cc0001037983 */ /* 0x001ee80000300800 */
[----:B--2---:R0:W-:Y:S04]  /*20f90*/  STS.U8 [R88+UR9+0xb080], R4 ;  /* 0x00b0800458007988 */ /* 0x0041e80008000009 */
[----:B0-----:R-:W2:Y:S01]  /*20fa0*/  LDL.LU R4, [R1+0xc8] ;  /* 0x0000c80001047983 */ /* 0x001ea20000300800 */
[----:B------:R-:W-:-:S03]  /*20fb0*/  IMAD R21, R9, R12, R21 ;  /* 0x0000000c09157224 */ /* 0x000fc600078e0215 */
[----:B------:R-:W2:Y:S04]  /*20fc0*/  LDL.LU R17, [R1+0xc4] ;  /* 0x0000c40001117983 */ /* 0x000ea80000300800 */
[----:B------:R-:W2:Y:S04]  /*20fd0*/  LDL.LU R12, [R1+0xc0] ;  /* 0x0000c000010c7983 */ /* 0x000ea80000300800 */
[----:B------:R-:W2:Y:S04]  /*20fe0*/  LDL.LU R11, [R1+0xa0] ;  /* 0x0000a000010b7983 */ /* 0x000ea80000300800 */
[----:B----4-:R0:W-:Y:S04]  /*20ff0*/  STS.U8 [R88+UR9+0xb480], R70 ;  /* 0x00b4804658007988 */ /* 0x0101e80008000009 */
[----:B------:R1:W-:Y:S04]  /*21000*/  STS.U8 [R88+UR9+0xb880], R71 ;  /* 0x00b8804758007988 */ /* 0x0003e80008000009 */
[----:B------:R4:W-:Y:S04]  /*21010*/  STS.U8 [R88+UR9+0xbc80], R72 ;  /* 0x00bc804858007988 */ /* 0x0009e80008000009 */
[----:B0-----:R-:W2:Y:S04]  /*21020*/  LDL.LU R70, [R1+0x17fc] ;  /* 0x0017fc0001467983 */ /* 0x001ea80000300800 */
[----:B-1----:R-:W2:Y:S04]  /*21030*/  LDL.LU R71, [R1+0x17f8] ;  /* 0x0017f80001477983 */ /* 0x002ea80000300800 */
[----:B----4-:R-:W4:Y:S04]  /*21040*/  LDL.LU R72, [R1+0x17f4] ;  /* 0x0017f40001487983 */ /* 0x010f280000300800 */
[----:B------:R0:W-:Y:S04]  /*21050*/  STS.U8 [R88+UR9+0xc080], R73 ;  /* 0x00c0804958007988 */ /* 0x0001e80008000009 */
[----:B------:R1:W-:Y:S04]  /*21060*/  STS.U8 [R88+UR9+0xc480], R74 ;  /* 0x00c4804a58007988 */ /* 0x0003e80008000009 */
[----:B------:R1:W-:Y:S04]  /*21070*/  STS.U8 [R88+UR9+0xc880], R75 ;  /* 0x00c8804b58007988 */ /* 0x0003e80008000009 */
[----:B0-----:R-:W4:Y:S04]  /*21080*/  LDL.LU R73, [R1+0x17f0] ;  /* 0x0017f00001497983 */ /* 0x001f280000300800 */
[----:B-1----:R-:W4:Y:S04]  /*21090*/  LDL.LU R74, [R1+0x17ec] ;  /* 0x0017ec00014a7983 */ /* 0x002f280000300800 */
[----:B------:R-:W4:Y:S04]  /*210a0*/  LDL.LU R75, [R1+0x17e8] ;  /* 0x0017e800014b7983 */ /* 0x000f280000300800 */
        /* <DEDUP_REMOVED lines=10> */
[----:B-1----:R-:W4:Y:S01]  /*21150*/  LDL.LU R80, [R1+0x17d4] ;  /* 0x0017d40001507983 */ /* 0x002f220000300800 */
[----:B------:R-:W-:-:S03]  /*21160*/  LOP3.LUT R0, R0, 0x20, RZ, 0x3c, !PT ;  /* 0x0000002000007812 */ /* 0x000fc600078e3cff */
[----:B------:R-:W4:Y:S04]  /*21170*/  LDL.LU R81, [R1+0x17d0] ;  /* 0x0017d00001517983 */ /* 0x000f280000300800 */
[----:B------:R0:W-:Y:S04]  /*21180*/  STS.U8 [R88+UR9+0xe480], R82 ;  /* 0x00e4805258007988 */ /* 0x0001e80008000009 */
[----:B------:R1:W-:Y:S04]  /*21190*/  STS.U8 [R88+UR9+0xe880], R83 ;  /* 0x00e8805358007988 */ /* 0x0003e80008000009 */
[----:B------:R1:W-:Y:S04]  /*211a0*/  STS.U8 [R88+UR9+0xec80], R84 ;  /* 0x00ec805458007988 */ /* 0x0003e80008000009 */
[----:B0-----:R-:W4:Y:S04]  /*211b0*/  LDL.LU R82, [R1+0x17cc] ;  /* 0x0017cc0001527983 */ /* 0x001f280000300800 */
[----:B-1----:R-:W4:Y:S04]  /*211c0*/  LDL.LU R83, [R1+0x17c8] ;  /* 0x0017c80001537983 */ /* 0x002f280000300800 */
[----:B------:R-:W4:Y:S04]  /*211d0*/  LDL.LU R84, [R1+0x17c4] ;  /* 0x0017c40001547983 */ /* 0x000f280000300800 */
[----:B---3--:R0:W-:Y:S04]  /*211e0*/  STS.U8 [R88+UR9+0xf080], R85 ;  /* 0x00f0805558007988 */ /* 0x0081e80008000009 */
[----:B------:R1:W-:Y:S04]  /*211f0*/  STS.U8 [R88+UR9+0xf480], R86 ;  /* 0x00f4805658007988 */ /* 0x0003e80008000009 */
[----:B------:R3:W-:Y:S04]  /*21200*/  STS.U8 [R88+UR9+0xf880], R87 ;  /* 0x00f8805758007988 */ /* 0x0007e80008000009 */
[----:B0-----:R-:W4:Y:S04]  /*21210*/  LDL.LU R85, [R1+0x17c0] ;  /* 0x0017c00001557983 */ /* 0x001f280000300800 */
[----:B-1----:R-:W4:Y:S04]  /*21220*/  LDL.LU R86, [R1+0x17bc] ;  /* 0x0017bc0001567983 */ /* 0x002f280000300800 */
[----:B---3--:R-:W3:Y:S04]  /*21230*/  LDL.LU R87, [R1+0x17b8] ;  /* 0x0017b80001577983 */ /* 0x008ee80000300800 */
[----:B------:R0:W-:Y:S04]  /*21240*/  STS.U8 [R88+UR9+0xfc80], R89 ;  /* 0x00fc805958007988 */ /* 0x0001e80008000009 */
[----:B------:R1:W-:Y:S04]  /*21250*/  STS.U8 [R0+UR9+0x8100], R90 ;  /* 0x0081005a00007988 */ /* 0x0003e80008000009 */
[----:B------:R1:W-:Y:S04]  /*21260*/  STS.U8 [R0+UR9+0x8500], R91 ;  /* 0x0085005b00007988 */ /* 0x0003e80008000009 */
[----:B0-----:R-:W3:Y:S04]  /*21270*/  LDL.LU R88, [R1+0x17b4] ;  /* 0x0017b40001587983 */ /* 0x001ee80000300800 */
[----:B------:R-:W3:Y:S04]  /*21280*/  LDL.LU R89, [R1+0x17b0] ;  /* 0x0017b00001597983 */ /* 0x000ee80000300800 */
[----:B-1----:R-:W3:Y:S04]  /*21290*/  LDL.LU R90, [R1+0x17ac] ;  /* 0x0017ac00015a7983 */ /* 0x002ee80000300800 */
[----:B------:R-:W3:Y:S04]  /*212a0*/  LDL.LU R91, [R1+0x17a8] ;  /* 0x0017a800015b7983 */ /* 0x000ee80000300800 */
[----:B------:R0:W-:Y:S04]  /*212b0*/  STS.U8 [R0+UR9+0x8900], R92 ;  /* 0x0089005c00007988 */ /* 0x0001e80008000009 */
[----:B------:R1:W-:Y:S04]  /*212c0*/  STS.U8 [R0+UR9+0x8d00], R93 ;  /* 0x008d005d00007988 */ /* 0x0003e80008000009 */
[----:B------:R1:W-:Y:S04]  /*212d0*/  STS.U8 [R0+UR9+0x9100], R2 ;  /* 0x0091000200007988 */ /* 0x0003e80008000009 */
[----:B0-----:R-:W3:Y:S04]  /*212e0*/  LDL.LU R92, [R1+0x17a4] ;  /* 0x0017a400015c7983 */ /* 0x001ee80000300800 */
[----:B-1----:R-:W3:Y:S04]  /*212f0*/  LDL.LU R93, [R1+0x17a0] ;  /* 0x0017a000015d7983 */ /* 0x002ee80000300800 */
[----:B------:R-:W3:Y:S04]  /*21300*/  LDL.LU R2, [R1+0x179c] ;  /* 0x00179c0001027983 */ /* 0x000ee80000300800 */
[----:B------:R0:W-:Y:S04]  /*21310*/  STS.U8 [R0+UR9+0x9500], R3 ;  /* 0x0095000300007988 */ /* 0x0001e80008000009 */
[----:B0-----:R-:W3:Y:S04]  /*21320*/  LDL.LU R3, [R1+0x1798] ;  /* 0x0017980001037983 */ /* 0x001ee80000300800 */
[----:B--2---:R0:W-:Y:S04]  /*21330*/  STS.U8 [R0+UR9+0x9900], R4 ;  /* 0x0099000400007988 */ /* 0x0041e80008000009 */
[----:B0-----:R-:W2:Y:S04]  /*21340*/  LDL.LU R4, [R1+0x1794] ;  /* 0x0017940001047983 */ /* 0x001ea80000300800 */
[----:B------:R-:W-:Y:S04]  /*21350*/  STS.U8 [R0+UR9+0x9d00], R17 ;  /* 0x009d001100007988 */ /* 0x000fe80008000009 */
[----:B------:R0:W-:Y:S04]  /*21360*/  STS.U8 [R0+UR9+0xa100], R12 ;  /* 0x00a1000c00007988 */ /* 0x0001e80008000009 */
[----:B------:R-:W-:Y:S04]  /*21370*/  STS.U8 [R0+UR9+0xa500], R11 ;  /* 0x00a5000b00007988 */ /* 0x000fe80008000009 */
[----:B0-----:R-:W4:Y:S04]  /*21380*/  LDL.LU R12, [R1+0x248] ;  /* 0x00024800010c7983 */ /* 0x001f280000300800 */
[----:B--2---:R-:W-:Y:S04]  /*21390*/  STS.U8 [R0+UR9+0xa900], R4 ;  /* 0x00a9000400007988 */ /* 0x004fe80008000009 */
[----:B---3--:R-:W-:Y:S04]  /*213a0*/  STS.U8 [R0+UR9+0xad00], R3 ;  /* 0x00ad000300007988 */ /* 0x008fe80008000009 */
        /* <DEDUP_REMOVED lines=8> */
[----:B----4-:R-:W-:Y:S04]  /*21430*/  STS.U8 [R0+UR9+0xd100], R86 ;  /* 0x00d1005600007988 */ /* 0x010fe80008000009 */
[----:B------:R-:W-:Y:S04]  /*21440*/  STS.U8 [R0+UR9+0xd500], R85 ;  /* 0x00d5005500007988 */ /* 0x000fe80008000009 */
[----:B------:R-:W-:Y:S04]  /*21450*/  STS.U8 [R0+UR9+0xd900], R84 ;  /* 0x00d9005400007988 */ /* 0x000fe80008000009 */
[----:B------:R-:W-:Y:S01]  /*21460*/  STS.U8 [R0+UR9+0xdd00], R83 ;  /* 0x00dd005300007988 */ /* 0x000fe20008000009 */
[----:B0-----:R-:W-:-:S03]  /*21470*/  LOP3.LUT R2, R7, 0x30, RZ, 0x3c, !PT ;  /* 0x0000003007027812 */ /* 0x001fc600078e3cff */
        /* <DEDUP_REMOVED lines=9> */
[----:B------:R-:W-:Y:S04]  /*21510*/  STS.U8 [R2+UR9+0x8580], R73 ;  /* 0x0085804902007988 */ /* 0x000fe80008000009 */
[----:B------:R-:W-:Y:S04]  /*21520*/  STS.U8 [R2+UR9+0x8980], R72 ;  /* 0x0089804802007988 */ /* 0x000fe80008000009 */
[----:B------:R-:W-:Y:S04]  /*21530*/  STS.U8 [R2+UR9+0x8d80], R71 ;  /* 0x008d804702007988 */ /* 0x000fe80008000009 */
[----:B------:R-:W-:Y:S04]  /*21540*/  STS.U8 [R2+UR9+0x9180], R70 ;  /* 0x0091804602007988 */ /* 0x000fe80008000009 */
[----:B0-----:R-:W2:Y:S04]  /*21550*/  LDL R0, [R1+0x1378] ;  /* 0x0013780001007983 */ /* 0x001ea80000100800 */
[----:B------:R-:W-:Y:S04]  /*21560*/  STS.U8 [R2+UR9+0x9580], R69 ;  /* 0x0095804502007988 */ /* 0x000fe80008000009 */
[----:B------:R-:W3:Y:S04]  /*21570*/  LDL.LU R4, [R1+0x25c] ;  /* 0x00025c0001047983 */ /* 0x000ee80000300800 */
        /* <DEDUP_REMOVED lines=27> */
[----:B------:R0:W-:Y:S04]  /*21730*/  STS.U8 [R2+UR9+0xfd80], R40 ;  /* 0x00fd802802007988 */ /* 0x0001e80008000009 */
[----:B0-----:R-:W4:Y:S01]  /*21740*/  LDL R2, [R1+0x137c] ;  /* 0x00137c0001027983 */ /* 0x001f220000100800 */
[----:B------:R-:W-:-:S02]  /*21750*/  ISETP.GT.U32.AND P2, PT, R9, R12, PT ;  /* 0x0000000c0900720c */ /* 0x000fc40003f44070 */
[----:B------:R-:W-:Y:S02]  /*21760*/  LOP3.LUT R11, R7, 0x40, RZ, 0x3c, !PT ;  /* 0x00000040070b7812 */ /* 0x000fe400078e3cff */
[----:B------:R-:W4:Y:S09]  /*21770*/  LDL R7, [R1+0x1380] ;  /* 0x0013800001077983 */ /* 0x000f320000100800 */
[----:B------:R-:W-:-:S05]  /*21780*/  @!P2 IMAD.IADD R12, R12, 0x1, -R9 ;  /* 0x000000010c0ca824 */ /* 0x000fca00078e0a09 */
[----:B------:R-:W-:Y:S01]  /*21790*/  ISETP.GT.U32.AND P3, PT, R9, R12, PT ;  /* 0x0000000c0900720c */ /* 0x000fe20003f64070 */
[----:B------:R-:W-:Y:S04]  /*217a0*/  STS.U8 [R11+UR9+0x8200], R39 ;  /* 0x008200270b007988 */ /* 0x000fe80008000009 */
[----:B------:R-:W-:Y:S04]  /*217b0*/  STS.U8 [R11+UR9+0x8600], R38 ;  /* 0x008600260b007988 */ /* 0x000fe80008000009 */
[----:B------:R-:W-:Y:S04]  /*217c0*/  STS.U8 [R11+UR9+0x8a00], R37 ;  /* 0x008a00250b007988 */ /* 0x000fe80008000009 */
[----:B------:R-:W-:Y:S01]  /*217d0*/  STS.U8 [R11+UR9+0x8e00], R36 ;  /* 0x008e00240b007988 */ /* 0x000fe20008000009 */
[----:B------:R-:W-:-:S03]  /*217e0*/  @!P3 IMAD.IADD R12, R12, 0x1, -R9 ;  /* 0x000000010c0cb824 */ /* 0x000fc600078e0a09 */
[----:B------:R-:W-:Y:S04]  /*217f0*/  STS.U8 [R11+UR9+0x9200], R35 ;  /* 0x009200230b007988 */ /* 0x000fe80008000009 */
[----:B------:R-:W-:Y:S04]  /*21800*/  STS.U8 [R11+UR9+0x9600], R34 ;  /* 0x009600220b007988 */ /* 0x000fe80008000009 */
[----:B------:R-:W-:Y:S04]  /*21810*/  STS.U8 [R11+UR9+0x9a00], R33 ;  /* 0x009a00210b007988 */ /* 0x000fe80008000009 */
[----:B------:R-:W-:Y:S04]  /*21820*/  STS.U8 [R11+UR9+0x9e00], R32 ;  /* 0x009e00200b007988 */ /* 0x000fe80008000009 */
[----:B------:R-:W-:Y:S04]  /*21830*/  STS.U8 [R11+UR9+0xa200], R31 ;  /* 0x00a2001f0b007988 */ /* 0x000fe80008000009 */
[----:B------:R-:W-:Y:S04]  /*21840*/  STS.U8 [R11+UR9+0xa600], R30 ;  /* 0x00a6001e0b007988 */ /* 0x000fe80008000009 */
[----:B------:R0:W-:Y:S02]  /*21850*/  STS.U8 [R11+UR9+0xaa00], R24 ;  /* 0x00aa00180b007988 */ /* 0x0001e40008000009 */
[----:B0-----:R-:W-:-:S02]  /*21860*/  IMAD.MOV.U32 R24, RZ, RZ, R12 ;  /* 0x000000ffff187224 */ /* 0x001fc400078e000c */
[----:B------:R-:W-:Y:S04]  /*21870*/  STS.U8 [R11+UR9+0xae00], R29 ;  /* 0x00ae001d0b007988 */ /* 0x000fe80008000009 */
[----:B------:R0:W-:Y:S04]  /*21880*/  STS.U8 [R11+UR9+0xb200], R27 ;  /* 0x00b2001b0b007988 */ /* 0x0001e80008000009 */
[----:B------:R-:W-:Y:S04]  /*21890*/  STS.U8 [R11+UR9+0xb600], R26 ;  /* 0x00b6001a0b007988 */ /* 0x000fe80008000009 */
[----:B------:R1:W-:Y:S01]  /*218a0*/  STS.U8 [R11+UR9+0xba00], R25 ;  /* 0x00ba00190b007988 */ /* 0x0003e20008000009 */
[----:B0-----:R-:W-:-:S02]  /*218b0*/  PRMT R27, RZ, 0x7610, R27 ;  /* 0x00007610ff1b7816 */ /* 0x001fc4000000001b */
[----:B---3--:R-:W-:Y:S02]  /*218c0*/  ISETP.GT.U32.AND P6, PT, R9, R4, PT ;  /* 0x000000040900720c */ /* 0x008fe40003fc4070 */
[----:B--2---:R-:W-:Y:S02]  /*218d0*/  ISETP.GE.AND P2, PT, R0, RZ, PT ;  /* 0x000000ff0000720c */ /* 0x004fe40003f46270 */
[----:B------:R-:W2:Y:S04]  /*218e0*/  LDL.LU R0, [R1+0x284] ;  /* 0x0002840001007983 */ /* 0x000ea80000300800 */
[----:B------:R-:W3:Y:S05]  /*218f0*/  LDL R12, [R1+0x1398] ;  /* 0x00139800010c7983 */ /* 0x000eea0000100800 */
[----:B------:R-:W-:-:S05]  /*21900*/  @!P6 IMAD.IADD R4, R4, 0x1, -R9 ;  /* 0x000000010404e824 */ /* 0x000fca00078e0a09 */
[----:B------:R-:W-:Y:S01]  /*21910*/  ISETP.GT.U32.AND P3, PT, R9, R4, PT ;  /* 0x000000040900720c */ /* 0x000fe20003f64070 */
[----:B------:R-:W-:-:S05]  /*21920*/  @!P2 IMAD.MOV R24, RZ, RZ, -R24 ;  /* 0x000000ffff18a224 */ /* 0x000fca00078e0a18 */
[----:B------:R-:W-:-:S07]  /*21930*/  SEL R24, R47, R24, !P1 ;  /* 0x000000182f187207 */ /* 0x000fce0004800000 */
[----:B------:R-:W-:Y:S01]  /*21940*/  @!P3 IMAD.IADD R4, R4, 0x1, -R9 ;  /* 0x000000010404b824 */ /* 0x000fe200078e0a09 */
[----:B----4-:R-:W-:Y:S01]  /*21950*/  ISETP.GT.U32.AND P5, PT, R9, R17, PT ;  /* 0x000000110900720c */ /* 0x010fe20003fa4070 */
[----:B-1----:R-:W-:Y:S01]  /*21960*/  IMAD R25, R24, UR4, RZ ;  /* 0x0000000418197c24 */ /* 0x002fe2000f8e02ff */
[----:B------:R-:W-:Y:S01]  /*21970*/  PRMT R15, RZ, 0x7610, R15 ;  /* 0x00007610ff0f7816 */ /* 0x000fe2000000000f */
[----:B------:R-:W-:Y:S01]  /*21980*/  IMAD.MOV.U32 R24, RZ, RZ, R4 ;  /* 0x000000ffff187224 */ /* 0x000fe200078e0004 */
[----:B------:R-:W0:Y:S09]  /*21990*/  LDCU UR4, c[0x0][0x3b0] ;  /* 0x00007600ff0477ac */ /* 0x000e320008000800 */
[----:B------:R-:W-:Y:S01]  /*219a0*/  @!P5 IMAD.IADD R17, R17, 0x1, -R9 ;  /* 0x000000011111d824 */ /* 0x000fe200078e0a09 */
[----:B------:R-:W-:-:S02]  /*219b0*/  ISETP.GE.AND P5, PT, R2, RZ, PT ;  /* 0x000000ff0200720c */ /* 0x000fc40003fa6270 */
[C---:B------:R-:W-:Y:S01]  /*219c0*/  ISETP.GT.U32.AND P6, PT, R9.reuse, R3, PT ;  /* 0x000000030900720c */ /* 0x040fe20003fc4070 */
[----:B------:R-:W4:Y:S01]  /*219d0*/  LDL.LU R2, [R1+0x29c] ;  /* 0x00029c0001027983 */ /* 0x000f220000300800 */
[----:B------:R-:W-:-:S03]  /*219e0*/  ISETP.GT.U32.AND P2, PT, R9, R17, PT ;  /* 0x000000110900720c */ /* 0x000fc60003f44070 */
[----:B------:R-:W2:Y:S06]  /*219f0*/  LDL.LU R4, [R1+0x2a0] ;  /* 0x0002a00001047983 */ /* 0x000eac0000300800 */
[----:B------:R-:W-:-:S05]  /*21a00*/  @!P5 IMAD.MOV R24, RZ, RZ, -R24 ;  /* 0x000000ffff18d224 */ /* 0x000fca00078e0a18 */
[----:B------:R-:W-:Y:S02]  /*21a10*/  SEL R26, R47, R24, !P1 ;  /* 0x000000182f1a7207 */ /* 0x000fe40004800000 */
[----:B------:R-:W1:Y:S01]  /*21a20*/  S2R R24, SR_TID.X ;  /* 0x0000000000187919 */ /* 0x000e620000002100 */
[----:B------:R-:W-:Y:S01]  /*21a30*/  @!P6 IMAD.IADD R3, R3, 0x1, -R9 ;  /* 0x000000010303e824 */ /* 0x000fe200078e0a09 */
[----:B------:R-:W-:-:S04]  /*21a40*/  IADD3 R11, P6, PT, R25, R8, RZ ;  /* 0x00000008190b7210 */ /* 0x000fc80007fde0ff */
[----:B------:R-:W-:Y:S02]  /*21a50*/  LEA.HI.X.SX32 R25, R25, R5, 0x1, P6 ;  /* 0x0000000519197211 */ /* 0x000fe400030f0eff */
[----:B-1----:R-:W-:-:S04]  /*21a60*/  LOP3.LUT R24, R24, 0x7f, RZ, 0xc0, !PT ;  /* 0x0000007f18187812 */ /* 0x002fc800078ec0ff */
[----:B------:R-:W-:-:S05]  /*21a70*/  LOP3.LUT R24, R24, 0x40, RZ, 0x3c, !PT ;  /* 0x0000004018187812 */ /* 0x000fca00078e3cff */
[----:B------:R1:W-:Y:S02]  /*21a80*/  STS.U8 [R24+UR9+0xbe00], R28 ;  /* 0x00be001c18007988 */ /* 0x0003e40008000009 */
[----:B-1----:R-:W-:-:S05]  /*21a90*/  @P0 IMAD.MOV.U32 R24, RZ, RZ, R11 ;  /* 0x000000ffff180224 */ /* 0x002fca00078e000b */
[----:B------:R1:W2:Y:S01]  /*21aa0*/  @P0 LDG.E.U8 R27, desc[UR20][R24.64] ;  /* 0x00000014181b0981 */ /* 0x0002a2000c1e1100 */
[----:B------:R-:W-:Y:S01]  /*21ab0*/  ISETP.GE.AND P5, PT, R7, RZ, PT ;  /* 0x000000ff0700720c */ /* 0x000fe20003fa6270 */
[----:B------:R-:W-:Y:S02]  /*21ac0*/  @!P2 IMAD.IADD R17, R17, 0x1, -R9 ;  /* 0x000000011111a824 */ /* 0x000fe400078e0a09 */
[----:B------:R-:W-:Y:S01]  /*21ad0*/  IMAD R26, R26, UR5, RZ ;  /* 0x000000051a1a7c24 */ /* 0x000fe2000f8e02ff */
[----:B------:R0:W-:Y:S01]  /*21ae0*/  STL [R1+0x378], R11 ;  /* 0x0003780b01007387 */ /* 0x0001e20000100800 */
[----:B------:R-:W-:Y:S01]  /*21af0*/  ISETP.GT.U32.AND P3, PT, R9, R3, PT ;  /* 0x000000030900720c */ /* 0x000fe20003f64070 */
[----:B------:R-:W2:Y:S02]  /*21b00*/  LDCU UR5, c[0x0][0x3b0] ;  /* 0x00007600ff0577ac */ /* 0x000ea40008000800 */
[----:B------:R-:W4:Y:S01]  /*21b10*/  LDL R7, [R1+0x139c] ;  /* 0x00139c0001077983 */ /* 0x000f220000100800 */
[----:B-1----:R-:W-:-:S04]  /*21b20*/  IMAD.MOV.U32 R24, RZ, RZ, R17 ;  /* 0x000000ffff187224 */ /* 0x002fc800078e0011 */
[----:B------:R-:W-:Y:S01]  /*21b30*/  @!P5 IMAD.MOV R24, RZ, RZ, -R24 ;  /* 0x000000ffff18d224 */ /* 0x000fe200078e0a18 */
[----:B------:R-:W-:Y:S01]  /*21b40*/  IADD3 R17, P5, PT, R26, R8, RZ ;  /* 0x000000081a117210 */ /* 0x000fe20007fbe0ff */
[----:B------:R-:W-:Y:S04]  /*21b50*/  STL [R1+0x374], R25 ;  /* 0x0003741901007387 */ /* 0x000fe80000100800 */
[----:B0-----:R-:W4:Y:S01]  /*21b60*/  LDL.LU R11, [R1+0x1790] ;  /* 0x00179000010b7983 */ /* 0x001f220000300800 */
[----:B---3--:R-:W-:-:S03]  /*21b70*/  ISETP.GE.AND P6, PT, R12, RZ, PT ;  /* 0x000000ff0c00720c */ /* 0x008fc60003fc6270 */
[----:B------:R-:W3:Y:S04]  /*21b80*/  LDL.LU R12, [R1+0x2b8] ;  /* 0x0002b800010c7983 */ /* 0x000ee80000300800 */
[----:B------:R-:W-:Y:S04]  /*21b90*/  STL [R1+0x380], R17 ;  /* 0x0003801101007387 */ /* 0x000fe80000100800 */
[----:B--2---:R0:W-:Y:S02]  /*21ba0*/  STL [R1+0x84], R27 ;  /* 0x0000841b01007387 */ /* 0x0041e40000100800 */
[----:B0-----:R-:W-:Y:S01]  /*21bb0*/  LEA.HI.X.SX32 R27, R26, R5, 0x1, P5 ;  /* 0x000000051a1b7211 */ /* 0x001fe200028f0eff */
[----:B------:R-:W-:-:S05]  /*21bc0*/  @P0 IMAD.MOV.U32 R26, RZ, RZ, R17 ;  /* 0x000000ffff1a0224 */ /* 0x000fca00078e0011 */
[----:B------:R0:W2:Y:S01]  /*21bd0*/  @P0 LDG.E.U8 R15, desc[UR20][R26.64] ;  /* 0x000000141a0f0981 */ /* 0x0000a2000c1e1100 */
[----:B------:R-:W-:Y:S01]  /*21be0*/  @!P3 IMAD.IADD R3, R3, 0x1, -R9 ;  /* 0x000000010303b824 */ /* 0x000fe200078e0a09 */
[----:B------:R-:W-:-:S03]  /*21bf0*/  SEL R25, R47, R24, !P1 ;  /* 0x000000182f197207 */ /* 0x000fc60004800000 */
[----:B------:R-:W-:Y:S02]  /*21c00*/  IMAD.MOV.U32 R24, RZ, RZ, R3 ;  /* 0x000000ffff187224 */ /* 0x000fe400078e0003 */
[----:B------:R-:W-:Y:S01]  /*21c10*/  IMAD R25, R25, UR4, RZ ;  /* 0x0000000419197c24 */ /* 0x000fe2000f8e02ff */
[----:B----4-:R-:W-:Y:S01]  /*21c20*/  ISETP.GT.U32.AND P3, PT, R9, R2, PT ;  /* 0x000000020900720c */ /* 0x010fe20003f64070 */
[----:B------:R-:W-:Y:S01]  /*21c30*/  @!P6 IMAD.MOV R24, RZ, RZ, -R24 ;  /* 0x000000ffff18e224 */ /* 0x000fe200078e0a18 */
[----:B------:R-:W-:Y:S01]  /*21c40*/  PRMT R13, RZ, 0x7610, R13 ;  /* 0x00007610ff0d7816 */ /* 0x000fe2000000000d */
[----:B------:R-:W4:Y:S01]  /*21c50*/  LDL.LU R3, [R1+0x178c] ;  /* 0x00178c0001037983 */ /* 0x000f220000300800 */
[----:B------:R-:W-:Y:S01]  /*21c60*/  IADD3 R17, P6, PT, R25, R8, RZ ;  /* 0x0000000819117210 */ /* 0x000fe20007fde0ff */
[----:B------:R-:W1:Y:S01]  /*21c70*/  LDCU UR4, c[0x0][0x3b0] ;  /* 0x00007600ff0477ac */ /* 0x000e620008000800 */
[----:B------:R-:W-:Y:S02]  /*21c80*/  SEL R24, R47, R24, !P1 ;  /* 0x000000182f187207 */ /* 0x000fe40004800000 */
[----:B------:R-:W-:-:S03]  /*21c90*/  LEA.HI.X.SX32 R25, R25, R5, 0x1, P6 ;  /* 0x0000000519197211 */ /* 0x000fc600030f0eff */
[----:B0-----:R-:W-:Y:S01]  /*21ca0*/  IMAD R26, R24, UR5, RZ ;  /* 0x00000005181a7c24 */ /* 0x001fe2000f8e02ff */
[----:B------:R-:W-:Y:S01]  /*21cb0*/  STL [R1+0x37c], R27 ;  /* 0x00037c1b01007387 */ /* 0x000fe20000100800 */
[----:B------:R-:W-:Y:S01]  /*21cc0*/  @P0 IMAD.MOV.U32 R24, RZ, RZ, R17 ;  /* 0x000000ffff180224 */ /* 0x000fe200078e0011 */
[C---:B------:R-:W-:Y:S01]  /*21cd0*/  ISETP.GT.U32.AND P2, PT, R9.reuse, R0, PT ;  /* 0x000000000900720c */ /* 0x040fe20003f44070 */
[----:B------:R-:W-:Y:S01]  /*21ce0*/  @!P3 IMAD.IADD R2, R2, 0x1, -R9 ;  /* 0x000000010202b824 */ /* 0x000fe200078e0a09 */
[----:B------:R-:W-:Y:S01]  /*21cf0*/  ISETP.GT.U32.AND P5, PT, R9, R4, PT ;  /* 0x000000040900720c */ /* 0x000fe20003fa4070 */
[----:B------:R-:W0:Y:S01]  /*21d00*/  LDCU UR5, c[0x0][0x3b0] ;  /* 0x00007600ff0577ac */ /* 0x000e220008000800 */
[----:B------:R0:W3:Y:S01]  /*21d10*/  @P0 LDG.E.U8 R13, desc[UR20][R24.64] ;  /* 0x00000014180d0981 */ /* 0x0000e2000c1e1100 */
[----:B------:R-:W-:-:S03]  /*21d20*/  ISETP.GE.AND P3, PT, R7, RZ, PT ;  /* 0x000000ff0700720c */ /* 0x000fc60003f66270 */
[----:B--2---:R2:W-:Y:S04]  /*21d30*/  STL [R1+0x80], R15 ;  /* 0x0000800f01007387 */ /* 0x0045e80000100800 */
[----:B--2---:R-:W2:Y:S04]  /*21d40*/  LDL.LU R15, [R1+0x2c0] ;  /* 0x0002c000010f7983 */ /* 0x004ea80000300800 */
[----:B------:R-:W2:Y:S04]  /*21d50*/  LDL R27, [R1+0x13b8] ;  /* 0x0013b800011b7983 */ /* 0x000ea80000100800 */
[----:B------:R-:W-:Y:S04]  /*21d60*/  STL [R1+0x388], R17 ;  /* 0x0003881101007387 */ /* 0x000fe80000100800 */
[----:B------:R-:W2:Y:S04]  /*21d70*/  LDL.LU R7, [R1+0x2c4] ;  /* 0x0002c40001077983 */ /* 0x000ea80000300800 */
[----:B------:R0:W-:Y:S04]  /*21d80*/  STL [R1+0x384], R25 ;  /* 0x0003841901007387 */ /* 0x0001e80000100800 */
[----:B0-----:R-:W2:Y:S01]  /*21d90*/  LDL R25, [R1+0x13a0] ;  /* 0x0013a00001197983 */ /* 0x001ea20000100800 */
[----:B------:R-:W-:-:S05]  /*21da0*/  @!P2 IMAD.IADD R0, R0, 0x1, -R9 ;  /* 0x000000010000a824 */ /* 0x000fca00078e0a09 */
[----:B------:R-:W-:-:S13]  /*21db0*/  ISETP.GT.U32.AND P2, PT, R9, R0, PT ;  /* 0x000000000900720c */ /* 0x000fda0003f44070 */
[----:B------:R-:W-:-:S04]  /*21dc0*/  @!P2 IMAD.IADD R0, R0, 0x1, -R9 ;  /* 0x000000010000a824 */ /* 0x000fc800078e0a09 */
[----:B------:R-:W-:Y:S02]  /*21dd0*/  IMAD.MOV.U32 R24, RZ, RZ, R0 ;  /* 0x000000ffff187224 */ /* 0x000fe400078e0000 */
[----:B------:R-:W2:Y:S04]  /*21de0*/  LDL R0, [R1+0x13bc] ;  /* 0x0013bc0001007983 */ /* 0x000ea80000100800 */
[----:B---3--:R0:W-:Y:S01]  /*21df0*/  STL [R1+0x7c], R13 ;  /* 0x00007c0d01007387 */ /* 0x0081e20000100800 */
[----:B------:R-:W-:Y:S01]  /*21e00*/  @!P3 IMAD.MOV R24, RZ, RZ, -R24 ;  /* 0x000000ffff18b224 */ /* 0x000fe200078e0a18 */
[----:B----4-:R-:W-:Y:S02]  /*21e10*/  PRMT R3, RZ, 0x7610, R3 ;  /* 0x00007610ff037816 */ /* 0x010fe40000000003 */
[----:B0-----:R-:W-:-:S04]  /*21e20*/  IADD3 R13, P2, PT, R26, R8, RZ ;  /* 0x000000081a0d7210 */ /* 0x001fc80007f5e0ff */
[----:B------:R-:W-:Y:S02]  /*21e30*/  LEA.HI.X.SX32 R17, R26, R5, 0x1, P2 ;  /* 0x000000051a117211 */ /* 0x000fe400010f0eff */
[----:B------:R-:W-:Y:S01]  /*21e40*/  SEL R26, R47, R24, !P1 ;  /* 0x000000182f1a7207 */ /* 0x000fe20004800000 */
[----:B------:R-:W-:Y:S01]  /*21e50*/  @P0 IMAD.MOV.U32 R24, RZ, RZ, R13 ;  /* 0x000000ffff180224 */ /* 0x000fe200078e000d */
[----:B--2---:R-:W-:Y:S01]  /*21e60*/  ISETP.GE.AND P2, PT, R25, RZ, PT ;  /* 0x000000ff1900720c */ /* 0x004fe20003f46270 */
[----:B------:R-:W-:-:S05]  /*21e70*/  @P0 IMAD.MOV.U32 R25, RZ, RZ, R17 ;  /* 0x000000ffff190224 */ /* 0x000fca00078e0011 */
[----:B------:R0:W2:Y:S01]  /*21e80*/  @P0 LDG.E.U8 R3, desc[UR20][R24.64] ;  /* 0x0000001418030981 */ /* 0x0000a2000c1e1100 */
[--C-:B------:R-:W-:Y:S01]  /*21e90*/  @!P5 IMAD.IADD R4, R4, 0x1, -R9.reuse ;  /* 0x000000010404d824 */ /* 0x100fe200078e0a09 */
[C---:B------:R-:W-:Y:S02]  /*21ea0*/  ISETP.GT.U32.AND P5, PT, R9.reuse, R2, PT ;  /* 0x000000020900720c */ /* 0x040fe40003fa4070 */
[----:B------:R3:W-:Y:S04]  /*21eb0*/  STL [R1+0x3b8], R13 ;  /* 0x0003b80d01007387 */ /* 0x0007e80000100800 */
[----:B------:R4:W-:Y:S04]  /*21ec0*/  STL [R1+0x3b4], R17 ;  /* 0x0003b41101007387 */ /* 0x0009e80000100800 */
[----:B---3--:R-:W3:Y:S03]  /*21ed0*/  LDL R13, [R1+0x13c0] ;  /* 0x0013c000010d7983 */ /* 0x008ee60000100800 */
[----:B------:R-:W-:Y:S01]  /*21ee0*/  @!P5 IMAD.IADD R2, R2, 0x1, -R9 ;  /* 0x000000010202d824 */ /* 0x000fe200078e0a09 */
[----:B----4-:R-:W4:Y:S03]  /*21ef0*/  LDL.LU R17, [R1+0x2d4] ;  /* 0x0002d40001117983 */ /* 0x010f260000300800 */
[----:B0-----:R-:W-:Y:S01]  /*21f00*/  IMAD.MOV.U32 R25, RZ, RZ, R2 ;  /* 0x000000ffff197224 */ /* 0x001fe200078e0002 */
[----:B------:R-:W-:-:S02]  /*21f10*/  ISETP.GT.U32.AND P6, PT, R9, R4, PT ;  /* 0x000000040900720c */ /* 0x000fc40003fc4070 */
[----:B------:R-:W-:Y:S01]  /*21f20*/  ISETP.GT.U32.AND P3, PT, R9, R12, PT ;  /* 0x0000000c0900720c */ /* 0x000fe20003f64070 */
[----:B-1----:R-:W-:Y:S01]  /*21f30*/  IMAD R26, R26, UR4, RZ ;  /* 0x000000041a1a7c24 */ /* 0x002fe2000f8e02ff */
[----:B------:R-:W0:Y:S01]  /*21f40*/  LDCU UR4, c[0x0][0x3b0] ;  /* 0x00007600ff0477ac */ /* 0x000e220008000800 */
[----:B--2---:R1:W-:Y:S04]  /*21f50*/  STL [R1+0x78], R3 ;  /* 0x0000780301007387 */ /* 0x0043e80000100800 */
[----:B------:R-:W2:Y:S04]  /*21f60*/  LDL.LU R2, [R1+0x1788] ;  /* 0x0017880001027983 */ /* 0x000ea80000300800 */
[----:B------:R-:W-:-:S02]  /*21f70*/  @!P6 IMAD.IADD R4, R4, 0x1, -R9 ;  /* 0x000000010404e824 */ /* 0x000fc400078e0a09 */
[----:B------:R-:W-:Y:S01]  /*21f80*/  @!P3 IMAD.IADD R12, R12, 0x1, -R9 ;  /* 0x000000010c0cb824 */ /* 0x000fe200078e0a09 */
[C---:B-1----:R-:W-:Y:S02]  /*21f90*/  IADD3 R3, P6, PT, R26.reuse, R8, RZ ;  /* 0x000000081a037210 */ /* 0x042fe40007fde0ff */
[----:B------:R-:W-:Y:S01]  /*21fa0*/  ISETP.GE.AND P3, PT, R27, RZ, PT ;  /* 0x000000ff1b00720c */ /* 0x000fe20003f66270 */
[----:B------:R-:W-:Y:S01]  /*21fb0*/  @!P2 IMAD.MOV R25, RZ, RZ, -R25 ;  /* 0x000000ffff19a224 */ /* 0x000fe200078e0a19 */
[----:B------:R-:W-:Y:S02]  /*21fc0*/  LEA.HI.X.SX32 R24, R26, R5, 0x1, P6 ;  /* 0x000000051a187211 */ /* 0x000fe400030f0eff */
[C---:B------:R-:W-:Y:S01]  /*21fd0*/  ISETP.GT.U32.AND P6, PT, R9.reuse, R7, PT ;  /* 0x000000070900720c */ /* 0x040fe20003fc4070 */
[----:B------:R-:W-:Y:S01]  /*21fe0*/  @P0 IMAD.MOV.U32 R26, RZ, RZ, R3 ;  /* 0x000000ffff1a0224 */ /* 0x000fe200078e0003 */
[----:B------:R-:W-:Y:S01]  /*21ff0*/  PRMT R16, RZ, 0x7610, R16 ;  /* 0x00007610ff107816 */ /* 0x000fe20000000010 */
[----:B------:R-:W-:Y:S01]  /*22000*/  @P0 IMAD.MOV.U32 R27, RZ, RZ, R24 ;  /* 0x000000ffff1b0224 */ /* 0x000fe200078e0018 */
[----:B------:R-:W-:Y:S01]  /*22010*/  ISETP.GT.U32.AND P2, PT, R9, R12, PT ;  /* 0x0000000c0900720c */ /* 0x000fe20003f44070 */
[----:B------:R1:W-:Y:S01]  /*22020*/  STL [R1+0x3c0], R3 ;  /* 0x0003c00301007387 */ /* 0x0003e20000100800 */
[----:B------:R-:W-:-:S03]  /*22030*/  SEL R25, R47, R25, !P1 ;  /* 0x000000192f197207 */ /* 0x000fc60004800000 */
[----:B------:R0:W-:Y:S04]  /*22040*/  STL [R1+0x3bc], R24 ;  /* 0x0003bc1801007387 */ /* 0x0001e80000100800 */
[----:B------:R3:W4:Y:S01]  /*22050*/  @P0 LDG.E.U8 R16, desc[UR20][R26.64] ;  /* 0x000000141a100981 */ /* 0x000722000c1e1100 */
[----:B------:R-:W-:-:S03]  /*22060*/  @!P6 IMAD.IADD R7, R7, 0x1, -R9 ;  /* 0x000000010707e824 */ /* 0x000fc600078e0a09 */
[----:B-1----:R-:W4:Y:S01]  /*22070*/  LDL.LU R3, [R1+0x404] ;  /* 0x0004040001037983 */ /* 0x002f220000300800 */
[----:B0-----:R-:W-:Y:S02]  /*22080*/  IMAD.MOV.U32 R24, RZ, RZ, R4 ;  /* 0x000000ffff187224 */ /* 0x001fe400078e0004 */
[----:B---3--:R-:W-:Y:S01]  /*22090*/  IMAD R26, R25, UR5, RZ ;  /* 0x00000005191a7c24 */ /* 0x008fe2000f8e02ff */
[----:B------:R-:W-:Y:S01]  /*220a0*/  PRMT R11, RZ, 0x7610, R11 ;  /* 0x00007610ff0b7816 */ /* 0x000fe2000000000b */
[----:B------:R-:W-:Y:S01]  /*220b0*/  @!P3 IMAD.MOV R24, RZ, RZ, -R24 ;  /* 0x000000ffff18b224 */ /* 0x000fe200078e0a18 */
[----:B------:R-:W-:Y:S01]  /*220c0*/  ISETP.GE.AND P3, PT, R0, RZ, PT ;  /* 0x000000ff0000720c */ /* 0x000fe20003f66270 */
[----:B------:R-:W-:Y:S01]  /*220d0*/  @!P2 IMAD.IADD R12, R12, 0x1, -R9 ;  /* 0x000000010c0ca824 */ /* 0x000fe200078e0a09 */
[----:B------:R-:W-:Y:S01]  /*220e0*/  IADD3 R4, P6, PT, R26, R8, RZ ;  /* 0x000000081a047210 */ /* 0x000fe20007fde0ff */
[----:B------:R-:W3:Y:S01]  /*220f0*/  LDL R0, [R1+0x13d8] ;  /* 0x0013d80001007983 */ /* 0x000ee20000100800 */
[----:B------:R-:W-:Y:S01]  /*22100*/  SEL R24, R47, R24, !P1 ;  /* 0x000000182f187207 */ /* 0x000fe20004800000 */
[----:B------:R-:W0:Y:S01]  /*22110*/  LDCU UR5, c[0x0][0x3b0] ;  /* 0x00007600ff0577ac */ /* 0x000e220008000800 */
[----:B------:R-:W-:-:S02]  /*22120*/  ISETP.GE.AND P2, PT, R13, RZ, PT ;  /* 0x000000ff0d00720c */ /* 0x000fc40003f46270 */
[----:B------:R-:W-:Y:S01]  /*22130*/  LEA.HI.X.SX32 R13, R26, R5, 0x1, P6 ;  /* 0x000000051a0d7211 */ /* 0x000fe200030f0eff */
[----:B------:R-:W-:Y:S02]  /*22140*/  IMAD R24, R24, UR4, RZ ;  /* 0x0000000418187c24 */ /* 0x000fe4000f8e02ff */
[----:B------:R-:W-:Y:S01]  /*22150*/  IMAD.MOV.U32 R25, RZ, RZ, R12 ;  /* 0x000000ffff197224 */ /* 0x000fe200078e000c */
[----:B------:R1:W-:Y:S01]  /*22160*/  STL [R1+0x3c8], R4 ;  /* 0x0003c80401007387 */ /* 0x0003e20000100800 */
[----:B------:R-:W-:Y:S02]  /*22170*/  @P0 IMAD.MOV.U32 R26, RZ, RZ, R4 ;  /* 0x000000ffff1a0224 */ /* 0x000fe400078e0004 */
[----:B------:R-:W-:Y:S01]  /*22180*/  @P0 IMAD.MOV.U32 R27, RZ, RZ, R13 ;  /* 0x000000ffff1b0224 */ /* 0x000fe200078e000d */
[C---:B------:R-:W-:Y:S01]  /*22190*/  IADD3 R12, P6, PT, R24.reuse, R8, RZ ;  /* 0x00000008180c7210 */ /* 0x040fe20007fde0ff */
[----:B------:R0:W-:Y:S01]  /*221a0*/  STL [R1+0x3c4], R13 ;  /* 0x0003c40d01007387 */ /* 0x0001e20000100800 */
[----:B------:R-:W-:Y:S01]  /*221b0*/  ISETP.GT.U32.AND P5, PT, R9, R15, PT ;  /* 0x0000000f0900720c */ /* 0x000fe20003fa4070 */
[----:B------:R-:W2:Y:S02]  /*221c0*/  LDCU UR4, c[0x0][0x3b0] ;  /* 0x00007600ff0477ac */ /* 0x000ea40008000800 */
[----:B-1----:R-:W3:Y:S01]  /*221d0*/  LDL R4, [R1+0x13dc] ;  /* 0x0013dc0001047983 */ /* 0x002ee20000100800 */
[----:B0-----:R-:W-:-:S02]  /*221e0*/  LEA.HI.X.SX32 R13, R24, R5, 0x1, P6 ;  /* 0x00000005180d7211 */ /* 0x001fc400030f0eff */
[----:B--2---:R-:W-:-:S06]  /*221f0*/  PRMT R2, RZ, 0x7610, R2 ;  /* 0x00007610ff027816 */ /* 0x004fcc0000000002 */
[----:B------:R0:W2:Y:S02]  /*22200*/  @P0 LDG.E.U8 R2, desc[UR20][R26.64] ;  /* 0x000000141a020981 */ /* 0x0000a4000c1e1100 */
[----:B0-----:R-:W-:Y:S02]  /*22210*/  @P0 IMAD.MOV.U32 R26, RZ, RZ, R12 ;  /* 0x000000ffff1a0224 */ /* 0x001fe400078e000c */
[----:B------:R-:W-:-:S05]  /*22220*/  @P0 IMAD.MOV.U32 R27, RZ, RZ, R13 ;  /* 0x000000ffff1b0224 */ /* 0x000fca00078e000d */
[----:B------:R0:W2:Y:S01]  /*22230*/  @P0 LDG.E.U8 R11, desc[UR20][R26.64] ;  /* 0x000000141a0b0981 */ /* 0x0000a2000c1e1100 */
[----:B------:R-:W-:-:S05]  /*22240*/  @!P5 IMAD.IADD R15, R15, 0x1, -R9 ;  /* 0x000000010f0fd824 */ /* 0x000fca00078e0a09 */
[C---:B------:R-:W-:Y:S01]  /*22250*/  ISETP.GT.U32.AND P5, PT, R9.reuse, R15, PT ;  /* 0x0000000f0900720c */ /* 0x040fe20003fa4070 */
[----:B------:R-:W-:Y:S01]  /*22260*/  @!P3 IMAD.MOV R25, RZ, RZ, -R25 ;  /* 0x000000ffff19b224 */ /* 0x000fe200078e0a19 */
[C---:B------:R-:W-:Y:S02]  /*22270*/  ISETP.GT.U32.AND P3, PT, R9.reuse, R7, PT ;  /* 0x000000070900720c */ /* 0x040fe40003f64070 */
[----:B----4-:R-:W-:-:S09]  /*22280*/  ISETP.GT.U32.AND P6, PT, R9, R3, PT ;  /* 0x000000030900720c */ /* 0x010fd20003fc4070 */
[----:B------:R-:W-:Y:S01]  /*22290*/  @!P5 IMAD.IADD R15, R15, 0x1, -R9 ;  /* 0x000000010f0fd824 */ /* 0x000fe200078e0a09 */
[----:B------:R-:W-:-:S03]  /*222a0*/  ISETP.GT.U32.AND P5, PT, R9, R17, PT ;  /* 0x000000110900720c */ /* 0x000fc60003fa4070 */
[----:B------:R-:W-:Y:S01]  /*222b0*/  IMAD.MOV.U32 R24, RZ, RZ, R15 ;  /* 0x000000ffff187224 */ /* 0x000fe200078e000f */
[----:B0-----:R-:W-:-:S03]  /*222c0*/  SEL R26, R47, R25, !P1 ;  /* 0x000000192f1a7207 */ /* 0x001fc60004800000 */
[----:B------:R-:W-:Y:S01]  /*222d0*/  @!P2 IMAD.MOV R24, RZ, RZ, -R24 ;  /* 0x000000ffff18a224 */ /* 0x000fe200078e0a18 */
[----:B---3--:R-:W-:Y:S01]  /*222e0*/  ISETP.GE.AND P2, PT, R0, RZ, PT ;  /* 0x000000ff0000720c */ /* 0x008fe20003f46270 */
[--C-:B------:R-:W-:Y:S02]  /*222f0*/  @!P3 IMAD.IADD R7, R7, 0x1, -R9.reuse ;  /* 0x000000010707b824 */ /* 0x100fe400078e0a09 */
[----:B------:R-:W-:Y:S01]  /*22300*/  IMAD R26, R26, UR6, RZ ;  /* 0x000000061a1a7c24 */ /* 0x000fe2000f8e02ff */
[----:B------:R-:W-:Y:S01]  /*22310*/  SEL R25, R47, R24, !P1 ;  /* 0x000000182f197207 */ /* 0x000fe20004800000 */
[--C-:B------:R-:W-:Y:S01]  /*22320*/  @!P5 IMAD.IADD R17, R17, 0x1, -R9.reuse ;  /* 0x000000011111d824 */ /* 0x100fe200078e0a09 */
[----:B------:R0:W-:Y:S01]  /*22330*/  STL [R1+0x3f8], R12 ;  /* 0x0003f80c01007387 */ /* 0x0001e20000100800 */
[----:B------:R-:W-:Y:S01]  /*22340*/  @!P6 IMAD.IADD R3, R3, 0x1, -R9 ;  /* 0x000000010303e824 */ /* 0x000fe200078e0a09 */
[-C--:B------:R-:W-:Y:S01]  /*22350*/  IADD3 R15, P6, PT, R26, R8.reuse, RZ ;  /* 0x000000081a0f7210 */ /* 0x080fe20007fde0ff */
[----:B------:R-:W-:Y:S01]  /*22360*/  IMAD.MOV.U32 R24, RZ, RZ, R7 ;  /* 0x000000ffff187224 */ /* 0x000fe200078e0007 */
[----:B------:R-:W-:Y:S01]  /*22370*/  PRMT R14, RZ, 0x7610, R14 ;  /* 0x00007610ff0e7816 */ /* 0x000fe2000000000e */
[----:B------:R-:W-:Y:S01]  /*22380*/  IMAD R25, R25, UR4, RZ ;  /* 0x0000000419197c24 */ /* 0x000fe2000f8e02ff */
[----:B------:R-:W-:Y:S01]  /*22390*/  ISETP.GT.U32.AND P5, PT, R9, R17, PT ;  /* 0x000000110900720c */ /* 0x000fe20003fa4070 */
[----:B------:R-:W-:Y:S01]  /*223a0*/  @!P2 IMAD.MOV R24, RZ, RZ, -R24 ;  /* 0x000000ffff18a224 */ /* 0x000fe200078e0a18 */
[----:B------:R-:W-:Y:S01]  /*223b0*/  PRMT R27, RZ, 0x7610, R27 ;  /* 0x00007610ff1b7816 */ /* 0x000fe2000000001b */
[----:B------:R-:W-:Y:S01]  /*223c0*/  IMAD.MOV.U32 R0, RZ, RZ, R6 ;  /* 0x000000ffff007224 */ /* 0x000fe200078e0006 */
[C---:B------:R-:W-:Y:S01]  /*223d0*/  IADD3 R7, P2, PT, R25.reuse, R8, RZ ;  /* 0x0000000819077210 */ /* 0x040fe20007f5e0ff */
[----:B------:R-:W1:Y:S03]  /*223e0*/  LDCU UR4, c[0x0][0x3b0] ;  /* 0x00007600ff0477ac */ /* 0x000e660008000800 */
[-C--:B0-----:R-:W-:Y:S01]  /*223f0*/  LEA.HI.X.SX32 R12, R25, R5.reuse, 0x1, P2 ;  /* 0x00000005190c7211 */ /* 0x081fe200010f0eff */
[----:B------:R-:W0:Y:S04]  /*22400*/  LDCU UR6, c[0x0][0x3b0] ;  /* 0x00007600ff0677ac */ /* 0x000e280008000800 */
[----:B------:R-:W-:Y:S01]  /*22410*/  @!P5 IMAD.IADD R17, R17, 0x1, -R9 ;  /* 0x000000011111d824 */ /* 0x000fe200078e0a09 */
[----:B------:R-:W-:Y:S01]  /*22420*/  ISETP.GE.AND P5, PT, R4, RZ, PT ;  /* 0x000000ff0400720c */ /* 0x000fe20003fa6270 */
[----:B--2---:R2:W-:Y:S04]  /*22430*/  STL [R1+0x70], R2 ;  /* 0x0000700201007387 */ /* 0x0045e80000100800 */
[----:B--2---:R-:W2:Y:S04]  /*22440*/  LDL.LU R2, [R1+0x40c] ;  /* 0x00040c0001027983 */ /* 0x004ea80000300800 */
[----:B------:R3:W-:Y:S02]  /*22450*/  STL [R1+0x74], R16 ;  /* 0x0000741001007387 */ /* 0x0007e40000100800 */
[----:B---3--:R-:W-:-:S02]  /*22460*/  LEA.HI.X.SX32 R16, R26, R5, 0x1, P6 ;  /* 0x000000051a107211 */ /* 0x008fc400030f0eff */
[----:B------:R-:W-:Y:S01]  /*22470*/  SEL R26, R47, R24, !P1 ;  /* 0x000000182f1a7207 */ /* 0x000fe20004800000 */
[----:B------:R-:W-:Y:S02]  /*22480*/  @P0 IMAD.MOV.U32 R24, RZ, RZ, R15 ;  /* 0x000000ffff180224 */ /* 0x000fe400078e000f */
[----:B------:R-:W-:Y:S01]  /*22490*/  @P0 IMAD.MOV.U32 R25, RZ, RZ, R16 ;  /* 0x000000ffff190224 */ /* 0x000fe200078e0010 */
[----:B------:R-:W-:Y:S04]  /*224a0*/  STL [R1+0x3f4], R13 ;  /* 0x0003f40d01007387 */ /* 0x000fe80000100800 */
[----:B------:R3:W-:Y:S04]  /*224b0*/  STL [R1+0x6c], R11 ;  /* 0x00006c0b01007387 */ /* 0x0007e80000100800 */
[----:B------:R4:W2:Y:S04]  /*224c0*/  @P0 LDG.E.U8 R14, desc[UR20][R24.64] ;  /* 0x00000014180e0981 */ /* 0x0008a8000c1e1100 */
[----:B---3--:R-:W3:Y:S04]  /*224d0*/  LDL R11, [R1+0x13e0] ;  /* 0x0013e000010b7983 */ /* 0x008ee80000100800 */
[----:B------:R-:W3:Y:S01]  /*224e0*/  LDL.LU R6, [R1+0x410] ;  /* 0x0004100001067983 */ /* 0x000ee20000300800 */
[----:B----4-:R-:W-:-:S02]  /*224f0*/  @P0 IMAD.MOV.U32 R24, RZ, RZ, R7 ;  /* 0x000000ffff180224 */ /* 0x010fc400078e0007 */
[----:B------:R-:W-:Y:S01]  /*22500*/  @P0 IMAD.MOV.U32 R25, RZ, RZ, R12 ;  /* 0x000000ffff190224 */ /* 0x000fe200078e000c */
[----:B------:R-:W4:Y:S04]  /*22510*/  LDL.LU R13, [R1+0x49c] ;  /* 0x00049c00010d7983 */ /* 0x000f280000300800 */
[----:B------:R-:W-:Y:S04]  /*22520*/  STL [R1+0x420], R15 ;  /* 0x0004200f01007387 */ /* 0x000fe80000100800 */
[----:B------:R-:W-:Y:S04]  /*22530*/  STL [R1+0x428], R7 ;  /* 0x0004280701007387 */ /* 0x000fe80000100800 */
[----:B------:R-:W4:Y:S04]  /*22540*/  LDL R4, [R1+0x13f8] ;  /* 0x0013f80001047983 */ /* 0x000f280000100800 */
[----:B------:R0:W-:Y:S04]  /*22550*/  STL [R1+0x41c], R16 ;  /* 0x00041c1001007387 */ /* 0x0001e80000100800 */
[----:B------:R1:W4:Y:S04]  /*22560*/  @P0 LDG.E.U8 R27, desc[UR20][R24.64] ;  /* 0x00000014181b0981 */ /* 0x000328000c1e1100 */
[----:B0-----:R-:W4:Y:S04]  /*22570*/  LDL.LU R16, [R1+0x1784] ;  /* 0x0017840001107983 */ /* 0x001f280000300800 */
[----:B------:R-:W4:Y:S01]  /*22580*/  LDL.LU R15, [R1+0x1780] ;  /* 0x00178000010f7983 */ /* 0x000f220000300800 */
[----:B-1----:R-:W-:-:S02]  /*22590*/  IMAD.MOV.U32 R24, RZ, RZ, R17 ;  /* 0x000000ffff187224 */ /* 0x002fc400078e0011 */
[----:B------:R-:W-:Y:S01]  /*225a0*/  IMAD R26, R26, UR5, RZ ;  /* 0x000000051a1a7c24 */ /* 0x000fe2000f8e02ff */
[----:B------:R-:W-:Y:S01]  /*225b0*/  STL [R1+0x424], R12 ;  /* 0x0004240c01007387 */ /* 0x000fe20000100800 */
[----:B------:R-:W-:Y:S01]  /*225c0*/  @!P5 IMAD.MOV R24, RZ, RZ, -R24 ;  /* 0x000000ffff18d224 */ /* 0x000fe200078e0a18 */
[----:B------:R-:W-:Y:S01]  /*225d0*/  ISETP.GT.U32.AND P3, PT, R9, R3, PT ;  /* 0x000000030900720c */ /* 0x000fe20003f64070 */
[----:B------:R-:W0:Y:S01]  /*225e0*/  LDCU UR5, c[0x0][0x3b0] ;  /* 0x00007600ff0577ac */ /* 0x000e220008000800 */
[----:B------:R-:W-:Y:S01]  /*225f0*/  IADD3 R17, P5, PT, R26, R8, RZ ;  /* 0x000000081a117210 */ /* 0x000fe20007fbe0ff */
[----:B--2---:R1:W-:Y:S01]  /*22600*/  STL [R1+0x68], R14 ;  /* 0x0000680e01007387 */ /* 0x0043e20000100800 */
[----:B---3--:R-:W-:-:S03]  /*22610*/  ISETP.GE.AND P6, PT, R11, RZ, PT ;  /* 0x000000ff0b00720c */ /* 0x008fc60003fc6270 */
[----:B-1----:R-:W2:Y:S04]  /*22620*/  LDL.LU R14, [R1+0x177c] ;  /* 0x00177c00010e7983 */ /* 0x002ea80000300800 */
[----:B------:R-:W3:Y:S04]  /*22630*/  LDL.LU R12, [R1+0x1778] ;  /* 0x00177800010c7983 */ /* 0x000ee80000300800 */
[----:B------:R-:W2:Y:S04]  /*22640*/  LDL.LU R7, [R1+0x1774] ;  /* 0x0017740001077983 */ /* 0x000ea80000300800 */
[----:B------:R-:W2:Y:S04]  /*22650*/  LDL.LU R11, [R1+0x4a4] ;  /* 0x0004a400010b7983 */ /* 0x000ea80000300800 */
[----:B------:R-:W-:Y:S04]  /*22660*/  STL [R1+0x458], R17 ;  /* 0x0004581101007387 */ /* 0x000fe80000100800 */
[----:B----4-:R1:W-:Y:S02]  /*22670*/  STL [R1+0x64], R27 ;  /* 0x0000641b01007387 */ /* 0x0103e40000100800 */
[----:B-1----:R-:W-:Y:S01]  /*22680*/  LEA.HI.X.SX32 R27, R26, R5, 0x1, P5 ;  /* 0x000000051a1b7211 */ /* 0x002fe200028f0eff */
[----:B------:R-:W-:Y:S01]  /*22690*/  @P0 IMAD.MOV.U32 R26, RZ, RZ, R17 ;  /* 0x000000ffff1a0224 */ /* 0x000fe200078e0011 */
[----:B------:R-:W-:-:S06]  /*226a0*/  PRMT R15, RZ, 0x7610, R15 ;  /* 0x00007610ff0f7816 */ /* 0x000fcc000000000f */
[----:B------:R1:W4:Y:S01]  /*226b0*/  @P0 LDG.E.U8 R15, desc[UR20][R26.64] ;  /* 0x000000141a0f0981 */ /* 0x000322000c1e1100 */
[----:B------:R-:W-:Y:S01]  /*226c0*/  @!P3 IMAD.IADD R3, R3, 0x1, -R9 ;  /* 0x000000010303b824 */ /* 0x000fe200078e0a09 */
[----:B------:R-:W-:-:S03]  /*226d0*/  SEL R25, R47, R24, !P1 ;  /* 0x000000182f197207 */ /* 0x000fc60004800000 */
[----:B------:R-:W-:Y:S02]  /*226e0*/  IMAD.MOV.U32 R24, RZ, RZ, R3 ;  /* 0x000000ffff187224 */ /* 0x000fe400078e0003 */
[----:B------:R-:W-:Y:S01]  /*226f0*/  IMAD R25, R25, UR7, RZ ;  /* 0x0000000719197c24 */ /* 0x000fe2000f8e02ff */
[----:B------:R-:W2:Y:S01]  /*22700*/  LDL.LU R3, [R1+0x1770] ;  /* 0x0017700001037983 */ /* 0x000ea20000300800 */
[----:B------:R-:W-:Y:S01]  /*22710*/  @!P6 IMAD.MOV R24, RZ, RZ, -R24 ;  /* 0x000000ffff18e224 */ /* 0x000fe200078e0a18 */
[----:B------:R-:W-:Y:S01]  /*22720*/  ISETP.GT.U32.AND P3, PT, R9, R6, PT ;  /* 0x000000060900720c */ /* 0x000fe20003f64070 */
[----:B------:R-:W0:Y:S01]  /*22730*/  LDCU UR7, c[0x0][0x3b0] ;  /* 0x00007600ff0777ac */ /* 0x000e220008000800 */
[----:B------:R0:W-:Y:S02]  /*22740*/  STL [R1+0x454], R27 ;  /* 0x0004541b01007387 */ /* 0x0001e40000100800 */
[----:B------:R-:W-:Y:S02]  /*22750*/  SEL R24, R47, R24, !P1 ;  /* 0x000000182f187207 */ /* 0x000fe40004800000 */
[----:B------:R-:W2:Y:S03]  /*22760*/  LDL.LU R17, [R1+0x4d4] ;  /* 0x0004d40001117983 */ /* 0x000ea60000300800 */
[----:B-1----:R-:W-:Y:S01]  /*22770*/  IMAD R26, R24, UR4, RZ ;  /* 0x00000004181a7c24 */ /* 0x002fe2000f8e02ff */
[----:B---3--:R-:W-:-:S03]  /*22780*/  PRMT R12, RZ, 0x7610, R12 ;  /* 0x00007610ff0c7816 */ /* 0x008fc6000000000c */
[----:B------:R-:W-:Y:S01]  /*22790*/  @!P3 IMAD.IADD R6, R6, 0x1, -R9 ;  /* 0x000000010606b824 */ /* 0x000fe200078e0a09 */
[----:B------:R-:W-:Y:S01]  /*227a0*/  ISETP.GE.AND P3, PT, R4, RZ, PT ;  /* 0x000000ff0400720c */ /* 0x000fe20003f66270 */
[----:B------:R-:W1:Y:S01]  /*227b0*/  LDCU UR4, c[0x0][0x3b0] ;  /* 0x00007600ff0477ac */ /* 0x000e620008000800 */
[----:B----4-:R3:W-:Y:S04]  /*227c0*/  STL [R1+0x60], R15 ;  /* 0x0000600f01007387 */ /* 0x0107e80000100800 */
[----:B0-----:R-:W4:Y:S01]  /*227d0*/  LDL R27, [R1+0x13fc] ;  /* 0x0013fc00011b7983 */ /* 0x001f220000100800 */
[----:B---3--:R-:W-:-:S04]  /*227e0*/  IADD3 R15, P6, PT, R25, R8, RZ ;  /* 0x00000008190f7210 */ /* 0x008fc80007fde0ff */
[----:B------:R-:W-:Y:S01]  /*227f0*/  LEA.HI.X.SX32 R25, R25, R5, 0x1, P6 ;  /* 0x0000000519197211 */ /* 0x000fe200030f0eff */
[----:B------:R-:W-:-:S05]  /*22800*/  @P0 IMAD.MOV.U32 R24, RZ, RZ, R15 ;  /* 0x000000ffff180224 */ /* 0x000fca00078e000f */
[----:B------:R0:W3:Y:S04]  /*22810*/  @P0 LDG.E.U8 R12, desc[UR20][R24.64] ;  /* 0x00000014180c0981 */ /* 0x0000e8000c1e1100 */
[----:B------:R-:W-:Y:S04]  /*22820*/  STL [R1+0x460], R15 ;  /* 0x0004600f01007387 */ /* 0x000fe80000100800 */
[----:B------:R-:W4:Y:S04]  /*22830*/  LDL.LU R4, [R1+0x4d8] ;  /* 0x0004d80001047983 */ /* 0x000f280000300800 */
[----:B------:R0:W-:Y:S04]  /*22840*/  STL [R1+0x45c], R25 ;  /* 0x00045c1901007387 */ /* 0x0001e80000100800 */
[----:B0-----:R-:W4:Y:S01]  /*22850*/  LDL R25, [R1+0x1400] ;  /* 0x0014000001197983 */ /* 0x001f220000100800 */
[----:B------:R-:W-:-:S13]  /*22860*/  ISETP.GT.U32.AND P2, PT, R9, R2, PT ;  /* 0x000000020900720c */ /* 0x000fda0003f44070 */
[----:B------:R-:W-:-:S05]  /*22870*/  @!P2 IMAD.IADD R2, R2, 0x1, -R9 ;  /* 0x000000010202a824 */ /* 0x000fca00078e0a09 */
[----:B------:R-:W-:-:S13]  /*22880*/  ISETP.GT.U32.AND P2, PT, R9, R2, PT ;  /* 0x000000020900720c */ /* 0x000fda0003f44070 */
[----:B------:R-:W-:-:S04]  /*22890*/  @!P2 IMAD.IADD R2, R2, 0x1, -R9 ;  /* 0x000000010202a824 */ /* 0x000fc800078e0a09 */
[----:B------:R-:W-:Y:S02]  /*228a0*/  IMAD.MOV.U32 R24, RZ, RZ, R2 ;  /* 0x000000ffff187224 */ /* 0x000fe400078e0002 */
[----:B------:R-:W4:Y:S02]  /*228b0*/  LDL R2, [R1+0x1418] ;  /* 0x0014180001027983 */ /* 0x000f240000100800 */
[----:B------:R-:W-:Y:S01]  /*228c0*/  @!P3 IMAD.MOV R24, RZ, RZ, -R24 ;  /* 0x000000ffff18b224 */ /* 0x000fe200078e0a18 */
[----:B--2---:R-:W-:Y:S01]  /*228d0*/  PRMT R3, RZ, 0x7610, R3 ;  /* 0x00007610ff037816 */ /* 0x004fe20000000003 */
[----:B---3--:R0:W-:Y:S02]  /*228e0*/  STL [R1+0x5c], R12 ;  /* 0x00005c0c01007387 */ /* 0x0081e40000100800 */
[----:B0-----:R-:W-:-:S04]  /*228f0*/  IADD3 R12, P2, PT, R26, R8, RZ ;  /* 0x000000081a0c7210 */ /* 0x001fc80007f5e0ff */
[----:B------:R-:W-:Y:S02]  /*22900*/  LEA.HI.X.SX32 R15, R26, R5, 0x1, P2 ;  /* 0x000000051a0f7211 */ /* 0x000fe400010f0eff */
[----:B------:R-:W-:Y:S01]  /*22910*/  SEL R26, R47, R24, !P1 ;  /* 0x000000182f1a7207 */ /* 0x000fe20004800000 */
[----:B------:R-:W-:Y:S01]  /*22920*/  @P0 IMAD.MOV.U32 R24, RZ, RZ, R12 ;  /* 0x000000ffff180224 */ /* 0x000fe200078e000c */
[----:B----4-:R-:W-:Y:S01]  /*22930*/  ISETP.GE.AND P2, PT, R25, RZ, PT ;  /* 0x000000ff1900720c */ /* 0x010fe20003f46270 */
[----:B------:R-:W-:-:S05]  /*22940*/  @P0 IMAD.MOV.U32 R25, RZ, RZ, R15 ;  /* 0x000000ffff190224 */ /* 0x000fca00078e000f */
[----:B------:R0:W2:Y:S01]  /*22950*/  @P0 LDG.E.U8 R3, desc[UR20][R24.64] ;  /* 0x0000001418030981 */ /* 0x0000a2000c1e1100 */
[----:B------:R-:W-:-:S13]  /*22960*/  ISETP.GT.U32.AND P5, PT, R9, R13, PT ;  /* 0x0000000d0900720c */ /* 0x000fda0003fa4070 */
[--C-:B------:R-:W-:Y:S01]  /*22970*/  @!P5 IMAD.IADD R13, R13, 0x1, -R9.reuse ;  /* 0x000000010d0dd824 */ /* 0x100fe200078e0a09 */
[C---:B------:R-:W-:Y:S01]  /*22980*/  ISETP.GT.U32.AND P5, PT, R9.reuse, R6, PT ;  /* 0x000000060900720c */ /* 0x040fe20003fa4070 */
[----:B------:R-:W-:Y:S04]  /*22990*/  STL [R1+0x468], R12 ;  /* 0x0004680c01007387 */ /* 0x000fe80000100800 */
[----:B------:R3:W-:Y:S08]  /*229a0*/  STL [R1+0x464], R15 ;  /* 0x0004640f01007387 */ /* 0x0007f00000100800 */
[----:B------:R-:W-:Y:S01]  /*229b0*/  @!P5 IMAD.IADD R6, R6, 0x1, -R9 ;  /* 0x000000010606d824 */ /* 0x000fe200078e0a09 */
[----:B---3--:R-:W3:Y:S03]  /*229c0*/  LDL R15, [R1+0x1420] ;  /* 0x00142000010f7983 */ /* 0x008ee60000100800 */
[----:B0-----:R-:W-:Y:S01]  /*229d0*/  IMAD.MOV.U32 R25, RZ, RZ, R6 ;  /* 0x000000ffff197224 */ /* 0x001fe200078e0006 */
[----:B------:R-:W4:Y:S01]  /*229e0*/  LDL.LU R12, [R1+0x4e4] ;  /* 0x0004e400010c7983 */ /* 0x000f220000300800 */
[----:B------:R-:W-:-:S03]  /*229f0*/  ISETP.GT.U32.AND P6, PT, R9, R13, PT ;  /* 0x0000000d0900720c */ /* 0x000fc60003fc4070 */
[----:B--2---:R0:W-:Y:S04]  /*22a00*/  STL [R1+0x58], R3 ;  /* 0x0000580301007387 */ /* 0x0041e80000100800 */
[----:B------:R-:W2:Y:S01]  /*22a10*/  LDL.LU R6, [R1+0x176c] ;  /* 0x00176c0001067983 */ /* 0x000ea20000300800 */
[----:B------:R-:W-:Y:S01]  /*22a20*/  ISETP.GT.U32.AND P3, PT, R9, R11, PT ;  /* 0x0000000b0900720c */ /* 0x000fe20003f64070 */
[----:B------:R-:W-:Y:S01]  /*22a30*/  IMAD R26, R26, UR5, RZ ;  /* 0x000000051a1a7c24 */ /* 0x000fe2000f8e02ff */
[----:B------:R-:W-:-:S03]  /*22a40*/  PRMT R18, RZ, 0x7610, R18 ;  /* 0x00007610ff127816 */ /* 0x000fc60000000012 */
[----:B------:R-:W-:Y:S01]  /*22a50*/  @!P6 IMAD.IADD R13, R13, 0x1, -R9 ;  /* 0x000000010d0de824 */ /* 0x000fe200078e0a09 */
[----:B------:R-:W-:Y:S01]  /*22a60*/  ISETP.GT.U32.AND P5, PT, R9, R17, PT ;  /* 0x000000110900720c */ /* 0x000fe20003fa4070 */
[----:B------:R-:W-:Y:S01]  /*22a70*/  @!P2 IMAD.MOV R25, RZ, RZ, -R25 ;  /* 0x000000ffff19a224 */ /* 0x000fe200078e0a19 */
[C---:B0-----:R-:W-:Y:S01]  /*22a80*/  IADD3 R3, P6, PT, R26.reuse, R8, RZ ;  /* 0x000000081a037210 */ /* 0x041fe20007fde0ff */
[----:B------:R-:W0:Y:S03]  /*22a90*/  LDCU UR5, c[0x0][0x3b0] ;  /* 0x00007600ff0577ac */ /* 0x000e260008000800 */
[----:B------:R-:W-:Y:S01]  /*22aa0*/  LEA.HI.X.SX32 R24, R26, R5, 0x1, P6 ;  /* 0x000000051a187211 */ /* 0x000fe200030f0eff */
[----:B------:R-:W-:Y:S01]  /*22ab0*/  @!P3 IMAD.IADD R11, R11, 0x1, -R9 ;  /* 0x000000010b0bb824 */ /* 0x000fe200078e0a09 */
[----:B------:R-:W-:Y:S01]  /*22ac0*/  ISETP.GT.U32.AND P6, PT, R9, R4, PT ;  /* 0x000000040900720c */ /* 0x000fe20003fc4070 */
[----:B------:R-:W-:Y:S01]  /*22ad0*/  @P0 IMAD.MOV.U32 R26, RZ, RZ, R3 ;  /* 0x000000ffff1a0224 */ /* 0x000fe200078e0003 */
[----:B------:R-:W-:Y:S01]  /*22ae0*/  ISETP.GE.AND P3, PT, R27, RZ, PT ;  /* 0x000000ff1b00720c */ /* 0x000fe20003f66270 */
[----:B------:R-:W-:Y:S01]  /*22af0*/  @P0 IMAD.MOV.U32 R27, RZ, RZ, R24 ;  /* 0x000000ffff1b0224 */ /* 0x000fe200078e0018 */
[----:B------:R-:W-:-:S02]  /*22b00*/  ISETP.GT.U32.AND P2, PT, R9, R11, PT ;  /* 0x0000000b0900720c */ /* 0x000fc40003f44070 */
[----:B------:R-:W-:Y:S02]  /*22b10*/  SEL R25, R47, R25, !P1 ;  /* 0x000000192f197207 */ /* 0x000fe40004800000 */
[----:B------:R1:W4:Y:S04]  /*22b20*/  @P0 LDG.E.U8 R18, desc[UR20][R26.64] ;  /* 0x000000141a120981 */ /* 0x000328000c1e1100 */
[----:B------:R-:W-:Y:S01]  /*22b30*/  STL [R1+0x498], R3 ;  /* 0x0004980301007387 */ /* 0x000fe20000100800 */
[--C-:B------:R-:W-:Y:S02]  /*22b40*/  @!P6 IMAD.IADD R4, R4, 0x1, -R9.reuse ;  /* 0x000000010404e824 */ /* 0x100fe400078e0a09 */
[----:B-1----:R-:W-:Y:S01]  /*22b50*/  IMAD R26, R25, UR4, RZ ;  /* 0x00000004191a7c24 */ /* 0x002fe2000f8e02ff */
[----:B------:R1:W-:Y:S01]  /*22b60*/  STL [R1+0x494], R24 ;  /* 0x0004941801007387 */ /* 0x0003e20000100800 */
[----:B------:R-:W-:Y:S01]  /*22b70*/  @!P2 IMAD.IADD R11, R11, 0x1, -R9 ;  /* 0x000000010b0ba824 */ /* 0x000fe200078e0a09 */
[----:B---3--:R-:W-:-:S02]  /*22b80*/  ISETP.GE.AND P2, PT, R15, RZ, PT ;  /* 0x000000ff0f00720c */ /* 0x008fc40003f46270 */
[----:B--2---:R-:W-:Y:S01]  /*22b90*/  PRMT R6, RZ, 0x7610, R6 ;  /* 0x00007610ff067816 */ /* 0x004fe20000000006 */
[----:B-1----:R-:W-:Y:S01]  /*22ba0*/  IMAD.MOV.U32 R24, RZ, RZ, R13 ;  /* 0x000000ffff187224 */ /* 0x002fe200078e000d */
[C---:B------:R-:W-:Y:S01]  /*22bb0*/  IADD3 R13, P6, PT, R26.reuse, R8, RZ ;  /* 0x000000081a0d7210 */ /* 0x040fe20007fde0ff */
[----:B------:R-:W2:Y:S01]  /*22bc0*/  LDL.LU R3, [R1+0x514] ;  /* 0x0005140001037983 */ /* 0x000ea20000300800 */
[----:B------:R-:W-:Y:S01]  /*22bd0*/  @!P5 IMAD.IADD R17, R17, 0x1, -R9 ;  /* 0x000000011111d824 */ /* 0x000fe200078e0a09 */
[----:B------:R-:W1:Y:S01]  /*22be0*/  LDCU UR4, c[0x0][0x3b0] ;  /* 0x00007600ff0477ac */ /* 0x000e620008000800 */
[----:B------:R-:W-:Y:S01]  /*22bf0*/  LEA.HI.X.SX32 R15, R26, R5, 0x1, P6 ;  /* 0x000000051a0f7211 */ /* 0x000fe200030f0eff */
[----:B------:R-:W-:Y:S01]  /*22c00*/  @!P3 IMAD.MOV R24, RZ, RZ, -R24 ;  /* 0x000000ffff18b224 */ /* 0x000fe200078e0a18 */
[----:B------:R-:W-:Y:S01]  /*22c10*/  ISETP.GE.AND P3, PT, R2, RZ, PT ;  /* 0x000000ff0200720c */ /* 0x000fe20003f66270 */
[----:B------:R-:W-:Y:S01]  /*22c20*/  @P0 IMAD.MOV.U32 R26, RZ, RZ, R13 ;  /* 0x000000ffff1a0224 */ /* 0x000fe200078e000d */
[----:B------:R-:W3:Y:S01]  /*22c30*/  LDL R2, [R1+0x1428] ;  /* 0x0014280001027983 */ /* 0x000ee20000100800 */
[----:B------:R-:W-:-:S05]  /*22c40*/  @P0 IMAD.MOV.U32 R27, RZ, RZ, R15 ;  /* 0x000000ffff1b0224 */ /* 0x000fca00078e000f */
[----:B------:R1:W2:Y:S01]  /*22c50*/  @P0 LDG.E.U8 R6, desc[UR20][R26.64] ;  /* 0x000000141a060981 */ /* 0x0002a2000c1e1100 */
[----:B------:R-:W-:Y:S02]  /*22c60*/  SEL R24, R47, R24, !P1 ;  /* 0x000000182f187207 */ /* 0x000fe40004800000 */
[----:B------:R-:W-:-:S03]  /*22c70*/  ISETP.GT.U32.AND P5, PT, R9, R17, PT ;  /* 0x000000110900720c */ /* 0x000fc60003fa4070 */
[----:B0-----:R-:W-:Y:S02]  /*22c80*/  IMAD R24, R24, UR5, RZ ;  /* 0x0000000518187c24 */ /* 0x001fe4000f8e02ff */
[----:B------:R-:W-:Y:S01]  /*22c90*/  IMAD.MOV.U32 R25, RZ, RZ, R11 ;  /* 0x000000ffff197224 */ /* 0x000fe200078e000b */
[----:B------:R-:W-:Y:S01]  /*22ca0*/  STL [R1+0x4a0], R13 ;  /* 0x0004a00d01007387 */ /* 0x000fe20000100800 */
[----:B------:R-:W-:Y:S01]  /*22cb0*/  PRMT R7, RZ, 0x7610, R7 ;  /* 0x00007610ff077816 */ /* 0x000fe20000000007 */
[----:B------:R-:W0:Y:S01]  /*22cc0*/  LDCU UR5, c[0x0][0x3b0] ;  /* 0x00007600ff0577ac */ /* 0x000e220008000800 */
[----:B------:R-:W-:Y:S01]  /*22cd0*/  IADD3 R11, P6, PT, R24, R8, RZ ;  /* 0x00000008180b7210 */ /* 0x000fe20007fde0ff */
[----:B------:R4:W-:Y:S01]  /*22ce0*/  STL [R1+0x49c], R15 ;  /* 0x00049c0f01007387 */ /* 0x0009e20000100800 */
[----:B------:R-:W-:Y:S01]  /*22cf0*/  @!P3 IMAD.MOV R25, RZ, RZ, -R25 ;  /* 0x000000ffff19b224 */ /* 0x000fe200078e0a19 */
[----:B------:R-:W-:Y:S01]  /*22d00*/  ISETP.GT.U32.AND P3, PT, R9, R4, PT ;  /* 0x000000040900720c */ /* 0x000fe20003f64070 */
[----:B------:R-:W-:-:S02]  /*22d10*/  @!P5 IMAD.IADD R17, R17, 0x1, -R9 ;  /* 0x000000011111d824 */ /* 0x000fc400078e0a09 */
[----:B-1----:R-:W-:Y:S01]  /*22d20*/  @P0 IMAD.MOV.U32 R26, RZ, RZ, R11 ;  /* 0x000000ffff1a0224 */ /* 0x002fe200078e000b */
[----:B----4-:R-:W-:Y:S01]  /*22d30*/  LEA.HI.X.SX32 R15, R24, R5, 0x1, P6 ;  /* 0x00000005180f7211 */ /* 0x010fe200030f0eff */
[----:B------:R-:W-:-:S04]  /*22d40*/  IMAD.MOV.U32 R24, RZ, RZ, R17 ;  /* 0x000000ffff187224 */ /* 0x000fc800078e0011 */
[----:B------:R-:W-:Y:S02]  /*22d50*/  @P0 IMAD.MOV.U32 R27, RZ, RZ, R15 ;  /* 0x000000ffff1b0224 */ /* 0x000fe400078e000f */
[----:B------:R-:W-:-:S03]  /*22d60*/  @!P2 IMAD.MOV R24, RZ, RZ, -R24 ;  /* 0x000000ffff18a224 */ /* 0x000fc600078e0a18 */
[----:B------:R1:W4:Y:S01]  /*22d70*/  @P0 LDG.E.U8 R7, desc[UR20][R26.64] ;  /* 0x000000141a070981 */ /* 0x000322000c1e1100 */
[----:B------:R-:W-:Y:S01]  /*22d80*/  @!P3 IMAD.IADD R4, R4, 0x1, -R9 ;  /* 0x000000010404b824 */ /* 0x000fe200078e0a09 */
[C---:B-1----:R-:W-:Y:S02]  /*22d90*/  SEL R26, R47.reuse, R25, !P1 ;  /* 0x000000192f1a7207 */ /* 0x042fe40004800000 */
[----:B------:R-:W-:-:S03]  /*22da0*/  SEL R25, R47, R24, !P1 ;  /* 0x000000182f197207 */ /* 0x000fc60004800000 */
[----:B------:R-:W-:Y:S01]  /*22db0*/  IMAD R26, R26, UR6, RZ ;  /* 0x000000061a1a7c24 */ /* 0x000fe2000f8e02ff */
[----:B------:R-:W-:Y:S01]  /*22dc0*/  PRMT R14, RZ, 0x7610, R14 ;  /* 0x00007610ff0e7816 */ /* 0x000fe2000000000e */
[----:B------:R-:W-:Y:S01]  /*22dd0*/  IMAD.MOV.U32 R24, RZ, RZ, R4 ;  /* 0x000000ffff187224 */ /* 0x000fe200078e0004 */
[----:B--2---:R1:W-:Y:S01]  /*22de0*/  STL [R1+0x50], R6 ;  /* 0x0000500601007387 */ /* 0x0043e20000100800 */
[----:B------:R-:W-:Y:S02]  /*22df0*/  ISETP.GT.U32.AND P6, PT, R9, R3, PT ;  /* 0x000000030900720c */ /* 0x000fe40003fc4070 */
[----:B---3--:R-:W-:Y:S01]  /*22e00*/  ISETP.GE.AND P2, PT, R2, RZ, PT ;  /* 0x000000ff0200720c */ /* 0x008fe20003f46270 */
[----:B------:R-:W-:Y:S01]  /*22e10*/  IMAD R25, R25, UR4, RZ ;  /* 0x0000000419197c24 */ /* 0x000fe2000f8e02ff */
[----:B------:R-:W-:Y:S01]  /*22e20*/  ISETP.GT.U32.AND P5, PT, R9, R12, PT ;  /* 0x0000000c0900720c */ /* 0x000fe20003fa4070 */
[----:B------:R-:W2:Y:S01]  /*22e30*/  LDCU UR6, c[0x0][0x3b0] ;  /* 0x00007600ff0677ac */ /* 0x000ea20008000800 */
[----:B-1----:R-:W3:Y:S07]  /*22e40*/  LDL R6, [R1+0x1430] ;  /* 0x0014300001067983 */ /* 0x002eee0000100800 */
[----:B------:R-:W-:Y:S01]  /*22e50*/  @!P6 IMAD.IADD R3, R3, 0x1, -R9 ;  /* 0x000000010303e824 */ /* 0x000fe200078e0a09 */
[----:B------:R-:W-:Y:S01]  /*22e60*/  STL [R1+0x4a8], R11 ;  /* 0x0004a80b01007387 */ /* 0x000fe20000100800 */
[----:B------:R-:W-:Y:S01]  /*22e70*/  @!P2 IMAD.MOV R24, RZ, RZ, -R24 ;  /* 0x000000ffff18a224 */ /* 0x000fe200078e0a18 */
[----:B------:R-:W-:Y:S01]  /*22e80*/  PRMT R16, RZ, 0x7610, R16 ;  /* 0x00007610ff107816 */ /* 0x000fe20000000010 */
[----:B------:R-:W-:Y:S01]  /*22e90*/  IMAD.MOV.U32 R2, RZ, RZ, R0 ;  /* 0x000000ffff027224 */ /* 0x000fe200078e0000 */
[----:B------:R-:W2:Y:S01]  /*22ea0*/  LDL.LU R13, [R1+0x51c] ;  /* 0x00051c00010d7983 */ /* 0x000ea20000300800 */
[----:B------:R-:W1:Y:S03]  /*22eb0*/  LDCU UR4, c[0x0][0x3b0] ;  /* 0x00007600ff0477ac */ /* 0x000e660008000800 */
[----:B------:R-:W-:Y:S04]  /*22ec0*/  STL [R1+0x54], R18 ;  /* 0x0000541201007387 */ /* 0x000fe80000100800 */
[----:B------:R0:W-:Y:S01]  /*22ed0*/  STL [R1+0x4a4], R15 ;  /* 0x0004a40f01007387 */ /* 0x0001e20000100800 */
[----:B------:R-:W-:-:S02]  /*22ee0*/  IADD3 R27, P2, PT, R25, R8, RZ ;  /* 0x00000008191b7210 */ /* 0x000fc40007f5e0ff */
[----:B0-----:R-:W-:-:S04]  /*22ef0*/  IADD3 R15, P6, PT, R26, R8, RZ ;  /* 0x000000081a0f7210 */ /* 0x001fc80007fde0ff */
[-C--:B------:R-:W-:Y:S02]  /*22f00*/  LEA.HI.X.SX32 R18, R26, R5.reuse, 0x1, P6 ;  /* 0x000000051a127211 */ /* 0x080fe400030f0eff */
[----:B------:R-:W-:Y:S02]  /*22f10*/  LEA.HI.X.SX32 R4, R25, R5, 0x1, P2 ;  /* 0x0000000519047211 */ /* 0x000fe400010f0eff */
[----:B------:R-:W-:Y:S01]  /*22f20*/  SEL R26, R47, R24, !P1 ;  /* 0x000000182f1a7207 */ /* 0x000fe20004800000 */
[----:B------:R-:W-:Y:S02]  /*22f30*/  @P0 IMAD.MOV.U32 R24, RZ, RZ, R15 ;  /* 0x000000ffff180224 */ /* 0x000fe400078e000f */
[----:B------:R-:W-:-:S05]  /*22f40*/  @P0 IMAD.MOV.U32 R25, RZ, RZ, R18 ;  /* 0x000000ffff190224 */ /* 0x000fca00078e0012 */
[----:B------:R0:W2:Y:S01]  /*22f50*/  @P0 LDG.E.U8 R14, desc[UR20][R24.64] ;  /* 0x00000014180e0981 */ /* 0x0000a2000c1e1100 */
[----:B------:R-:W-:-:S05]  /*22f60*/  @!P5 IMAD.IADD R12, R12, 0x1, -R9 ;  /* 0x000000010c0cd824 */ /* 0x000fca00078e0a09 */
[----:B------:R-:W-:Y:S01]  /*22f70*/  ISETP.GT.U32.AND P5, PT, R9, R12, PT ;  /* 0x0000000c0900720c */ /* 0x000fe20003fa4070 */
[----:B----4-:R-:W-:Y:S04]  /*22f80*/  STL [R1+0x16f4], R7 ;  /* 0x0016f40701007387 */ /* 0x010fe80000100800 */
[----:B------:R-:W4:Y:S01]  /*22f90*/  LDL R11, [R1+0x1438] ;  /* 0x00143800010b7983 */ /* 0x000f220000100800 */
[----:B0-----:R-:W-:Y:S02]  /*22fa0*/  @P0 IMAD.MOV.U32 R24, RZ, RZ, R27 ;  /* 0x000000ffff180224 */ /* 0x001fe400078e001b */
[----:B------:R-:W-:Y:S01]  /*22fb0*/  @P0 IMAD.MOV.U32 R25, RZ, RZ, R4 ;  /* 0x000000ffff190224 */ /* 0x000fe200078e0004 */
[----:B------:R-:W4:Y:S04]  /*22fc0*/  LDL.LU R0, [R1+0x524] ;  /* 0x0005240001007983 */ /* 0x000f280000300800 */
[----:B------:R-:W4:Y:S01]  /*22fd0*/  LDL.LU R17, [R1+0x554] ;  /* 0x0005540001117983 */ /* 0x000f220000300800 */
[----:B------:R-:W-:-:S03]  /*22fe0*/  @!P5 IMAD.IADD R12, R12, 0x1, -R9 ;  /* 0x000000010c0cd824 */ /* 0x000fc600078e0a09 */
[----:B------:R-:W-:Y:S04]  /*22ff0*/  STL [R1+0x4d8], R15 ;  /* 0x0004d80f01007387 */ /* 0x000fe80000100800 */
[----:B------:R-:W-:Y:S04]  /*23000*/  STL [R1+0x4e0], R27 ;  /* 0x0004e01b01007387 */ /* 0x000fe80000100800 */
[----:B------:R0:W4:Y:S01]  /*23010*/  @P0 LDG.E.U8 R16, desc[UR20][R24.64] ;  /* 0x0000001418100981 */ /* 0x000122000c1e1100 */
[----:B---3--:R-:W-:-:S03]  /*23020*/  ISETP.GE.AND P5, PT, R6, RZ, PT ;  /* 0x000000ff0600720c */ /* 0x008fc60003fa6270 */
[----:B------:R-:W3:Y:S04]  /*23030*/  LDL R6, [R1+0x1440] ;  /* 0x0014400001067983 */ /* 0x000ee80000100800 */
[----:B------:R0:W-:Y:S04]  /*23040*/  STL [R1+0x4d4], R18 ;  /* 0x0004d41201007387 */ /* 0x0001e80000100800 */
[----:B0-----:R-:W3:Y:S04]  /*23050*/  LDL.LU R18, [R1+0x1768] ;  /* 0x0017680001127983 */ /* 0x001ee80000300800 */
[----:B------:R-:W3:Y:S04]  /*23060*/  LDL.LU R15, [R1+0x1764] ;  /* 0x00176400010f7983 */ /* 0x000ee80000300800 */
[----:B------:R-:W-:Y:S04]  /*23070*/  STL [R1+0x4dc], R4 ;  /* 0x0004dc0401007387 */ /* 0x000fe80000100800 */
[----:B--2---:R0:W-:Y:S04]  /*23080*/  STL [R1+0x48], R14 ;  /* 0x0000480e01007387 */ /* 0x0041e80000100800 */
[----:B0-----:R-:W2:Y:S04]  /*23090*/  LDL.LU R14, [R1+0x1760] ;  /* 0x00176000010e7983 */ /* 0x001ea80000300800 */
[----:B------:R-:W2:Y:S01]  /*230a0*/  LDL.LU R4, [R1+0x175c] ;  /* 0x00175c0001047983 */ /* 0x000ea20000300800 */
[----:B------:R-:W-:-:S02]  /*230b0*/  IMAD.MOV.U32 R24, RZ, RZ, R12 ;  /* 0x000000ffff187224 */ /* 0x000fc400078e000c */
[----:B------:R-:W-:Y:S01]  /*230c0*/  IMAD R26, R26, UR5, RZ ;  /* 0x000000051a1a7c24 */ /* 0x000fe2000f8e02ff */
[----:B----4-:R-:W-:Y:S01]  /*230d0*/  ISETP.GE.AND P6, PT, R11, RZ, PT ;  /* 0x000000ff0b00720c */ /* 0x010fe20003fc6270 */
[----:B------:R-:W-:Y:S01]  /*230e0*/  IMAD.MOV.U32 R11, RZ, RZ, R2 ;  /* 0x000000ffff0b7224 */ /* 0x000fe200078e0002 */
[----:B------:R-:W4:Y:S01]  /*230f0*/  LDL.LU R12, [R1+0x55c] ;  /* 0x00055c00010c7983 */ /* 0x000f220000300800 */
[----:B------:R-:W-:Y:S01]  /*23100*/  @!P5 IMAD.MOV R24, RZ, RZ, -R24 ;  /* 0x000000ffff18d224 */ /* 0x000fe200078e0a18 */
[C---:B------:R-:W-:Y:S01]  /*23110*/  IADD3 R2, P5, PT, R26.reuse, R8, RZ ;  /* 0x000000081a027210 */ /* 0x040fe20007fbe0ff */
[----:B------:R-:W0:Y:S04]  /*23120*/  LDCU UR5, c[0x0][0x3b0] ;  /* 0x00007600ff0577ac */ /* 0x000e280008000800 */
[----:B------:R-:W-:Y:S04]  /*23130*/  STL [R1+0x4e8], R2 ;  /* 0x0004e80201007387 */ /* 0x000fe80000100800 */
[----:B------:R0:W-:Y:S02]  /*23140*/  STL [R1+0x44], R16 ;  /* 0x0000441001007387 */ /* 0x0001e40000100800 */
[----:B0-----:R-:W-:Y:S01]  /*23150*/  LEA.HI.X.SX32 R16, R26, R5, 0x1, P5 ;  /* 0x000000051a107211 */ /* 0x001fe200028f0eff */
[----:B------:R-:W-:-:S04]  /*23160*/  @P0 IMAD.MOV.U32 R26, RZ, RZ, R2 ;  /* 0x000000ffff1a0224 */ /* 0x000fc800078e0002 */
[----:B------:R-:W-:Y:S01]  /*23170*/  @P0 IMAD.MOV.U32 R27, RZ, RZ, R16 ;  /* 0x000000ffff1b0224 */ /* 0x000fe200078e0010 */
[----:B--2---:R-:W-:-:S06]  /*23180*/  PRMT R4, RZ, 0x7610, R4 ;  /* 0x00007610ff047816 */ /* 0x004fcc0000000004 */
[----:B------:R0:W2:Y:S01]  /*23190*/  @P0 LDG.E.U8 R4, desc[UR20][R26.64] ;  /* 0x000000141a040981 */ /* 0x0000a2000c1e1100 */
[----:B------:R-:W-:Y:S02]  /*231a0*/  ISETP.GT.U32.AND P3, PT, R9, R3, PT ;  /* 0x000000030900720c */ /* 0x000fe40003f64070 */
[----:B------:R-:W-:-:S11]  /*231b0*/  SEL R25, R47, R24, !P1 ;  /* 0x000000182f197207 */ /* 0x000fd60004800000 */
[----:B------:R-:W-:Y:S01]  /*231c0*/  @!P3 IMAD.IADD R3, R3, 0x1, -R9 ;  /* 0x000000010303b824 */ /* 0x000fe200078e0a09 */
[----:B------:R-:W-:Y:S01]  /*231d0*/  ISETP.GT.U32.AND P3, PT, R9, R0, PT ;  /* 0x000000000900720c */ /* 0x000fe20003f64070 */
[----:B------:R-:W-:Y:S01]  /*231e0*/  IMAD R25, R25, UR7, RZ ;  /* 0x0000000719197c24 */ /* 0x000fe2000f8e02ff */
[----:B------:R-:W-:Y:S01]  /*231f0*/  PRMT R14, RZ, 0x7610, R14 ;  /* 0x00007610ff0e7816 */ /* 0x000fe2000000000e */
[----:B------:R-:W-:Y:S01]  /*23200*/  IMAD.MOV.U32 R24, RZ, RZ, R3 ;  /* 0x000000ffff187224 */ /* 0x000fe200078e0003 */
[C---:B------:R-:W-:Y:S01]  /*23210*/  ISETP.GT.U32.AND P2, PT, R9.reuse, R13, PT ;  /* 0x0000000d0900720c */ /* 0x040fe20003f44070 */
[----:B------:R-:W4:Y:S01]  /*23220*/  LDL.LU R3, [R1+0x1758] ;  /* 0x0017580001037983 */ /* 0x000f220000300800 */
[----:B------:R-:W-:Y:S01]  /*23230*/  ISETP.GT.U32.AND P5, PT, R9, R17, PT ;  /* 0x000000110900720c */ /* 0x000fe20003fa4070 */
[----:B------:R-:W-:Y:S01]  /*23240*/  @!P6 IMAD.MOV R24, RZ, RZ, -R24 ;  /* 0x000000ffff18e224 */ /* 0x000fe200078e0a18 */
[----:B0-----:R-:W-:Y:S01]  /*23250*/  IADD3 R26, P6, PT, R25, R8, RZ ;  /* 0x00000008191a7210 */ /* 0x001fe20007fde0ff */
[----:B------:R0:W-:Y:S01]  /*23260*/  STL [R1+0x4e4], R16 ;  /* 0x0004e41001007387 */ /* 0x0001e20000100800 */
[----:B---3--:R-:W-:Y:S01]  /*23270*/  PRMT R15, RZ, 0x7610, R15 ;  /* 0x00007610ff0f7816 */ /* 0x008fe2000000000f */
[----:B------:R-:W3:Y:S01]  /*23280*/  LDCU UR7, c[0x0][0x3b0] ;  /* 0x00007600ff0777ac */ /* 0x000ee20008000800 */
[----:B------:R-:W-:Y:S01]  /*23290*/  SEL R24, R47, R24, !P1 ;  /* 0x000000182f187207 */ /* 0x000fe20004800000 */
[----:B------:R-:W-:Y:S01]  /*232a0*/  @!P3 IMAD.IADD R0, R0, 0x1, -R9 ;  /* 0x000000010000b824 */ /* 0x000fe200078e0a09 */
[----:B------:R-:W-:Y:S01]  /*232b0*/  ISETP.GE.AND P3, PT, R6, RZ, PT ;  /* 0x000000ff0600720c */ /* 0x000fe20003f66270 */
[----:B------:R-:W3:Y:S01]  /*232c0*/  LDL.LU R2, [R1+0x564] ;  /* 0x0005640001027983 */ /* 0x000ee20000300800 */
[----:B------:R-:W-:Y:S01]  /*232d0*/  LEA.HI.X.SX32 R6, R25, R5, 0x1, P6 ;  /* 0x0000000519067211 */ /* 0x000fe200030f0eff */
[----:B------:R-:W-:-:S02]  /*232e0*/  IMAD.MOV.U32 R25, RZ, RZ, R26 ;  /* 0x000000ffff197224 */ /* 0x000fc400078e001a */
[----:B--2---:R-:W-:Y:S04]  /*232f0*/  STL [R1+0x16f8], R4 ;  /* 0x0016f80401007387 */ /* 0x004fe80000100800 */
[----:B------:R-:W2:Y:S04]  /*23300*/  LDL R27, [R1+0x1464] ;  /* 0x00146400011b7983 */ /* 0x000ea80000100800 */
[----:B------:R1:W-:Y:S01]  /*23310*/  STL [R1+0x518], R26 ;  /* 0x0005181a01007387 */ /* 0x0003e20000100800 */
[----:B------:R-:W-:-:S03]  /*23320*/  @!P2 IMAD.IADD R13, R13, 0x1, -R9 ;  /* 0x000000010d0da824 */ /* 0x000fc600078e0a09 */
[----:B0-----:R-:W2:Y:S01]  /*23330*/  LDL.LU R16, [R1+0x568] ;  /* 0x0005680001107983 */ /* 0x001ea20000300800 */
[----:B-1----:R-:W-:Y:S01]  /*23340*/  IMAD R26, R24, UR4, RZ ;  /* 0x00000004181a7c24 */ /* 0x002fe2000f8e02ff */
[----:B------:R-:W-:Y:S01]  /*23350*/  ISETP.GT.U32.AND P2, PT, R9, R13, PT ;  /* 0x0000000d0900720c */ /* 0x000fe20003f44070 */
[----:B------:R-:W-:Y:S01]  /*23360*/  IMAD.MOV.U32 R24, RZ, RZ, R6 ;  /* 0x000000ffff187224 */ /* 0x000fe200078e0006 */
[----:B------:R0:W-:Y:S01]  /*23370*/  STL [R1+0x514], R6 ;  /* 0x0005140601007387 */ /* 0x0001e20000100800 */
[----:B------:R-:W-:Y:S01]  /*23380*/  @!P5 IMAD.IADD R17, R17, 0x1, -R9 ;  /* 0x000000011111d824 */ /* 0x000fe200078e0a09 */
[----:B----4-:R-:W-:Y:S01]  /*23390*/  PRMT R3, RZ, 0x7610, R3 ;  /* 0x00007610ff037816 */ /* 0x010fe20000000003 */
[----:B------:R-:W1:Y:S01]  /*233a0*/  LDCU UR4, c[0x0][0x3b0] ;  /* 0x00007600ff0477ac */ /* 0x000e620008000800 */
[----:B------:R-:W-:-:S04]  /*233b0*/  @P0 LOP3.LUT R25, R25, R24, RZ, 0x3c, !PT ;  /* 0x0000001819190212 */ /* 0x000fc800078e3cff */
[C---:B------:R-:W-:Y:S01]  /*233c0*/  @P0 LOP3.LUT R24, R25.reuse, R24, RZ, 0x3c, !PT ;  /* 0x0000001819180212 */ /* 0x040fe200078e3cff */
[----:B0-----:R-:W4:Y:S03]  /*233d0*/  LDL.LU R6, [R1+0x1754] ;  /* 0x0017540001067983 */ /* 0x001f260000300800 */
[----:B------:R-:W-:-:S05]  /*233e0*/  @P0 LOP3.LUT R25, R25, R24, RZ, 0x3c, !PT ;  /* 0x0000001819190212 */ /* 0x000fca00078e3cff */
[----:B------:R0:W2:Y:S01]  /*233f0*/  @P0 LDG.E.U8 R14, desc[UR20][R24.64] ;  /* 0x00000014180e0981 */ /* 0x0000a2000c1e1100 */
[----:B------:R-:W-:-:S04]  /*23400*/  @!P2 IMAD.IADD R13, R13, 0x1, -R9 ;  /* 0x000000010d0da824 */ /* 0x000fc800078e0a09 */
[----:B0-----:R-:W-:Y:S02]  /*23410*/  IMAD.MOV.U32 R24, RZ, RZ, R13 ;  /* 0x000000ffff187224 */ /* 0x001fe400078e000d */
[----:B------:R-:W3:Y:S02]  /*23420*/  LDL R13, [R1+0x1458] ;  /* 0x00145800010d7983 */ /* 0x000ee40000100800 */
[----:B------:R-:W-:Y:S02]  /*23430*/  @!P3 IMAD.MOV R24, RZ, RZ, -R24 ;  /* 0x000000ffff18b224 */ /* 0x000fe400078e0a18 */
[----:B--2---:R0:W-:Y:S02]  /*23440*/  STL [R1+0x3c], R14 ;  /* 0x00003c0e01007387 */ /* 0x0041e40000100800 */
[----:B0-----:R-:W-:-:S04]  /*23450*/  IADD3 R14, P2, PT, R26, R8, RZ ;  /* 0x000000081a0e7210 */ /* 0x001fc80007f5e0ff */
[----:B------:R-:W-:Y:S01]  /*23460*/  LEA.HI.X.SX32 R25, R26, R5, 0x1, P2 ;  /* 0x000000051a197211 */ /* 0x000fe200010f0eff */
[----:B------:R0:W-:Y:S01]  /*23470*/  STL [R1+0x520], R14 ;  /* 0x0005200e01007387 */ /* 0x0001e20000100800 */
[----:B------:R-:W-:-:S03]  /*23480*/  SEL R26, R47, R24, !P1 ;  /* 0x000000182f1a7207 */ /* 0x000fc60004800000 */
[----:B------:R-:W2:Y:S01]  /*23490*/  LDL R24, [R1+0x145c] ;  /* 0x00145c0001187983 */ /* 0x000ea20000100800 */
[----:B----4-:R-:W-:Y:S02]  /*234a0*/  PRMT R6, RZ, 0x7610, R6 ;  /* 0x00007610ff067816 */ /* 0x010fe40000000006 */
[----:B------:R-:W-:Y:S02]  /*234b0*/  ISETP.GT.U32.AND P6, PT, R9, R17, PT ;  /* 0x000000110900720c */ /* 0x000fe40003fc4070 */
[----:B--2---:R-:W-:Y:S01]  /*234c0*/  ISETP.GE.AND P2, PT, R24, RZ, PT ;  /* 0x000000ff1800720c */ /* 0x004fe20003f46270 */
[----:B------:R-:W-:-:S05]  /*234d0*/  @P0 IMAD.MOV.U32 R24, RZ, RZ, R14 ;  /* 0x000000ffff180224 */ /* 0x000fca00078e000e */
[----:B------:R2:W4:Y:S01]  /*234e0*/  @P0 LDG.E.U8 R6, desc[UR20][R24.64] ;  /* 0x0000001418060981 */ /* 0x000522000c1e1100 */
[C---:B------:R-:W-:Y:S01]  /*234f0*/  ISETP.GT.U32.AND P5, PT, R9.reuse, R0, PT ;  /* 0x000000000900720c */ /* 0x040fe20003fa4070 */
[----:B------:R-:W-:Y:S01]  /*23500*/  IMAD R26, R26, UR5, RZ ;  /* 0x000000051a1a7c24 */ /* 0x000fe2000f8e02ff */
[----:B------:R-:W-:Y:S01]  /*23510*/  ISETP.GT.U32.AND P3, PT, R9, R12, PT ;  /* 0x0000000c0900720c */ /* 0x000fe20003f64070 */
[----:B------:R2:W-:Y:S01]  /*23520*/  STL [R1+0x51c], R25 ;  /* 0x00051c1901007387 */ /* 0x0005e20000100800 */
[--C-:B------:R-:W-:Y:S01]  /*23530*/  @!P6 IMAD.IADD R17, R17, 0x1, -R9.reuse ;  /* 0x000000011111e824 */ /* 0x100fe200078e0a09 */
[----:B------:R-:W1:Y:S02]  /*23540*/  LDCU UR5, c[0x0][0x3b0] ;  /* 0x00007600ff0577ac */ /* 0x000e640008000800 */
[----:B0-----:R-:W3:Y:S06]  /*23550*/  LDL.LU R14, [R1+0x59c] ;  /* 0x00059c00010e7983 */ /* 0x001eec0000300800 */
[----:B------:R-:W-:-:S02]  /*23560*/  @!P5 IMAD.IADD R0, R0, 0x1, -R9 ;  /* 0x000000010000d824 */ /* 0x000fc400078e0a09 */
[----:B------:R-:W-:Y:S01]  /*23570*/  @!P3 IMAD.IADD R12, R12, 0x1, -R9 ;  /* 0x000000010c0cb824 */ /* 0x000fe200078e0a09 */
[----:B------:R-:W-:Y:S01]  /*23580*/  ISETP.GE.AND P3, PT, R27, RZ, PT ;  /* 0x000000ff1b00720c */ /* 0x000fe20003f66270 */
[----:B--2---:R-:W-:Y:S01]  /*23590*/  IMAD.MOV.U32 R25, RZ, RZ, R0 ;  /* 0x000000ffff197224 */ /* 0x004fe200078e0000 */
[----:B----4-:R0:W-:Y:S04]  /*235a0*/  STL [R1+0x38], R6 ;  /* 0x0000380601007387 */ /* 0x0101e80000100800 */
[----:B------:R-:W2:Y:S01]  /*235b0*/  LDL.LU R0, [R1+0x1750] ;  /* 0x0017500001007983 */ /* 0x000ea20000300800 */
[----:B0-----:R-:W-:-:S04]  /*235c0*/  IADD3 R6, P6, PT, R26, R8, RZ ;  /* 0x000000081a067210 */ /* 0x001fc80007fde0ff */
[----:B------:R-:W-:Y:S01]  /*235d0*/  LEA.HI.X.SX32 R24, R26, R5, 0x1, P6 ;  /* 0x000000051a187211 */ /* 0x000fe200030f0eff */
[----:B------:R-:W-:-:S04]  /*235e0*/  @P0 IMAD.MOV.U32 R26, RZ, RZ, R6 ;  /* 0x000000ffff1a0224 */ /* 0x000fc800078e0006 */
[----:B------:R-:W-:Y:S01]  /*235f0*/  @P0 IMAD.MOV.U32 R27, RZ, RZ, R24 ;  /* 0x000000ffff1b0224 */ /* 0x000fe200078e0018 */
[----:B------:R0:W-:Y:S04]  /*23600*/  STL [R1+0x528], R6 ;  /* 0x0005280601007387 */ /* 0x0001e80000100800 */
[----:B------:R4:W-:Y:S04]  /*23610*/  STL [R1+0x524], R24 ;  /* 0x0005241801007387 */ /* 0x0009e80000100800 */
[----:B------:R1:W2:Y:S04]  /*23620*/  @P0 LDG.E.U8 R3, desc[UR20][R26.64] ;  /* 0x000000141a030981 */ /* 0x0002a8000c1e1100 */
[----:B0-----:R-:W2:Y:S04]  /*23630*/  LDL.LU R6, [R1+0x5a4] ;  /* 0x0005a40001067983 */ /* 0x001ea80000300800 */
[----:B------:R-:W2:Y:S01]  /*23640*/  LDL R27, [R1+0x1474] ;  /* 0x00147400011b7983 */ /* 0x000ea20000100800 */
[----:B------:R-:W-:Y:S01]  /*23650*/  @!P2 IMAD.MOV R25, RZ, RZ, -R25 ;  /* 0x000000ffff19a224 */ /* 0x000fe200078e0a19 */
[----:B------:R-:W-:Y:S01]  /*23660*/  ISETP.GT.U32.AND P6, PT, R9, R16, PT ;  /* 0x000000100900720c */ /* 0x000fe20003fc4070 */
[----:B----4-:R-:W-:-:S03]  /*23670*/  IMAD.MOV.U32 R24, RZ, RZ, R17 ;  /* 0x000000ffff187224 */ /* 0x010fc600078e0011 */
[----:B------:R-:W-:Y:S02]  /*23680*/  SEL R25, R47, R25, !P1 ;  /* 0x000000192f197207 */ /* 0x000fe40004800000 */
[----:B------:R-:W-:Y:S01]  /*23690*/  ISETP.GT.U32.AND P2, PT, R9, R12, PT ;  /* 0x0000000c0900720c */ /* 0x000fe20003f44070 */
[----:B------:R-:W-:Y:S02]  /*236a0*/  @!P3 IMAD.MOV R24, RZ, RZ, -R24 ;  /* 0x000000ffff18b224 */ /* 0x000fe400078e0a18 */
[----:B-1----:R-:W-:Y:S01]  /*236b0*/  IMAD R26, R25, UR4, RZ ;  /* 0x00000004191a7c24 */ /* 0x002fe2000f8e02ff */
[----:B---3--:R-:W-:Y:S01]  /*236c0*/  ISETP.GE.AND P3, PT, R13, RZ, PT ;  /* 0x000000ff0d00720c */ /* 0x008fe20003f66270 */
[----:B------:R-:W-:Y:S02]  /*236d0*/  IMAD.MOV.U32 R13, RZ, RZ, R11 ;  /* 0x000000ffff0d7224 */ /* 0x000fe400078e000b */
[--C-:B------:R-:W-:Y:S01]  /*236e0*/  @!P6 IMAD.IADD R16, R16, 0x1, -R9.reuse ;  /* 0x000000011010e824 */ /* 0x100fe200078e0a09 */
[C---:B------:R-:W-:Y:S01]  /*236f0*/  IADD3 R11, P6, PT, R26.reuse, R8, RZ ;  /* 0x000000081a0b7210 */ /* 0x040fe20007fde0ff */
[----:B------:R-:W0:Y:S03]  /*23700*/  LDCU UR4, c[0x0][0x3b0] ;  /* 0x00007600ff0477ac */ /* 0x000e260008000800 */
[----:B------:R-:W-:Y:S01]  /*23710*/  LEA.HI.X.SX32 R26, R26, R5, 0x1, P6 ;  /* 0x000000051a1a7211 */ /* 0x000fe200030f0eff */
[----:B------:R-:W-:Y:S01]  /*23720*/  @!P2 IMAD.IADD R12, R12, 0x1, -R9 ;  /* 0x000000010c0ca824 */ /* 0x000fe200078e0a09 */
[----:B--2---:R-:W-:Y:S01]  /*23730*/  PRMT R0, RZ, 0x7610, R0 ;  /* 0x00007610ff007816 */ /* 0x004fe20000000000 */
[----:B------:R-:W-:Y:S04]  /*23740*/  STL [R1+0x16fc], R3 ;  /* 0x0016fc0301007387 */ /* 0x000fe80000100800 */
[----:B------:R-:W2:Y:S04]  /*23750*/  LDL R17, [R1+0x147c] ;  /* 0x00147c0001117983 */ /* 0x000ea80000100800 */
[----:B------:R-:W-:Y:S01]  /*23760*/  STL [R1+0x558], R11 ;  /* 0x0005580b01007387 */ /* 0x000fe20000100800 */
[----:B------:R-:W-:Y:S01]  /*23770*/  ISETP.GE.AND P2, PT, R27, RZ, PT ;  /* 0x000000ff1b00720c */ /* 0x000fe20003f46270 */
[----:B------:R-:W-:-:S02]  /*23780*/  @P0 IMAD.MOV.U32 R27, RZ, RZ, R26 ;  /* 0x000000ffff1b0224 */ /* 0x000fc400078e001a */
[----:B------:R1:W-:Y:S02]  /*23790*/  STL [R1+0x554], R26 ;  /* 0x0005541a01007387 */ /* 0x0003e40000100800 */
[----:B-1----:R-:W-:-:S05]  /*237a0*/  @P0 IMAD.MOV.U32 R26, RZ, RZ, R11 ;  /* 0x000000ffff1a0224 */ /* 0x002fca00078e000b */
[----:B------:R1:W3:Y:S01]  /*237b0*/  @P0 LDG.E.U8 R0, desc[UR20][R26.64] ;  /* 0x000000141a000981 */ /* 0x0002e2000c1e1100 */
[----:B------:R-:W-:Y:S02]  /*237c0*/  ISETP.GT.U32.AND P5, PT, R9, R2, PT ;  /* 0x000000020900720c */ /* 0x000fe40003fa4070 */
[----:B------:R-:W-:-:S11]  /*237d0*/  SEL R24, R47, R24, !P1 ;  /* 0x000000182f187207 */ /* 0x000fd60004800000 */
[----:B------:R-:W-:-:S05]  /*237e0*/  @!P5 IMAD.IADD R2, R2, 0x1, -R9 ;  /* 0x000000010202d824 */ /* 0x000fca00078e0a09 */
[----:B------:R-:W-:Y:S01]  /*237f0*/  ISETP.GT.U32.AND P5, PT, R9, R2, PT ;  /* 0x000000020900720c */ /* 0x000fe20003fa4070 */
[----:B------:R-:W-:Y:S02]  /*23800*/  IMAD R24, R24, UR5, RZ ;  /* 0x0000000518187c24 */ /* 0x000fe4000f8e02ff */
[----:B------:R-:W-:Y:S01]  /*23810*/  IMAD.MOV.U32 R25, RZ, RZ, R12 ;  /* 0x000000ffff197224 */ /* 0x000fe200078e000c */
[----:B------:R-:W-:Y:S01]  /*23820*/  PRMT R3, RZ, 0x7610, R3 ;  /* 0x00007610ff037816 */ /* 0x000fe20000000003 */
[----:B------:R-:W4:Y:S01]  /*23830*/  LDCU UR5, c[0x0][0x3b0] ;  /* 0x00007600ff0577ac */ /* 0x000f220008000800 */
[----:B------:R-:W-:-:S04]  /*23840*/  IADD3 R12, P6, PT, R24, R8, RZ ;  /* 0x00000008180c7210 */ /* 0x000fc80007fde0ff */
[----:B-1----:R-:W-:-:S03]  /*23850*/  LEA.HI.X.SX32 R27, R24, R5, 0x1, P6 ;  /* 0x00000005181b7211 */ /* 0x002fc600030f0eff */
[----:B------:R-:W-:-:S04]  /*23860*/  @!P5 IMAD.IADD R2, R2, 0x1, -R9 ;  /* 0x000000010202d824 */ /* 0x000fc800078e0a09 */
[----:B------:R-:W-:Y:S01]  /*23870*/  IMAD.MOV.U32 R24, RZ, RZ, R2 ;  /* 0x000000ffff187224 */ /* 0x000fe200078e0002 */
[----:B---3--:R1:W-:Y:S04]  /*23880*/  STL [R1+0x30], R0 ;  /* 0x0000300001007387 */ /* 0x0083e80000100800 */
[----:B-1----:R-:W3:Y:S04]  /*23890*/  LDL R0, [R1+0x1484] ;  /* 0x0014840001007983 */ /* 0x002ee80000100800 */
[----:B------:R1:W-:Y:S04]  /*238a0*/  STL [R1+0x560], R12 ;  /* 0x0005600c01007387 */ /* 0x0003e80000100800 */
[----:B------:R-:W4:Y:S04]  /*238b0*/  LDL.LU R11, [R1+0x5d4] ;  /* 0x0005d400010b7983 */ /* 0x000f280000300800 */
[----:B------:R0:W-:Y:S04]  /*238c0*/  STL [R1+0x55c], R27 ;  /* 0x00055c1b01007387 */ /* 0x0001e80000100800 */
[----:B------:R-:W4:Y:S01]  /*238d0*/  LDL.LU R2, [R1+0x174c] ;  /* 0x00174c0001027983 */ /* 0x000f220000300800 */
[C---:B------:R-:W-:Y:S01]  /*238e0*/  ISETP.GT.U32.AND P5, PT, R9.reuse, R14, PT ;  /* 0x0000000e0900720c */ /* 0x040fe20003fa4070 */
[----:B------:R-:W-:Y:S01]  /*238f0*/  @!P3 IMAD.MOV R25, RZ, RZ, -R25 ;  /* 0x000000ffff19b224 */ /* 0x000fe200078e0a19 */
[C---:B------:R-:W-:Y:S01]  /*23900*/  ISETP.GT.U32.AND P3, PT, R9.reuse, R16, PT ;  /* 0x000000100900720c */ /* 0x040fe20003f64070 */
[----:B------:R-:W-:Y:S01]  /*23910*/  @P0 IMAD.MOV.U32 R26, RZ, RZ, R12 ;  /* 0x000000ffff1a0224 */ /* 0x000fe200078e000c */
[----:B------:R-:W-:Y:S01]  /*23920*/  ISETP.GT.U32.AND P6, PT, R9, R6, PT ;  /* 0x000000060900720c */ /* 0x000fe20003fc4070 */
[----:B------:R-:W-:Y:S01]  /*23930*/  @!P2 IMAD.MOV R24, RZ, RZ, -R24 ;  /* 0x000000ffff18a224 */ /* 0x000fe200078e0a18 */
[----:B--2---:R-:W-:Y:S01]  /*23940*/  ISETP.GE.AND P2, PT, R17, RZ, PT ;  /* 0x000000ff1100720c */ /* 0x004fe20003f46270 */
[----:B-1----:R-:W2:Y:S04]  /*23950*/  LDL R12, [R1+0x14a0] ;  /* 0x0014a000010c7983 */ /* 0x002ea80000100800 */
[----:B------:R1:W2:Y:S02]  /*23960*/  @P0 LDG.E.U8 R3, desc[UR20][R26.64] ;  /* 0x000000141a030981 */ /* 0x0002a4000c1e1100 */
[----:B------:R-:W-:-:S02]  /*23970*/  @!P5 IMAD.IADD R14, R14, 0x1, -R9 ;  /* 0x000000010e0ed824 */ /* 0x000fc400078e0a09 */
[----:B------:R-:W-:-:S03]  /*23980*/  @!P3 IMAD.IADD R16, R16, 0x1, -R9 ;  /* 0x000000011010b824 */ /* 0x000fc600078e0a09 */
[----:B------:R-:W-:Y:S02]  /*23990*/  ISETP.GT.U32.AND P5, PT, R9, R14, PT ;  /* 0x0000000e0900720c */ /* 0x000fe40003fa4070 */
[C---:B-1----:R-:W-:Y:S02]  /*239a0*/  SEL R26, R47.reuse, R25, !P1 ;  /* 0x000000192f1a7207 */ /* 0x042fe40004800000 */
[----:B------:R-:W-:-:S03]  /*239b0*/  SEL R25, R47, R24, !P1 ;  /* 0x000000182f197207 */ /* 0x000fc60004800000 */
[----:B------:R-:W-:Y:S01]  /*239c0*/  IMAD R26, R26, UR6, RZ ;  /* 0x000000061a1a7c24 */ /* 0x000fe2000f8e02ff */
[----:B------:R-:W-:Y:S01]  /*239d0*/  PRMT R4, RZ, 0x7610, R4 ;  /* 0x00007610ff047816 */ /* 0x000fe20000000004 */
[----:B------:R-:W-:Y:S01]  /*239e0*/  @!P6 IMAD.IADD R6, R6, 0x1, -R9 ;  /* 0x000000010606e824 */ /* 0x000fe200078e0a09 */
[----:B------:R-:W-:Y:S01]  /*239f0*/  PRMT R7, RZ, 0x7610, R7 ;  /* 0x00007610ff077816 */ /* 0x000fe20000000007 */
[----:B------:R-:W-:Y:S01]  /*23a00*/  IMAD.MOV.U32 R24, RZ, RZ, R16 ;  /* 0x000000ffff187224 */ /* 0x000fe200078e0010 */
[-C--:B------:R-:W-:Y:S01]  /*23a10*/  IADD3 R16, P6, PT, R26, R8.reuse, RZ ;  /* 0x000000081a107210 */ /* 0x080fe20007fde0ff */
[----:B0-----:R-:W-:Y:S02]  /*23a20*/  IMAD R25, R25, UR4, RZ ;  /* 0x0000000419197c24 */ /* 0x001fe4000f8e02ff */
[----:B------:R-:W-:Y:S01]  /*23a30*/  @!P5 IMAD.IADD R14, R14, 0x1, -R9 ;  /* 0x000000010e0ed824 */ /* 0x000fe200078e0a09 */
[----:B------:R-:W-:Y:S01]  /*23a40*/  LEA.HI.X.SX32 R17, R26, R5, 0x1, P6 ;  /* 0x000000051a117211 */ /* 0x000fe200030f0eff */
[----:B------:R-:W-:Y:S01]  /*23a50*/  @!P2 IMAD.MOV R24, RZ, RZ, -R24 ;  /* 0x000000ffff18a224 */ /* 0x000fe200078e0a18 */
[----:B------:R-:W-:Y:S01]  /*23a60*/  IADD3 R27, P2, PT, R25, R8, RZ ;  /* 0x00000008191b7210 */ /* 0x000fe20007f5e0ff */
[----:B------:R-:W0:Y:S03]  /*23a70*/  LDCU UR4, c[0x0][0x3b0] ;  /* 0x00007600ff0477ac */ /* 0x000e260008000800 */
[----:B------:R-:W-:Y:S01]  /*23a80*/  SEL R26, R47, R24, !P1 ;  /* 0x000000182f1a7207 */ /* 0x000fe20004800000 */
[----:B------:R-:W-:Y:S01]  /*23a90*/  @P0 IMAD.MOV.U32 R24, RZ, RZ, R16 ;  /* 0x000000ffff180224 */ /* 0x000fe200078e0010 */
[----:B------:R-:W1:Y:S01]  /*23aa0*/  LDCU UR6, c[0x0][0x3b0] ;  /* 0x00007600ff0677ac */ /* 0x000e620008000800 */
[----:B---3--:R-:W-:-:S02]  /*23ab0*/  ISETP.GE.AND P5, PT, R0, RZ, PT ;  /* 0x000000ff0000720c */ /* 0x008fc40003fa6270 */
[----:B------:R-:W-:Y:S01]  /*23ac0*/  LEA.HI.X.SX32 R0, R25, R5, 0x1, P2 ;  /* 0x0000000519007211 */ /* 0x000fe200010f0eff */
[----:B------:R-:W-:Y:S01]  /*23ad0*/  @P0 IMAD.MOV.U32 R25, RZ, RZ, R17 ;  /* 0x000000ffff190224 */ /* 0x000fe200078e0011 */
[----:B----4-:R-:W-:-:S06]  /*23ae0*/  PRMT R2, RZ, 0x7610, R2 ;  /* 0x00007610ff027816 */ /* 0x010fcc0000000002 */
[----:B------:R3:W4:Y:S02]  /*23af0*/  @P0 LDG.E.U8 R2, desc[UR20][R24.64] ;  /* 0x0000001418020981 */ /* 0x000724000c1e1100 */
[----:B---3--:R-:W-:Y:S02]  /*23b00*/  @P0 IMAD.MOV.U32 R24, RZ, RZ, R27 ;  /* 0x000000ffff180224 */ /* 0x008fe400078e001b */
[----:B------:R-:W-:-:S05]  /*23b10*/  @P0 IMAD.MOV.U32 R25, RZ, RZ, R0 ;  /* 0x000000ffff190224 */ /* 0x000fca00078e0000 */
[----:B------:R3:W4:Y:S01]  /*23b20*/  @P0 LDG.E.U8 R15, desc[UR20][R24.64] ;  /* 0x00000014180f0981 */ /* 0x000722000c1e1100 */
[----:B------:R-:W-:Y:S01]  /*23b30*/  IMAD R26, R26, UR5, RZ ;  /* 0x000000051a1a7c24 */ /* 0x000fe2000f8e02ff */
[----:B------:R-:W-:Y:S01]  /*23b40*/  ISETP.GT.U32.AND P3, PT, R9, R6, PT ;  /* 0x000000060900720c */ /* 0x000fe20003f64070 */
[----:B------:R-:W0:Y:S01]  /*23b50*/  LDCU UR5, c[0x0][0x3b0] ;  /* 0x00007600ff0577ac */ /* 0x000e220008000800 */
[----:B--2---:R-:W-:Y:S04]  /*23b60*/  STL [R1+0x1700], R3 ;  /* 0x0017000301007387 */ /* 0x004fe80000100800 */
[----:B------:R-:W-:Y:S01]  /*23b70*/  STL [R1+0x568], R16 ;  /* 0x0005681001007387 */ /* 0x000fe20000100800 */
[----:B---3--:R-:W-:-:S03]  /*23b80*/  IMAD.MOV.U32 R24, RZ, RZ, R14 ;  /* 0x000000ffff187224 */ /* 0x008fc600078e000e */
[----:B------:R-:W-:Y:S01]  /*23b90*/  STL [R1+0x598], R27 ;  /* 0x0005981b01007387 */ /* 0x000fe20000100800 */
[----:B------:R-:W-:-:S03]  /*23ba0*/  @!P5 IMAD.MOV R24, RZ, RZ, -R24 ;  /* 0x000000ffff18d224 */ /* 0x000fc600078e0a18 */
[----:B------:R2:W-:Y:S01]  /*23bb0*/  STL [R1+0x564], R17 ;  /* 0x0005641101007387 */ /* 0x0005e20000100800 */
[----:B------:R-:W-:Y:S02]  /*23bc0*/  IADD3 R14, P5, PT, R26, R8, RZ ;  /* 0x000000081a0e7210 */ /* 0x000fe40007fbe0ff */
[----:B------:R-:W-:Y:S01]  /*23bd0*/  ISETP.GE.AND P6, PT, R12, RZ, PT ;  /* 0x000000ff0c00720c */ /* 0x000fe20003fc6270 */
[----:B--2---:R-:W2:Y:S04]  /*23be0*/  LDL.LU R17, [R1+0x1748] ;  /* 0x0017480001117983 */ /* 0x004ea80000300800 */
[----:B------:R-:W3:Y:S04]  /*23bf0*/  LDL.LU R16, [R1+0x1744] ;  /* 0x0017440001107983 */ /* 0x000ee80000300800 */
[----:B------:R0:W-:Y:S01]  /*23c00*/  STL [R1+0x594], R0 ;  /* 0x0005940001007387 */ /* 0x0001e20000100800 */
[----:B------:R-:W-:Y:S01]  /*23c10*/  @!P3 IMAD.IADD R6, R6, 0x1, -R9 ;  /* 0x000000010606b824 */ /* 0x000fe200078e0a09 */
[----:B------:R-:W-:-:S03]  /*23c20*/  SEL R25, R47, R24, !P1 ;  /* 0x000000182f197207 */ /* 0x000fc60004800000 */
[----:B------:R-:W-:Y:S01]  /*23c30*/  IMAD.MOV.U32 R24, RZ, RZ, R6 ;  /* 0x000000ffff187224 */ /* 0x000fe200078e0006 */
[----:B----4-:R-:W-:Y:S04]  /*23c40*/  STL [R1+0x1704], R2 ;  /* 0x0017040201007387 */ /* 0x010fe80000100800 */
[----:B0-----:R-:W4:Y:S04]  /*23c50*/  LDL.LU R0, [R1+0x1740] ;  /* 0x0017400001007983 */ /* 0x001f280000300800 */
[----:B------:R-:W2:Y:S04]  /*23c60*/  LDL.LU R12, [R1+0x5e4] ;  /* 0x0005e400010c7983 */ /* 0x000ea80000300800 */
[----:B------:R-:W-:Y:S04]  /*23c70*/  STL [R1+0x5a0], R14 ;  /* 0x0005a00e01007387 */ /* 0x000fe80000100800 */
[----:B------:R0:W-:Y:S04]  /*23c80*/  STL [R1+0x24], R15 ;  /* 0x0000240f01007387 */ /* 0x0001e80000100800 */
[----:B------:R-:W2:Y:S01]  /*23c90*/  LDL.LU R6, [R1+0x173c] ;  /* 0x00173c0001067983 */ /* 0x000ea20000300800 */
[----:B0-----:R-:W-:Y:S01]  /*23ca0*/  LEA.HI.X.SX32 R15, R26, R5, 0x1, P5 ;  /* 0x000000051a0f7211 */ /* 0x001fe200028f0eff */
[----:B------:R-:W-:-:S04]  /*23cb0*/  @P0 IMAD.MOV.U32 R26, RZ, RZ, R14 ;  /* 0x000000ffff1a0224 */ /* 0x000fc800078e000e */
[----:B------:R-:W-:Y:S01]  /*23cc0*/  @P0 IMAD.MOV.U32 R27, RZ, RZ, R15 ;  /* 0x000000ffff1b0224 */ /* 0x000fe200078e000f */
[----:B------:R0:W-:Y:S04]  /*23cd0*/  STL [R1+0x59c], R15 ;  /* 0x00059c0f01007387 */ /* 0x0001e80000100800 */
[----:B------:R1:W2:Y:S04]  /*23ce0*/  @P0 LDG.E.U8 R4, desc[UR20][R26.64] ;  /* 0x000000141a040981 */ /* 0x0002a8000c1e1100 */
[----:B0-----:R-:W3:Y:S04]  /*23cf0*/  LDL.LU R15, [R1+0x620] ;  /* 0x00062000010f7983 */ /* 0x001ee80000300800 */
[----:B------:R-:W3:Y:S01]  /*23d00*/  LDL R27, [R1+0x1494] ;  /* 0x00149400011b7983 */ /* 0x000ee20000100800 */
[----:B------:R-:W-:-:S02]  /*23d10*/  @!P6 IMAD.MOV R24, RZ, RZ, -R24 ;  /* 0x000000ffff18e224 */ /* 0x000fc400078e0a18 */
[----:B------:R-:W-:Y:S01]  /*23d20*/  IMAD R25, R25, UR7, RZ ;  /* 0x0000000719197c24 */ /* 0x000fe2000f8e02ff */
[----:B------:R-:W-:Y:S01]  /*23d30*/  ISETP.GT.U32.AND P3, PT, R9, R13, PT ;  /* 0x0000000d0900720c */ /* 0x000fe20003f64070 */
[----:B------:R-:W0:Y:S01]  /*23d40*/  LDCU UR7, c[0x0][0x3b0] ;  /* 0x00007600ff0777ac */ /* 0x000e220008000800 */
[----:B------:R-:W-:Y:S02]  /*23d50*/  SEL R24, R47, R24, !P1 ;  /* 0x000000182f187207 */ /* 0x000fe40004800000 */
[----:B------:R-:W-:-:S03]  /*23d60*/  IADD3 R14, P6, PT, R25, R8, RZ ;  /* 0x00000008190e7210 */ /* 0x000fc60007fde0ff */
[----:B-1----:R-:W-:Y:S01]  /*23d70*/  IMAD R26, R24, UR4, RZ ;  /* 0x00000004181a7c24 */ /* 0x002fe2000f8e02ff */
[----:B------:R-:W-:Y:S01]  /*23d80*/  LEA.HI.X.SX32 R25, R25, R5, 0x1, P6 ;  /* 0x0000000519197211 */ /* 0x000fe200030f0eff */
[----:B------:R-:W-:Y:S01]  /*23d90*/  @P0 IMAD.MOV.U32 R24, RZ, RZ, R14 ;  /* 0x000000ffff180224 */ /* 0x000fe200078e000e */
[----:B------:R-:W-:Y:S01]  /*23da0*/  ISETP.GT.U32.AND P2, PT, R9, R11, PT ;  /* 0x0000000b0900720c */ /* 0x000fe20003f44070 */
[----:B------:R-:W1:Y:S02]  /*23db0*/  LDCU UR4, c[0x0][0x3b0] ;  /* 0x00007600ff0477ac */ /* 0x000e640008000800 */
[----:B------:R-:W-:Y:S01]  /*23dc0*/  @!P3 IMAD.IADD R13, R13, 0x1, -R9 ;  /* 0x000000010d0db824 */ /* 0x000fe200078e0a09 */
[----:B----4-:R-:W-:-:S06]  /*23dd0*/  PRMT R0, RZ, 0x7610, R0 ;  /* 0x00007610ff007816 */ /* 0x010fcc0000000000 */
[----:B------:R4:W4:Y:S04]  /*23de0*/  @P0 LDG.E.U8 R0, desc[UR20][R24.64] ;  /* 0x0000001418000981 */ /* 0x000928000c1e1100 */
[----:B--2---:R2:W-:Y:S04]  /*23df0*/  STL [R1+0x1708], R4 ;  /* 0x0017080401007387 */ /* 0x0045e80000100800 */
[----:B--2---:R-:W2:Y:S01]  /*23e00*/  LDL.LU R4, [R1+0x5e8] ;  /* 0x0005e80001047983 */ /* 0x004ea20000300800 */
[----:B---3--:R-:W-:-:S03]  /*23e10*/  ISETP.GE.AND P3, PT, R27, RZ, PT ;  /* 0x000000ff1b00720c */ /* 0x008fc60003f66270 */
[----:B------:R-:W3:Y:S04]  /*23e20*/  LDL R27, [R1+0x14b8] ;  /* 0x0014b800011b7983 */ /* 0x000ee80000100800 */
[----:B------:R-:W-:Y:S04]  /*23e30*/  STL [R1+0x5a8], R14 ;  /* 0x0005a80e01007387 */ /* 0x000fe80000100800 */
[----:B------:R0:W-:Y:S04]  /*23e40*/  STL [R1+0x5a4], R25 ;  /* 0x0005a41901007387 */ /* 0x0001e80000100800 */
[----:B0-----:R-:W2:Y:S01]  /*23e50*/  LDL R25, [R1+0x149c] ;  /* 0x00149c0001197983 */ /* 0x001ea20000100800 */
[----:B------:R-:W-:-:S05]  /*23e60*/  @!P2 IMAD.IADD R11, R11, 0x1, -R9 ;  /* 0x000000010b0ba824 */ /* 0x000fca00078e0a09 */
[----:B------:R-:W-:-:S13]  /*23e70*/  ISETP.GT.U32.AND P2, PT, R9, R11, PT ;  /* 0x0000000b0900720c */ /* 0x000fda0003f44070 */
[----:B------:R-:W-:-:S04]  /*23e80*/  @!P2 IMAD.IADD R11, R11, 0x1, -R9 ;  /* 0x000000010b0ba824 */ /* 0x000fc800078e0a09 */
[----:B----4-:R-:W-:-:S04]  /*23e90*/  IMAD.MOV.U32 R24, RZ, RZ, R11 ;  /* 0x000000ffff187224 */ /* 0x010fc800078e000b */
[----:B------:R-:W-:Y:S01]  /*23ea0*/  @!P3 IMAD.MOV R24, RZ, RZ, -R24 ;  /* 0x000000ffff18b224 */ /* 0x000fe200078e0a18 */
[----:B------:R-:W-:Y:S01]  /*23eb0*/  PRMT R2, RZ, 0x7610, R2 ;  /* 0x00007610ff027816 */ /* 0x000fe20000000002 */
[----:B------:R0:W-:Y:S04]  /*23ec0*/  STL [R1+0x170c], R0 ;  /* 0x00170c0001007387 */ /* 0x0001e80000100800 */
[----:B------:R-:W4:Y:S01]  /*23ed0*/  LDL R11, [R1+0x14c0] ;  /* 0x0014c000010b7983 */ /* 0x000f220000100800 */
[----:B0-----:R-:W-:-:S04]  /*23ee0*/  IADD3 R0, P2, PT, R26, R8, RZ ;  /* 0x000000081a007210 */ /* 0x001fc80007f5e0ff */
[----:B------:R-:W-:Y:S02]  /*23ef0*/  LEA.HI.X.SX32 R14, R26, R5, 0x1, P2 ;  /* 0x000000051a0e7211 */ /* 0x000fe400010f0eff */
[----:B------:R-:W-:Y:S01]  /*23f00*/  SEL R26, R47, R24, !P1 ;  /* 0x000000182f1a7207 */ /* 0x000fe20004800000 */
[----:B------:R-:W-:Y:S01]  /*23f10*/  @P0 IMAD.MOV.U32 R24, RZ, RZ, R0 ;  /* 0x000000ffff180224 */ /* 0x000fe200078e0000 */
[----:B--2---:R-:W-:Y:S01]  /*23f20*/  ISETP.GE.AND P2, PT, R25, RZ, PT ;  /* 0x000000ff1900720c */ /* 0x004fe20003f46270 */
[----:B------:R-:W-:-:S05]  /*23f30*/  @P0 IMAD.MOV.U32 R25, RZ, RZ, R14 ;  /* 0x000000ffff190224 */ /* 0x000fca00078e000e */
[----:B------:R-:W2:Y:S04]  /*23f40*/  @P0 LDG.E.U8 R2, desc[UR20][R24.64] ;  /* 0x0000001418020981 */ /* 0x000ea8000c1e1100 */
[----:B------:R-:W-:Y:S04]  /*23f50*/  STL [R1+0x5d8], R0 ;  /* 0x0005d80001007387 */ /* 0x000fe80000100800 */
[----:B------:R0:W-:Y:S04]  /*23f60*/  STL [R1+0x5d4], R14 ;  /* 0x0005d40e01007387 */ /* 0x0001e80000100800 */
[----:B0-----:R-:W3:Y:S04]  /*23f70*/  LDL R14, [R1+0x14c8] ;  /* 0x0014c800010e7983 */ /* 0x001ee80000100800 */
[----:B------:R-:W3:Y:S01]  /*23f80*/  LDL.LU R0, [R1+0x654] ;  /* 0x0006540001007983 */ /* 0x000ee20000300800 */
[----:B------:R-:W-:-:S03]  /*23f90*/  ISETP.GT.U32.AND P5, PT, R9, R4, PT ;  /* 0x000000040900720c */ /* 0x000fc60003fa4070 */
[----:B--2---:R0:W-:Y:S04]  /*23fa0*/  STL [R1+0x1710], R2 ;  /* 0x0017100201007387 */ /* 0x0041e80000100800 */
[----:B0-----:R-:W2:Y:S06]  /*23fb0*/  LDL.LU R2, [R1+0x61c] ;  /* 0x00061c0001027983 */ /* 0x001eac0000300800 */
[----:B------:R-:W-:Y:S01]  /*23fc0*/  @!P5 IMAD.IADD R4, R4, 0x1, -R9 ;  /* 0x000000010404d824 */ /* 0x000fe200078e0a09 */
[----:B------:R-:W-:-:S02]  /*23fd0*/  ISETP.GT.U32.AND P5, PT, R9, R13, PT ;  /* 0x0000000d0900720c */ /* 0x000fc40003fa4070 */
[C---:B------:R-:W-:Y:S02]  /*23fe0*/  ISETP.GT.U32.AND P3, PT, R9.reuse, R12, PT ;  /* 0x0000000c0900720c */ /* 0x040fe40003f64070 */
[----:B------:R-:W-:Y:S01]  /*23ff0*/  ISETP.GT.U32.AND P6, PT, R9, R4, PT ;  /* 0x000000040900720c */ /* 0x000fe20003fc4070 */
[----:B------:R-:W-:Y:S01]  /*24000*/  IMAD R26, R26, UR5, RZ ;  /* 0x000000051a1a7c24 */ /* 0x000fe2000f8e02ff */
[----:B------:R-:W0:Y:S01]  /*24010*/  LDCU UR5, c[0x0][0x3b0] ;  /* 0x00007600ff0577ac */ /* 0x000e220008000800 */
[----:B------:R-:W-:-:S06]  /*24020*/  IMAD.MOV.U32 R25, RZ, RZ, R13 ;  /* 0x000000ffff197224 */ /* 0x000fcc00078e000d */
[--C-:B------:R-:W-:Y:S02]  /*24030*/  @!P5 IMAD.IADD R25, R25, 0x1, -R9.reuse ;  /* 0x000000011919d824 */ /* 0x100fe400078e0a09 */
[--C-:B------:R-:W-:Y:S02]  /*24040*/  @!P3 IMAD.IADD R12, R12, 0x1, -R9.reuse ;  /* 0x000000010c0cb824 */ /* 0x100fe400078e0a09 */
[----:B------:R-:W-:Y:S01]  /*24050*/  @!P6 IMAD.IADD R4, R4, 0x1, -R9 ;  /* 0x000000010404e824 */ /* 0x000fe200078e0a09 */
[C---:B------:R-:W-:Y:S02]  /*24060*/  IADD3 R13, P6, PT, R26.reuse, R8, RZ ;  /* 0x000000081a0d7210 */ /* 0x040fe40007fde0ff */
[----:B---3--:R-:W-:Y:S01]  /*24070*/  ISETP.GE.AND P3, PT, R27, RZ, PT ;  /* 0x000000ff1b00720c */ /* 0x008fe20003f66270 */
[----:B------:R-:W-:Y:S01]  /*24080*/  @!P2 IMAD.MOV R25, RZ, RZ, -R25 ;  /* 0x000000ffff19a224 */ /* 0x000fe200078e0a19 */
[----:B------:R-:W-:Y:S02]  /*24090*/  LEA.HI.X.SX32 R24, R26, R5, 0x1, P6 ;  /* 0x000000051a187211 */ /* 0x000fe400030f0eff */
[----:B------:R-:W-:Y:S01]  /*240a0*/  ISETP.GT.U32.AND P2, PT, R9, R12, PT ;  /* 0x0000000c0900720c */ /* 0x000fe20003f44070 */
[----:B------:R3:W-:Y:S01]  /*240b0*/  STL [R1+0x5e0], R13 ;  /* 0x0005e00d01007387 */ /* 0x0007e20000100800 */
[----:B------:R-:W-:Y:S01]  /*240c0*/  @P0 IMAD.MOV.U32 R26, RZ, RZ, R13 ;  /* 0x000000ffff1a0224 */ /* 0x000fe200078e000d */
[----:B------:R-:W-:Y:S01]  /*240d0*/  SEL R25, R47, R25, !P1 ;  /* 0x000000192f197207 */ /* 0x000fe20004800000 */
[----:B------:R-:W-:Y:S01]  /*240e0*/  @P0 IMAD.MOV.U32 R27, RZ, RZ, R24 ;  /* 0x000000ffff1b0224 */ /* 0x000fe200078e0018 */
[----:B------:R0:W-:Y:S04]  /*240f0*/  STL [R1+0x5dc], R24 ;  /* 0x0005dc1801007387 */ /* 0x0001e80000100800 */
[----:B------:R1:W2:Y:S04]  /*24100*/  @P0 LDG.E.U8 R7, desc[UR20][R26.64] ;  /* 0x000000141a070981 */ /* 0x0002a8000c1e1100 */
[----:B------:R-:W-:Y:S01]  /*24110*/  @!P2 IMAD.IADD R12, R12, 0x1, -R9 ;  /* 0x000000010c0ca824 */ /* 0x000fe200078e0a09 */
[----:B---3--:R-:W3:Y:S01]  /*24120*/  LDL.LU R13, [R1+0x65c] ;  /* 0x00065c00010d7983 */ /* 0x008ee20000300800 */
[----:B0-----:R-:W-:-:S04]  /*24130*/  IMAD.MOV.U32 R24, RZ, RZ, R4 ;  /* 0x000000ffff187224 */ /* 0x001fc800078e0004 */
[----:B------:R-:W-:Y:S02]  /*24140*/  @!P3 IMAD.MOV R24, RZ, RZ, -R24 ;  /* 0x000000ffff18b224 */ /* 0x000fe400078e0a18 */
[----:B-1----:R-:W-:Y:S01]  /*24150*/  IMAD R26, R25, UR4, RZ ;  /* 0x00000004191a7c24 */ /* 0x002fe2000f8e02ff */
[----:B----4-:R-:W-:Y:S02]  /*24160*/  ISETP.GE.AND P3, PT, R11, RZ, PT ;  /* 0x000000ff0b00720c */ /* 0x010fe40003f66270 */
[----:B------:R-:W-:Y:S01]  /*24170*/  SEL R24, R47, R24, !P1 ;  /* 0x000000182f187207 */ /* 0x000fe20004800000 */
[----:B------:R-:W-:Y:S01]  /*24180*/  IMAD.MOV.U32 R25, RZ, RZ, R12 ;  /* 0x000000ffff197224 */ /* 0x000fe200078e000c */
[----:B------:R-:W4:Y:S01]  /*24190*/  LDL R11, [R1+0x14d0] ;  /* 0x0014d000010b7983 */ /* 0x000f220000100800 */
[----:B------:R-:W-:Y:S01]  /*241a0*/  PRMT R6, RZ, 0x7610, R6 ;  /* 0x00007610ff067816 */ /* 0x000fe20000000006 */
[----:B------:R-:W0:Y:S01]  /*241b0*/  LDCU UR4, c[0x0][0x3b0] ;  /* 0x00007600ff0477ac */ /* 0x000e220008000800 */
[----:B------:R-:W-:Y:S01]  /*241c0*/  IMAD R24, R24, UR5, RZ ;  /* 0x0000000518187c24 */ /* 0x000fe2000f8e02ff */
[----:B------:R-:W-:-:S02]  /*241d0*/  ISETP.GE.AND P2, PT, R14, RZ, PT ;  /* 0x000000ff0e00720c */ /* 0x000fc40003f46270 */
[----:B------:R-:W-:Y:S01]  /*241e0*/  PRMT R3, RZ, 0x7610, R3 ;  /* 0x00007610ff037816 */ /* 0x000fe20000000003 */
[----:B------:R-:W1:Y:S01]  /*241f0*/  LDCU UR5, c[0x0][0x3b0] ;  /* 0x00007600ff0577ac */ /* 0x000e620008000800 */
[----:B--2---:R-:W-:-:S13]  /*24200*/  ISETP.GT.U32.AND P6, PT, R9, R2, PT ;  /* 0x000000020900720c */ /* 0x004fda0003fc4070 */
[----:B------:R-:W-:Y:S01]  /*24210*/  @!P6 IMAD.IADD R2, R2, 0x1, -R9 ;  /* 0x000000010202e824 */ /* 0x000fe200078e0a09 */
[----:B------:R-:W-:-:S04]  /*24220*/  IADD3 R4, P6, PT, R26, R8, RZ ;  /* 0x000000081a047210 */ /* 0x000fc80007fde0ff */
[----:B------:R-:W-:Y:S01]  /*24230*/  LEA.HI.X.SX32 R12, R26, R5, 0x1, P6 ;  /* 0x000000051a0c7211 */ /* 0x000fe200030f0eff */
[----:B------:R-:W-:Y:S01]  /*24240*/  @P0 IMAD.MOV.U32 R26, RZ, RZ, R4 ;  /* 0x000000ffff1a0224 */ /* 0x000fe200078e0004 */
[----:B------:R-:W-:-:S03]  /*24250*/  IADD3 R14, P6, PT, R24, R8, RZ ;  /* 0x00000008180e7210 */ /* 0x000fc60007fde0ff */
[----:B------:R-:W-:-:S05]  /*24260*/  @P0 IMAD.MOV.U32 R27, RZ, RZ, R12 ;  /* 0x000000ffff1b0224 */ /* 0x000fca00078e000c */
[----:B------:R2:W4:Y:S02]  /*24270*/  @P0 LDG.E.U8 R6, desc[UR20][R26.64] ;  /* 0x000000141a060981 */ /* 0x000524000c1e1100 */
[----:B--2---:R-:W-:Y:S01]  /*24280*/  LEA.HI.X.SX32 R27, R24, R5, 0x1, P6 ;  /* 0x00000005181b7211 */ /* 0x004fe200030f0eff */
[----:B------:R-:W-:-:S05]  /*24290*/  @P0 IMAD.MOV.U32 R26, RZ, RZ, R14 ;  /* 0x000000ffff1a0224 */ /* 0x000fca00078e000e */
[----:B------:R2:W4:Y:S01]  /*242a0*/  @P0 LDG.E.U8 R3, desc[UR20][R26.64] ;  /* 0x000000141a030981 */ /* 0x000522000c1e1100 */
[----:B------:R-:W-:-:S13]  /*242b0*/  ISETP.GT.U32.AND P5, PT, R9, R15, PT ;  /* 0x0000000f0900720c */ /* 0x000fda0003fa4070 */
[----:B------:R-:W-:-:S05]  /*242c0*/  @!P5 IMAD.IADD R15, R15, 0x1, -R9 ;  /* 0x000000010f0fd824 */ /* 0x000fca00078e0a09 */
[C---:B------:R-:W-:Y:S01]  /*242d0*/  ISETP.GT.U32.AND P5, PT, R9.reuse, R15, PT ;  /* 0x0000000f0900720c */ /* 0x040fe20003fa4070 */
[----:B------:R-:W-:Y:S01]  /*242e0*/  @!P3 IMAD.MOV R25, RZ, RZ, -R25 ;  /* 0x000000ffff19b224 */ /* 0x000fe200078e0a19 */
[C---:B------:R-:W-:Y:S02]  /*242f0*/  ISETP.GT.U32.AND P3, PT, R9.reuse, R2, PT ;  /* 0x000000020900720c */ /* 0x040fe40003f64070 */
[----:B---3--:R-:W-:-:S09]  /*24300*/  ISETP.GT.U32.AND P6, PT, R9, R13, PT ;  /* 0x0000000d0900720c */ /* 0x008fd20003fc4070 */
[----:B------:R-:W-:-:S04]  /*24310*/  @!P5 IMAD.IADD R15, R15, 0x1, -R9 ;  /* 0x000000010f0fd824 */ /* 0x000fc800078e0a09 */
[----:B------:R-:W-:Y:S01]  /*24320*/  IMAD.MOV.U32 R24, RZ, RZ, R15 ;  /* 0x000000ffff187224 */ /* 0x000fe200078e000f */
[----:B--2---:R-:W-:-:S03]  /*24330*/  SEL R26, R47, R25, !P1 ;  /* 0x000000192f1a7207 */ /* 0x004fc60004800000 */
[----:B------:R-:W-:Y:S01]  /*24340*/  @!P2 IMAD.MOV R24, RZ, RZ, -R24 ;  /* 0x000000ffff18a224 */ /* 0x000fe200078e0a18 */
[----:B----4-:R-:W-:Y:S01]  /*24350*/  ISETP.GE.AND P2, PT, R11, RZ, PT ;  /* 0x000000ff0b00720c */ /* 0x010fe20003f46270 */
[----:B------:R2:W-:Y:S01]  /*24360*/  STL [R1+0x5e8], R4 ;  /* 0x0005e80401007387 */ /* 0x0005e20000100800 */
[--C-:B------:R-:W-:Y:S02]  /*24370*/  @!P3 IMAD.IADD R2, R2, 0x1, -R9.reuse ;  /* 0x000000010202b824 */ /* 0x100fe400078e0a09 */
[----:B------:R-:W-:Y:S01]  /*24380*/  SEL R25, R47, R24, !P1 ;  /* 0x000000182f197207 */ /* 0x000fe20004800000 */
[----:B------:R3:W-:Y:S01]  /*24390*/  STL [R1+0x5e4], R12 ;  /* 0x0005e40c01007387 */ /* 0x0007e20000100800 */
[----:B------:R-:W-:Y:S02]  /*243a0*/  IMAD R26, R26, UR6, RZ ;  /* 0x000000061a1a7c24 */ /* 0x000fe4000f8e02ff */
[----:B------:R-:W-:Y:S01]  /*243b0*/  @!P6 IMAD.IADD R13, R13, 0x1, -R9 ;  /* 0x000000010d0de824 */ /* 0x000fe200078e0a09 */
[----:B------:R-:W-:Y:S01]  /*243c0*/  PRMT R93, RZ, 0x7610, R93 ;  /* 0x00007610ff5d7816 */ /* 0x000fe2000000005d */
[----:B------:R-:W-:Y:S01]  /*243d0*/  IMAD.MOV.U32 R24, RZ, RZ, R2 ;  /* 0x000000ffff187224 */ /* 0x000fe200078e0002 */
[----:B--2---:R-:W2:Y:S01]  /*243e0*/  LDL R4, [R1+0x14d8] ;  /* 0x0014d80001047983 */ /* 0x004ea20000100800 */
[----:B0-----:R-:W-:Y:S01]  /*243f0*/  IMAD R25, R25, UR4, RZ ;  /* 0x0000000419197c24 */ /* 0x001fe2000f8e02ff */
[----:B------:R-:W-:Y:S01]  /*24400*/  ISETP.GT.U32.AND P5, PT, R9, R0, PT ;  /* 0x000000000900720c */ /* 0x000fe20003fa4070 */
[----:B------:R-:W-:Y:S01]  /*24410*/  @!P2 IMAD.MOV R24, RZ, RZ, -R24 ;  /* 0x000000ffff18a224 */ /* 0x000fe200078e0a18 */
[----:B---3--:R-:W3:Y:S01]  /*24420*/  LDL.LU R12, [R1+0x664] ;  /* 0x00066400010c7983 */ /* 0x008ee20000300800 */
[----:B------:R-:W-:Y:S01]  /*24430*/  PRMT R92, RZ, 0x7610, R92 ;  /* 0x00007610ff5c7816 */ /* 0x000fe2000000005c */
[----:B------:R-:W0:Y:S02]  /*24440*/  LDCU UR4, c[0x0][0x3b0] ;  /* 0x00007600ff0477ac */ /* 0x000e240008000800 */
[----:B------:R-:W-:Y:S01]  /*24450*/  STL [R1+0x618], R14 ;  /* 0x0006180e01007387 */ /* 0x000fe20000100800 */
[----:B------:R-:W-:Y:S01]  /*24460*/  PRMT R91, RZ, 0x7610, R91 ;  /* 0x00007610ff5b7816 */ /* 0x000fe2000000005b */
[----:B------:R-:W4:Y:S02]  /*24470*/  LDCU UR6, c[0x0][0x3b0] ;  /* 0x00007600ff0677ac */ /* 0x000f240008000800 */
[----:B------:R0:W-:Y:S04]  /*24480*/  STL.64 [R1+0x1718], R6 ;  /* 0x0017180601007387 */ /* 0x0001e80000100a00 */
[----:B------:R1:W-:Y:S04]  /*24490*/  STL [R1+0x614], R27 ;  /* 0x0006141b01007387 */ /* 0x0003e80000100800 */
[----:B------:R-:W3:Y:S01]  /*244a0*/  LDL.LU R15, [R1+0x1738] ;  /* 0x00173800010f7983 */ /* 0x000ee20000300800 */
[----:B0-----:R-:W-:-:S03]  /*244b0*/  IADD3 R7, P6, PT, R26, R8, RZ ;  /* 0x000000081a077210 */ /* 0x001fc60007fde0ff */
[----:B------:R-:W3:Y:S01]  /*244c0*/  LDL.LU R14, [R1+0x1734] ;  /* 0x00173400010e7983 */ /* 0x000ee20000300800 */
[----:B-1----:R-:W-:-:S03]  /*244d0*/  LEA.HI.X.SX32 R27, R26, R5, 0x1, P6 ;  /* 0x000000051a1b7211 */ /* 0x002fc600030f0eff */
[----:B------:R0:W-:Y:S01]  /*244e0*/  STL [R1+0x1720], R3 ;  /* 0x0017200301007387 */ /* 0x0001e20000100800 */
[----:B------:R-:W-:Y:S01]  /*244f0*/  SEL R26, R47, R24, !P1 ;  /* 0x000000182f1a7207 */ /* 0x000fe20004800000 */
[----:B------:R-:W-:Y:S02]  /*24500*/  @P0 IMAD.MOV.U32 R24, RZ, RZ, R7 ;  /* 0x000000ffff180224 */ /* 0x000fe400078e0007 */
[----:B------:R-:W-:Y:S01]  /*24510*/  @!P5 IMAD.IADD R0, R0, 0x1, -R9 ;  /* 0x000000010000d824 */ /* 0x000fe200078e0a09 */
[----:B------:R-:W3:Y:S01]  /*24520*/  LDL R11, [R1+0x14e0] ;  /* 0x0014e000010b7983 */ /* 0x000ee20000100800 */
[----:B0-----:R-:W-:-:S03]  /*24530*/  IADD3 R3, P2, PT, R25, R8, RZ ;  /* 0x0000000819037210 */ /* 0x001fc60007f5e0ff */
[----:B------:R-:W3:Y:S01]  /*24540*/  LDL.LU R2, [R1+0x6a0] ;  /* 0x0006a00001027983 */ /* 0x000ee20000300800 */
[----:B------:R-:W-:Y:S01]  /*24550*/  LEA.HI.X.SX32 R6, R25, R5, 0x1, P2 ;  /* 0x0000000519067211 */ /* 0x000fe200010f0eff */
[----:B------:R-:W-:-:S05]  /*24560*/  @P0 IMAD.MOV.U32 R25, RZ, RZ, R27 ;  /* 0x000000ffff190224 */ /* 0x000fca00078e001b */
[----:B------:R-:W3:Y:S01]  /*24570*/  @P0 LDG.E.U8 R93, desc[UR20][R24.64] ;  /* 0x00000014185d0981 */ /* 0x000ee2000c1e1100 */
[----:B------:R-:W-:-:S03]  /*24580*/  ISETP.GT.U32.AND P5, PT, R9, R0, PT ;  /* 0x000000000900720c */ /* 0x000fc60003fa4070 */
[----:B------:R-:W-:Y:S04]  /*24590*/  STL [R1+0x620], R7 ;  /* 0x0006200701007387 */ /* 0x000fe80000100800 */
[----:B------:R-:W-:Y:S06]  /*245a0*/  STL [R1+0x628], R3 ;  /* 0x0006280301007387 */ /* 0x000fec0000100800 */
[----:B------:R-:W-:Y:S01]  /*245b0*/  @!P5 IMAD.IADD R0, R0, 0x1, -R9 ;  /* 0x000000010000d824 */ /* 0x000fe200078e0a09 */
[----:B--2---:R-:W-:-:S02]  /*245c0*/  ISETP.GE.AND P5, PT, R4, RZ, PT ;  /* 0x000000ff0400720c */ /* 0x004fc40003fa6270 */
[----:B------:R-:W2:Y:S04]  /*245d0*/  LDL R4, [R1+0x14fc] ;  /* 0x0014fc0001047983 */ /* 0x000ea80000100800 */
[----:B------:R-:W-:Y:S04]  /*245e0*/  STL [R1+0x61c], R27 ;  /* 0x00061c1b01007387 */ /* 0x000fe80000100800 */
[----:B------:R-:W-:Y:S04]  /*245f0*/  STL [R1+0x624], R6 ;  /* 0x0006240601007387 */ /* 0x000fe80000100800 */
[----:B---3--:R0:W-:Y:S04]  /*24600*/  STL [R1+0x1724], R93 ;  /* 0x0017245d01007387 */ /* 0x0081e80000100800 */
[----:B0-----:R-:W3:Y:S01]  /*24610*/  LDL.LU R93, [R1+0x694] ;  /* 0x00069400015d7983 */ /* 0x001ee20000300800 */
[----:B------:R-:W-:-:S02]  /*24620*/  @P0 IMAD.MOV.U32 R24, RZ, RZ, R3 ;  /* 0x000000ffff180224 */ /* 0x000fc400078e0003 */
[----:B------:R-:W-:Y:S01]  /*24630*/  @P0 IMAD.MOV.U32 R25, RZ, RZ, R6 ;  /* 0x000000ffff190224 */ /* 0x000fe200078e0006 */
[C---:B------:R-:W-:Y:S01]  /*24640*/  ISETP.GT.U32.AND P3, PT, R9.reuse, R13, PT ;  /* 0x0000000d0900720c */ /* 0x040fe20003f64070 */
[----:B------:R-:W-:Y:S01]  /*24650*/  IMAD R26, R26, UR5, RZ ;  /* 0x000000051a1a7c24 */ /* 0x000fe2000f8e02ff */
[----:B------:R-:W-:Y:S01]  /*24660*/  ISETP.GT.U32.AND P2, PT, R9, R12, PT ;  /* 0x0000000c0900720c */ /* 0x000fe20003f44070 */
[----:B------:R-:W0:Y:S01]  /*24670*/  LDCU UR5, c[0x0][0x3b0] ;  /* 0x00007600ff0577ac */ /* 0x000e220008000800 */
[----:B------:R1:W2:Y:S01]  /*24680*/  @P0 LDG.E.U8 R92, desc[UR20][R24.64] ;  /* 0x00000014185c0981 */ /* 0x0002a2000c1e1100 */
[----:B------:R-:W-:-:S03]  /*24690*/  ISETP.GE.AND P6, PT, R11, RZ, PT ;  /* 0x000000ff0b00720c */ /* 0x000fc60003fc6270 */
[----:B------:R-:W2:Y:S01]  /*246a0*/  LDL.LU R11, [R1+0x69c] ;  /* 0x00069c00010b7983 */ /* 0x000ea20000300800 */
[----:B-1----:R-:W-:-:S04]  /*246b0*/  IMAD.MOV.U32 R24, RZ, RZ, R0 ;  /* 0x000000ffff187224 */ /* 0x002fc800078e0000 */
[----:B------:R-:W-:Y:S01]  /*246c0*/  @!P5 IMAD.MOV R24, RZ, RZ, -R24 ;  /* 0x000000ffff18d224 */ /* 0x000fe200078e0a18 */
[----:B------:R-:W-:Y:S01]  /*246d0*/  IADD3 R0, P5, PT, R26, R8, RZ ;  /* 0x000000081a007210 */ /* 0x000fe20007fbe0ff */
[----:B------:R-:W-:-:S03]  /*246e0*/  @!P3 IMAD.IADD R13, R13, 0x1, -R9 ;  /* 0x000000010d0db824 */ /* 0x000fc600078e0a09 */
[----:B------:R-:W-:Y:S01]  /*246f0*/  LEA.HI.X.SX32 R3, R26, R5, 0x1, P5 ;  /* 0x000000051a037211 */ /* 0x000fe200028f0eff */
[----:B------:R1:W-:Y:S01]  /*24700*/  STL [R1+0x658], R0 ;  /* 0x0006580001007387 */ /* 0x0003e20000100800 */
[----:B------:R-:W-:Y:S01]  /*24710*/  SEL R25, R47, R24, !P1 ;  /* 0x000000182f197207 */ /* 0x000fe20004800000 */
[----:B------:R-:W-:Y:S02]  /*24720*/  IMAD.MOV.U32 R24, RZ, RZ, R13 ;  /* 0x000000ffff187224 */ /* 0x000fe400078e000d */
[----:B------:R0:W-:Y:S01]  /*24730*/  STL [R1+0x654], R3 ;  /* 0x0006540301007387 */ /* 0x0001e20000100800 */
[----:B------:R-:W-:-:S03]  /*24740*/  @!P2 IMAD.IADD R12, R12, 0x1, -R9 ;  /* 0x000000010c0ca824 */ /* 0x000fc600078e0a09 */
[----:B------:R-:W4:Y:S01]  /*24750*/  LDL R13, [R1+0x1504] ;  /* 0x00150400010d7983 */ /* 0x000f220000100800 */
[----:B------:R-:W-:Y:S01]  /*24760*/  IMAD R25, R25, UR7, RZ ;  /* 0x0000000719197c24 */ /* 0x000fe2000f8e02ff */
[----:B------:R-:W-:Y:S01]  /*24770*/  ISETP.GT.U32.AND P2, PT, R9, R12, PT ;  /* 0x0000000c0900720c */ /* 0x000fe20003f44070 */
[----:B------:R-:W-:Y:S01]  /*24780*/  @!P6 IMAD.MOV R24, RZ, RZ, -R24 ;  /* 0x000000ffff18e224 */ /* 0x000fe200078e0a18 */
[----:B------:R-:W4:Y:S01]  /*24790*/  LDL.LU R6, [R1+0x6d8] ;  /* 0x0006d80001067983 */ /* 0x000f220000300800 */
[----:B------:R-:W-:Y:S01]  /*247a0*/  @P0 IMAD.MOV.U32 R26, RZ, RZ, R0 ;  /* 0x000000ffff1a0224 */ /* 0x000fe200078e0000 */
[----:B-1----:R-:W-:Y:S01]  /*247b0*/  IADD3 R0, P6, PT, R25, R8, RZ ;  /* 0x0000000819007210 */ /* 0x002fe20007fde0ff */
[----:B------:R-:W-:Y:S01]  /*247c0*/  @P0 IMAD.MOV.U32 R27, RZ, RZ, R3 ;  /* 0x000000ffff1b0224 */ /* 0x000fe200078e0003 */
[----:B------:R-:W4:Y:S01]  /*247d0*/  LDL R7, [R1+0x14f8] ;  /* 0x0014f80001077983 */ /* 0x000f220000100800 */
[----:B------:R-:W-:Y:S01]  /*247e0*/  SEL R24, R47, R24, !P1 ;  /* 0x000000182f187207 */ /* 0x000fe20004800000 */
[----:B------:R-:W1:Y:S01]  /*247f0*/  LDCU UR7, c[0x0][0x3b0] ;  /* 0x00007600ff0777ac */ /* 0x000e620008000800 */
[----:B0-----:R-:W-:Y:S01]  /*24800*/  LEA.HI.X.SX32 R3, R25, R5, 0x1, P6 ;  /* 0x0000000519037211 */ /* 0x001fe200030f0eff */
[----:B------:R0:W4:Y:S01]  /*24810*/  @P0 LDG.E.U8 R91, desc[UR20][R26.64] ;  /* 0x000000141a5b0981 */ /* 0x000122000c1e1100 */
[----:B------:R-:W-:-:S02]  /*24820*/  PRMT R90, RZ, 0x7610, R90 ;  /* 0x00007610ff5a7816 */ /* 0x000fc4000000005a */
[----:B------:R-:W-:Y:S02]  /*24830*/  @!P2 IMAD.IADD R12, R12, 0x1, -R9 ;  /* 0x000000010c0ca824 */ /* 0x000fe400078e0a09 */
[----:B------:R-:W-:Y:S02]  /*24840*/  @P0 IMAD.MOV.U32 R25, RZ, RZ, R3 ;  /* 0x000000ffff190224 */ /* 0x000fe400078e0003 */
[----:B0-----:R-:W-:Y:S01]  /*24850*/  IMAD R26, R24, UR4, RZ ;  /* 0x00000004181a7c24 */ /* 0x001fe2000f8e02ff */
[----:B------:R0:W-:Y:S01]  /*24860*/  STL [R1+0x660], R0 ;  /* 0x0006600001007387 */ /* 0x0001e20000100800 */
[----:B------:R-:W-:Y:S01]  /*24870*/  @P0 IMAD.MOV.U32 R24, RZ, RZ, R0 ;  /* 0x000000ffff180224 */ /* 0x000fe200078e0000 */
[----:B---3--:R-:W-:-:S04]  /*24880*/  ISETP.GT.U32.AND P3, PT, R9, R93, PT ;  /* 0x0000005d0900720c */ /* 0x008fc80003f64070 */
[----:B------:R3:W4:Y:S01]  /*24890*/  @P0 LDG.E.U8 R90, desc[UR20][R24.64] ;  /* 0x00000014185a0981 */ /* 0x000722000c1e1100 */
[----:B------:R-:W-:Y:S01]  /*248a0*/  ISETP.GT.U32.AND P5, PT, R9, R2, PT ;  /* 0x000000020900720c */ /* 0x000fe20003fa4070 */
[----:B------:R-:W0:Y:S07]  /*248b0*/  LDCU UR4, c[0x0][0x3b0] ;  /* 0x00007600ff0477ac */ /* 0x000e2e0008000800 */
[--C-:B------:R-:W-:Y:S01]  /*248c0*/  @!P3 IMAD.IADD R93, R93, 0x1, -R9.reuse ;  /* 0x000000015d5db824 */ /* 0x100fe200078e0a09 */
[----:B--2---:R-:W-:Y:S01]  /*248d0*/  ISETP.GE.AND P3, PT, R4, RZ, PT ;  /* 0x000000ff0400720c */ /* 0x004fe20003f66270 */
[----:B---3--:R-:W-:Y:S01]  /*248e0*/  IMAD.MOV.U32 R24, RZ, RZ, R12 ;  /* 0x000000ffff187224 */ /* 0x008fe200078e000c */
[----:B------:R-:W2:Y:S04]  /*248f0*/  LDL.LU R4, [R1+0x6d4] ;  /* 0x0006d40001047983 */ /* 0x000ea80000300800 */
[----:B------:R3:W-:Y:S04]  /*24900*/  STL [R1+0x65c], R3 ;  /* 0x00065c0301007387 */ /* 0x0007e80000100800 */
[----:B------:R-:W2:Y:S01]  /*24910*/  LDL R12, [R1+0x1518] ;  /* 0x00151800010c7983 */ /* 0x000ea20000100800 */
[----:B0-----:R-:W-:Y:S01]  /*24920*/  IADD3 R0, P2, PT, R26, R8, RZ ;  /* 0x000000081a007210 */ /* 0x001fe20007f5e0ff */
[----:B------:R-:W-:-:S02]  /*24930*/  @!P5 IMAD.IADD R2, R2, 0x1, -R9 ;  /* 0x000000010202d824 */ /* 0x000fc400078e0a09 */
[----:B------:R-:W-:Y:S01]  /*24940*/  @!P3 IMAD.MOV R24, RZ, RZ, -R24 ;  /* 0x000000ffff18b224 */ /* 0x000fe200078e0a18 */
[C---:B------:R-:W-:Y:S02]  /*24950*/  ISETP.GT.U32.AND P3, PT, R9.reuse, R11, PT ;  /* 0x0000000b0900720c */ /* 0x040fe40003f64070 */
[----:B---3--:R-:W-:Y:S01]  /*24960*/  LEA.HI.X.SX32 R3, R26, R5, 0x1, P2 ;  /* 0x000000051a037211 */ /* 0x008fe200010f0eff */
[----:B------:R0:W-:Y:S01]  /*24970*/  STL [R1+0x668], R0 ;  /* 0x0006680001007387 */ /* 0x0001e20000100800 */
[----:B------:R-:W-:-:S03]  /*24980*/  ISETP.GT.U32.AND P6, PT, R9, R2, PT ;  /* 0x000000020900720c */ /* 0x000fc60003fc4070 */
[----:B------:R3:W-:Y:S01]  /*24990*/  STL [R1+0x664], R3 ;  /* 0x0006640301007387 */ /* 0x0007e20000100800 */
[----:B----4-:R-:W-:-:S03]  /*249a0*/  ISETP.GE.AND P2, PT, R13, RZ, PT ;  /* 0x000000ff0d00720c */ /* 0x010fc60003f46270 */
[----:B------:R-:W4:Y:S01]  /*249b0*/  LDL R13, [R1+0x1520] ;  /* 0x00152000010d7983 */ /* 0x000f220000100800 */
[----:B------:R-:W-:Y:S01]  /*249c0*/  SEL R26, R47, R24, !P1 ;  /* 0x000000182f1a7207 */ /* 0x000fe20004800000 */
[----:B------:R-:W-:Y:S01]  /*249d0*/  @!P3 IMAD.IADD R11, R11, 0x1, -R9 ;  /* 0x000000010b0bb824 */ /* 0x000fe200078e0a09 */
[----:B------:R-:W-:-:S03]  /*249e0*/  ISETP.GE.AND P3, PT, R7, RZ, PT ;  /* 0x000000ff0700720c */ /* 0x000fc60003f66270 */
[----:B------:R-:W-:Y:S01]  /*249f0*/  IMAD R26, R26, UR5, RZ ;  /* 0x000000051a1a7c24 */ /* 0x000fe2000f8e02ff */
[----:B------:R-:W-:Y:S01]  /*24a00*/  PRMT R89, RZ, 0x7610, R89 ;  /* 0x00007610ff597816 */ /* 0x000fe20000000059 */
[----:B------:R-:W-:Y:S01]  /*24a10*/  @P0 IMAD.MOV.U32 R24, RZ, RZ, R0 ;  /* 0x000000ffff180224 */ /* 0x000fe200078e0000 */
[----:B------:R-:W-:Y:S01]  /*24a20*/  ISETP.GT.U32.AND P5, PT, R9, R93, PT ;  /* 0x0000005d0900720c */ /* 0x000fe20003fa4070 */
[----:B------:R-:W-:Y:S01]  /*24a30*/  @P0 IMAD.MOV.U32 R25, RZ, RZ, R3 ;  /* 0x000000ffff190224 */ /* 0x000fe200078e0003 */
[----:B0-----:R-:W4:Y:S01]  /*24a40*/  LDL.LU R0, [R1+0x6e4] ;  /* 0x0006e40001007983 */ /* 0x001f220000300800 */
[----:B------:R-:W-:Y:S01]  /*24a50*/  @!P6 IMAD.IADD R2, R2, 0x1, -R9 ;  /* 0x000000010202e824 */ /* 0x000fe200078e0a09 */
[C---:B---3--:R-:W-:Y:S01]  /*24a60*/  IADD3 R3, P6, PT, R26.reuse, R8, RZ ;  /* 0x000000081a037210 */ /* 0x048fe20007fde0ff */
[----:B------:R-:W0:Y:S01]  /*24a70*/  LDCU UR5, c[0x0][0x3b0] ;  /* 0x00007600ff0577ac */ /* 0x000e220008000800 */
[----:B------:R3:W4:Y:S02]  /*24a80*/  @P0 LDG.E.U8 R89, desc[UR20][R24.64] ;  /* 0x0000001418590981 */ /* 0x000724000c1e1100 */
[----:B------:R-:W-:-:S02]  /*24a90*/  LEA.HI.X.SX32 R7, R26, R5, 0x1, P6 ;  /* 0x000000051a077211 */ /* 0x000fc400030f0eff */
[----:B------:R-:W-:Y:S01]  /*24aa0*/  STL [R1+0x698], R3 ;  /* 0x0006980301007387 */ /* 0x000fe20000100800 */
[----:B---3--:R-:W-:-:S03]  /*24ab0*/  IMAD.MOV.U32 R24, RZ, RZ, R2 ;  /* 0x000000ffff187224 */ /* 0x008fc600078e0002 */
[----:B------:R3:W-:Y:S01]  /*24ac0*/  STL [R1+0x694], R7 ;  /* 0x0006940701007387 */ /* 0x0007e20000100800 */
[----:B------:R-:W-:Y:S02]  /*24ad0*/  @P0 IMAD.MOV.U32 R27, RZ, RZ, R7 ;  /* 0x000000ffff1b0224 */ /* 0x000fe400078e0007 */
[----:B------:R-:W-:Y:S01]  /*24ae0*/  @!P3 IMAD.MOV R24, RZ, RZ, -R24 ;  /* 0x000000ffff18b224 */ /* 0x000fe200078e0a18 */
[----:B---3--:R-:W3:Y:S01]  /*24af0*/  LDL.LU R7, [R1+0x71c] ;  /* 0x00071c0001077983 */ /* 0x008ee20000300800 */
[----:B------:R-:W-:Y:S01]  /*24b00*/  @!P5 IMAD.IADD R93, R93, 0x1, -R9 ;  /* 0x000000015d5dd824 */ /* 0x000fe200078e0a09 */
[----:B--2---:R-:W-:Y:S02]  /*24b10*/  ISETP.GE.AND P3, PT, R12, RZ, PT ;  /* 0x000000ff0c00720c */ /* 0x004fe40003f66270 */
[----:B------:R-:W2:Y:S01]  /*24b20*/  LDL R12, [R1+0x1528] ;  /* 0x00152800010c7983 */ /* 0x000ea20000100800 */
[----:B------:R-:W-:Y:S01]  /*24b30*/  IMAD.MOV.U32 R25, RZ, RZ, R93 ;  /* 0x000000ffff197224 */ /* 0x000fe200078e005d */
[----:B------:R-:W-:-:S03]  /*24b40*/  ISETP.GT.U32.AND P6, PT, R9, R4, PT ;  /* 0x000000040900720c */ /* 0x000fc60003fc4070 */
[----:B------:R-:W-:Y:S01]  /*24b50*/  @!P2 IMAD.MOV R25, RZ, RZ, -R25 ;  /* 0x000000ffff19a224 */ /* 0x000fe200078e0a19 */
[----:B------:R-:W-:Y:S01]  /*24b60*/  ISETP.GT.U32.AND P2, PT, R9, R11, PT ;  /* 0x0000000b0900720c */ /* 0x000fe20003f44070 */
[----:B------:R-:W-:Y:S01]  /*24b70*/  @P0 IMAD.MOV.U32 R26, RZ, RZ, R3 ;  /* 0x000000ffff1a0224 */ /* 0x000fe200078e0003 */
[----:B------:R-:W-:Y:S02]  /*24b80*/  PRMT R88, RZ, 0x7610, R88 ;  /* 0x00007610ff587816 */ /* 0x000fe40000000058 */
[----:B------:R-:W-:Y:S02]  /*24b90*/  SEL R25, R47, R25, !P1 ;  /* 0x000000192f197207 */ /* 0x000fe40004800000 */
[----:B------:R-:W-:Y:S02]  /*24ba0*/  ISETP.GT.U32.AND P5, PT, R9, R6, PT ;  /* 0x000000060900720c */ /* 0x000fe40003fa4070 */
[----:B------:R0:W3:Y:S01]  /*24bb0*/  @P0 LDG.E.U8 R88, desc[UR20][R26.64] ;  /* 0x000000141a580981 */ /* 0x0000e2000c1e1100 */
[----:B------:R-:W-:-:S04]  /*24bc0*/  @!P6 IMAD.IADD R4, R4, 0x1, -R9 ;  /* 0x000000010404e824 */ /* 0x000fc800078e0a09 */
[----:B------:R-:W-:Y:S02]  /*24bd0*/  @!P2 IMAD.IADD R11, R11, 0x1, -R9 ;  /* 0x000000010b0ba824 */ /* 0x000fe400078e0a09 */
[----:B0-----:R-:W-:-:S04]  /*24be0*/  IMAD R26, R25, UR4, RZ ;  /* 0x00000004191a7c24 */ /* 0x001fc8000f8e02ff */
[----:B------:R-:W-:Y:S01]  /*24bf0*/  @!P5 IMAD.IADD R6, R6, 0x1, -R9 ;  /* 0x000000010606d824 */ /* 0x000fe200078e0a09 */
[----:B----4-:R-:W-:Y:S01]  /*24c00*/  ISETP.GE.AND P2, PT, R13, RZ, PT ;  /* 0x000000ff0d00720c */ /* 0x010fe20003f46270 */
[----:B------:R-:W-:Y:S01]  /*24c10*/  IMAD.MOV.U32 R25, RZ, RZ, R11 ;  /* 0x000000ffff197224 */ /* 0x000fe200078e000b */
[C---:B------:R-:W-:Y:S01]  /*24c20*/  IADD3 R3, P6, PT, R26.reuse, R8, RZ ;  /* 0x000000081a037210 */ /* 0x040fe20007fde0ff */
[----:B------:R-:W0:Y:S03]  /*24c30*/  LDCU UR4, c[0x0][0x3b0] ;  /* 0x00007600ff0477ac */ /* 0x000e260008000800 */
[----:B------:R-:W-:Y:S01]  /*24c40*/  LEA.HI.X.SX32 R11, R26, R5, 0x1, P6 ;  /* 0x000000051a0b7211 */ /* 0x000fe200030f0eff */
[----:B------:R-:W-:Y:S01]  /*24c50*/  STL [R1+0x6a0], R3 ;  /* 0x0006a00301007387 */ /* 0x000fe20000100800 */
[----:B------:R-:W-:-:S03]  /*24c60*/  ISETP.GT.U32.AND P5, PT, R9, R6, PT ;  /* 0x000000060900720c */ /* 0x000fc60003fa4070 */
[----:B------:R4:W-:Y:S01]  /*24c70*/  STL [R1+0x69c], R11 ;  /* 0x00069c0b01007387 */ /* 0x0009e20000100800 */
[----:B------:R-:W-:-:S03]  /*24c80*/  SEL R24, R47, R24, !P1 ;  /* 0x000000182f187207 */ /* 0x000fc60004800000 */
[----:B------:R-:W3:Y:S02]  /*24c90*/  LDL R13, [R1+0x1544] ;  /* 0x00154400010d7983 */ /* 0x000ee40000100800 */
[----:B------:R-:W-:Y:S01]  /*24ca0*/  IMAD R24, R24, UR5, RZ ;  /* 0x0000000518187c24 */ /* 0x000fe2000f8e02ff */
[----:B------:R-:W-:Y:S01]  /*24cb0*/  PRMT R87, RZ, 0x7610, R87 ;  /* 0x00007610ff577816 */ /* 0x000fe20000000057 */
[----:B------:R-:W-:Y:S01]  /*24cc0*/  @P0 IMAD.MOV.U32 R26, RZ, RZ, R3 ;  /* 0x000000ffff1a0224 */ /* 0x000fe200078e0003 */
[----:B------:R-:W-:Y:S01]  /*24cd0*/  PRMT R86, RZ, 0x7610, R86 ;  /* 0x00007610ff567816 */ /* 0x000fe20000000056 */
[----:B------:R-:W-:Y:S01]  /*24ce0*/  @!P5 IMAD.IADD R6, R6, 0x1, -R9 ;  /* 0x000000010606d824 */ /* 0x000fe200078e0a09 */
[C---:B------:R-:W-:Y:S01]  /*24cf0*/  IADD3 R2, P6, PT, R24.reuse, R8, RZ ;  /* 0x0000000818027210 */ /* 0x040fe20007fde0ff */
[----:B------:R-:W-:Y:S01]  /*24d00*/  @P0 IMAD.MOV.U32 R27, RZ, RZ, R11 ;  /* 0x000000ffff1b0224 */ /* 0x000fe200078e000b */
[----:B------:R-:W0:Y:S01]  /*24d10*/  LDCU UR5, c[0x0][0x3b0] ;  /* 0x00007600ff0577ac */ /* 0x000e220008000800 */
[----:B----4-:R-:W4:Y:S01]  /*24d20*/  LDL.LU R11, [R1+0x724] ;  /* 0x00072400010b7983 */ /* 0x010f220000300800 */
[----:B------:R-:W-:Y:S01]  /*24d30*/  LEA.HI.X.SX32 R3, R24, R5, 0x1, P6 ;  /* 0x0000000518037211 */ /* 0x000fe200030f0eff */
[----:B------:R-:W-:-:S02]  /*24d40*/  IMAD.MOV.U32 R24, RZ, RZ, R6 ;  /* 0x000000ffff187224 */ /* 0x000fc400078e0006 */
[----:B------:R0:W-:Y:S02]  /*24d50*/  STL [R1+0x6a8], R2 ;  /* 0x0006a80201007387 */ /* 0x0001e40000100800 */
[----:B------:R-:W-:Y:S02]  /*24d60*/  @!P2 IMAD.MOV R24, RZ, RZ, -R24 ;  /* 0x000000ffff18a224 */ /* 0x000fe400078e0a18 */
[----:B------:R0:W-:Y:S01]  /*24d70*/  STL [R1+0x6a4], R3 ;  /* 0x0006a40301007387 */ /* 0x0001e20000100800 */
[----:B------:R-:W-:-:S03]  /*24d80*/  @!P3 IMAD.MOV R25, RZ, RZ, -R25 ;  /* 0x000000ffff19b224 */ /* 0x000fc600078e0a19 */
[----:B------:R0:W4:Y:S01]  /*24d90*/  @P0 LDG.E.U8 R87, desc[UR20][R26.64] ;  /* 0x000000141a570981 */ /* 0x000122000c1e1100 */
[----:B--2---:R-:W-:-:S03]  /*24da0*/  ISETP.GE.AND P2, PT, R12, RZ, PT ;  /* 0x000000ff0c00720c */ /* 0x004fc60003f46270 */
[----:B------:R-:W2:Y:S01]  /*24db0*/  LDL R12, [R1+0x1538] ;  /* 0x00153800010c7983 */ /* 0x000ea20000100800 */
[C---:B------:R-:W-:Y:S01]  /*24dc0*/  ISETP.GT.U32.AND P3, PT, R9.reuse, R4, PT ;  /* 0x000000040900720c */ /* 0x040fe20003f64070 */
[----:B0-----:R-:W-:Y:S02]  /*24dd0*/  @P0 IMAD.MOV.U32 R26, RZ, RZ, R2 ;  /* 0x000000ffff1a0224 */ /* 0x001fe400078e0002 */
[----:B------:R-:W-:Y:S01]  /*24de0*/  @P0 IMAD.MOV.U32 R27, RZ, RZ, R3 ;  /* 0x000000ffff1b0224 */ /* 0x000fe200078e0003 */
[C---:B---3--:R-:W-:Y:S01]  /*24df0*/  ISETP.GT.U32.AND P6, PT, R9.reuse, R7, PT ;  /* 0x000000070900720c */ /* 0x048fe20003fc4070 */
[----:B------:R-:W3:Y:S01]  /*24e00*/  LDL.LU R93, [R1+0x72c] ;  /* 0x00072c00015d7983 */ /* 0x000ee20000300800 */
[----:B------:R-:W-:-:S03]  /*24e10*/  ISETP.GT.U32.AND P5, PT, R9, R0, PT ;  /* 0x000000000900720c */ /* 0x000fc60003fa4070 */
[----:B------:R0:W3:Y:S04]  /*24e20*/  @P0 LDG.E.U8 R86, desc[UR20][R26.64] ;  /* 0x000000141a560981 */ /* 0x0000e8000c1e1100 */
[----:B------:R-:W-:Y:S01]  /*24e30*/  @!P3 IMAD.IADD R4, R4, 0x1, -R9 ;  /* 0x000000010404b824 */ /* 0x000fe200078e0a09 */
[C---:B0-----:R-:W-:Y:S02]  /*24e40*/  SEL R26, R47.reuse, R25, !P1 ;  /* 0x000000192f1a7207 */ /* 0x041fe40004800000 */
[----:B------:R-:W-:Y:S01]  /*24e50*/  SEL R25, R47, R24, !P1 ;  /* 0x000000182f197207 */ /* 0x000fe20004800000 */
[----:B------:R-:W-:Y:S02]  /*24e60*/  IMAD.MOV.U32 R24, RZ, RZ, R4 ;  /* 0x000000ffff187224 */ /* 0x000fe400078e0004 */
[----:B------:R-:W-:Y:S01]  /*24e70*/  IMAD R26, R26, UR6, RZ ;  /* 0x000000061a1a7c24 */ /* 0x000fe2000f8e02ff */
[----:B------:R-:W3:Y:S01]  /*24e80*/  LDL.LU R4, [R1+0x418] ;  /* 0x0004180001047983 */ /* 0x000ee20000300800 */
[----:B------:R-:W-:Y:S01]  /*24e90*/  IMAD R25, R25, UR4, RZ ;  /* 0x0000000419197c24 */ /* 0x000fe2000f8e02ff */
[----:B------:R-:W-:Y:S01]  /*24ea0*/  PRMT R85, RZ, 0x7610, R85 ;  /* 0x00007610ff557816 */ /* 0x000fe20000000055 */
[--C-:B------:R-:W-:Y:S01]  /*24eb0*/  @!P6 IMAD.IADD R7, R7, 0x1, -R9.reuse ;  /* 0x000000010707e824 */ /* 0x100fe200078e0a09 */
[-C--:B------:R-:W-:Y:S01]  /*24ec0*/  IADD3 R6, P6, PT, R26, R8.reuse, RZ ;  /* 0x000000081a067210 */ /* 0x080fe20007fde0ff */
[----:B------:R-:W-:Y:S01]  /*24ed0*/  @!P2 IMAD.MOV R24, RZ, RZ, -R24 ;  /* 0x000000ffff18a224 */ /* 0x000fe200078e0a18 */
[----:B------:R-:W-:Y:S01]  /*24ee0*/  IADD3 R2, P2, PT, R25, R8, RZ ;  /* 0x0000000819027210 */ /* 0x000fe20007f5e0ff */
[----:B------:R-:W-:Y:S01]  /*24ef0*/  @!P5 IMAD.IADD R0, R0, 0x1, -R9 ;  /* 0x000000010000d824 */ /* 0x000fe200078e0a09 */
[----:B------:R-:W-:Y:S01]  /*24f00*/  LEA.HI.X.SX32 R27, R26, R5, 0x1, P6 ;  /* 0x000000051a1b7211 */ /* 0x000fe200030f0eff */
[----:B------:R-:W-:Y:S01]  /*24f10*/  STL [R1+0x6d8], R6 ;  /* 0x0006d80601007387 */ /* 0x000fe20000100800 */
[----:B------:R-:W-:Y:S01]  /*24f20*/  PRMT R84, RZ, 0x7610, R84 ;  /* 0x00007610ff547816 */ /* 0x000fe20000000054 */
[----:B------:R-:W0:Y:S01]  /*24f30*/  LDCU UR4, c[0x0][0x3b0] ;  /* 0x00007600ff0477ac */ /* 0x000e220008000800 */
[----:B------:R-:W-:Y:S01]  /*24f40*/  ISETP.GT.U32.AND P5, PT, R9, R0, PT ;  /* 0x000000000900720c */ /* 0x000fe20003fa4070 */
[----:B------:R0:W-:Y:S01]  /*24f50*/  STL [R1+0x6e0], R2 ;  /* 0x0006e00201007387 */ /* 0x0001e20000100800 */
[----:B------:R-:W-:Y:S01]  /*24f60*/  ISETP.GE.AND P6, PT, R13, RZ, PT ;  /* 0x000000ff0d00720c */ /* 0x000fe20003fc6270 */
[----:B------:R-:W0:Y:S02]  /*24f70*/  LDCU UR6, c[0x0][0x3b0] ;  /* 0x00007600ff0677ac */ /* 0x000e240008000800 */
[----:B------:R-:W3:Y:S01]  /*24f80*/  LDL R13, [R1+0x1540] ;  /* 0x00154000010d7983 */ /* 0x000ee20000100800 */
[----:B------:R-:W-:-:S02]  /*24f90*/  ISETP.GT.U32.AND P3, PT, R9, R7, PT ;  /* 0x000000070900720c */ /* 0x000fc40003f64070 */
[----:B------:R-:W-:Y:S01]  /*24fa0*/  LEA.HI.X.SX32 R3, R25, R5, 0x1, P2 ;  /* 0x0000000519037211 */ /* 0x000fe200010f0eff */
[----:B------:R-:W-:Y:S01]  /*24fb0*/  @P0 IMAD.MOV.U32 R25, RZ, RZ, R27 ;  /* 0x000000ffff190224 */ /* 0x000fe200078e001b */
[----:B------:R-:W-:Y:S01]  /*24fc0*/  SEL R26, R47, R24, !P1 ;  /* 0x000000182f1a7207 */ /* 0x000fe20004800000 */
[----:B------:R-:W-:Y:S02]  /*24fd0*/  @P0 IMAD.MOV.U32 R24, RZ, RZ, R6 ;  /* 0x000000ffff180224 */ /* 0x000fe400078e0006 */
[----:B------:R-:W-:-:S03]  /*24fe0*/  @!P5 IMAD.IADD R0, R0, 0x1, -R9 ;  /* 0x000000010000d824 */ /* 0x000fc600078e0a09 */
[----:B------:R0:W3:Y:S01]  /*24ff0*/  @P0 LDG.E.U8 R85, desc[UR20][R24.64] ;  /* 0x0000001418550981 */ /* 0x0000e2000c1e1100 */
[----:B------:R-:W-:Y:S02]  /*25000*/  IMAD R26, R26, UR5, RZ ;  /* 0x000000051a1a7c24 */ /* 0x000fe4000f8e02ff */
[----:B------:R-:W-:Y:S01]  /*25010*/  @!P3 IMAD.IADD R7, R7, 0x1, -R9 ;  /* 0x000000010707b824 */ /* 0x000fe200078e0a09 */
[----:B------:R-:W-:Y:S01]  /*25020*/  STL [R1+0x6d4], R27 ;  /* 0x0006d41b01007387 */ /* 0x000fe20000100800 */
[----:B----4-:R-:W-:Y:S01]  /*25030*/  ISETP.GT.U32.AND P2, PT, R9, R11, PT ;  /* 0x0000000b0900720c */ /* 0x010fe20003f44070 */
[----:B------:R-:W4:Y:S01]  /*25040*/  LDCU UR5, c[0x0][0x3b0] ;  /* 0x00007600ff0577ac */ /* 0x000f220008000800 */
[----:B0-----:R-:W-:Y:S02]  /*25050*/  @P0 IMAD.MOV.U32 R24, RZ, RZ, R2 ;  /* 0x000000ffff180224 */ /* 0x001fe400078e0002 */
[----:B------:R-:W-:-:S05]  /*25060*/  @P0 IMAD.MOV.U32 R25, RZ, RZ, R3 ;  /* 0x000000ffff190224 */ /* 0x000fca00078e0003 */
[----:B------:R0:W4:Y:S02]  /*25070*/  @P0 LDG.E.U8 R84, desc[UR20][R24.64] ;  /* 0x0000001418540981 */ /* 0x000124000c1e1100 */
[----:B0-----:R-:W-:Y:S01]  /*25080*/  IMAD.MOV.U32 R24, RZ, RZ, R0 ;  /* 0x000000ffff187224 */ /* 0x001fe200078e0000 */
[C---:B------:R-:W-:Y:S01]  /*25090*/  IADD3 R0, P3, PT, R26.reuse, R8, RZ ;  /* 0x000000081a007210 */ /* 0x040fe20007f7e0ff */
[----:B------:R-:W-:Y:S03]  /*250a0*/  STL [R1+0x6dc], R3 ;  /* 0x0006dc0301007387 */ /* 0x000fe60000100800 */
[----:B------:R-:W-:Y:S02]  /*250b0*/  LEA.HI.X.SX32 R2, R26, R5, 0x1, P3 ;  /* 0x000000051a027211 */ /* 0x000fe400018f0eff */
[----:B--2---:R-:W-:Y:S02]  /*250c0*/  ISETP.GE.AND P5, PT, R12, RZ, PT ;  /* 0x000000ff0c00720c */ /* 0x004fe40003fa6270 */
[----:B------:R-:W2:Y:S04]  /*250d0*/  LDL.LU R12, [R1+0x414] ;  /* 0x00041400010c7983 */ /* 0x000ea80000300800 */
[----:B------:R0:W-:Y:S04]  /*250e0*/  STL [R1+0x6e8], R0 ;  /* 0x0006e80001007387 */ /* 0x0001e80000100800 */
[----:B------:R0:W-:Y:S04]  /*250f0*/  STL [R1+0x6e4], R2 ;  /* 0x0006e40201007387 */ /* 0x0001e80000100800 */
[----:B------:R-:W2:Y:S01]  /*25100*/  LDL R6, [R1+0x155c] ;  /* 0x00155c0001067983 */ /* 0x000ea20000100800 */
[----:B------:R-:W-:Y:S01]  /*25110*/  @!P6 IMAD.MOV R24, RZ, RZ, -R24 ;  /* 0x000000ffff18e224 */ /* 0x000fe200078e0a18 */
[----:B---3--:R-:W-:Y:S01]  /*25120*/  ISETP.GT.U32.AND P6, PT, R9, R93, PT ;  /* 0x0000005d0900720c */ /* 0x008fe20003fc4070 */
[----:B------:R-:W-:-:S03]  /*25130*/  @!P2 IMAD.IADD R11, R11, 0x1, -R9 ;  /* 0x000000010b0ba824 */ /* 0x000fc600078e0a09 */
[----:B------:R-:W-:Y:S01]  /*25140*/  SEL R25, R47, R24, !P1 ;  /* 0x000000182f197207 */ /* 0x000fe20004800000 */
[----:B------:R-:W-:Y:S01]  /*25150*/  IMAD.MOV.U32 R24, RZ, RZ, R7 ;  /* 0x000000ffff187224 */ /* 0x000fe200078e0007 */
[----:B------:R-:W-:Y:S01]  /*25160*/  ISETP.GT.U32.AND P2, PT, R9, R11, PT ;  /* 0x0000000b0900720c */ /* 0x000fe20003f44070 */
[----:B------:R-:W-:Y:S01]  /*25170*/  @P0 IMAD.MOV.U32 R26, RZ, RZ, R0 ;  /* 0x000000ffff1a0224 */ /* 0x000fe200078e0000 */
[----:B------:R-:W-:Y:S01]  /*25180*/  PRMT R83, RZ, 0x7610, R83 ;  /* 0x00007610ff537816 */ /* 0x000fe20000000053 */
[----:B-1----:R-:W-:Y:S01]  /*25190*/  IMAD R25, R25, UR7, RZ ;  /* 0x0000000719197c24 */ /* 0x002fe2000f8e02ff */
[----:B------:R-:W3:Y:S01]  /*251a0*/  LDL.LU R7, [R1+0x408] ;  /* 0x0004080001077983 */ /* 0x000ee20000300800 */
[----:B------:R-:W-:Y:S01]  /*251b0*/  @!P5 IMAD.MOV R24, RZ, RZ, -R24 ;  /* 0x000000ffff18d224 */ /* 0x000fe200078e0a18 */
[----:B------:R-:W-:Y:S01]  /*251c0*/  PRMT R82, RZ, 0x7610, R82 ;  /* 0x00007610ff527816 */ /* 0x000fe20000000052 */
[----:B------:R-:W-:Y:S01]  /*251d0*/  @!P6 IMAD.IADD R93, R93, 0x1, -R9 ;  /* 0x000000015d5de824 */ /* 0x000fe200078e0a09 */
[----:B0-----:R-:W-:Y:S01]  /*251e0*/  IADD3 R0, P5, PT, R25, R8, RZ ;  /* 0x0000000819007210 */ /* 0x001fe20007fbe0ff */
[----:B------:R-:W-:Y:S01]  /*251f0*/  @P0 IMAD.MOV.U32 R27, RZ, RZ, R2 ;  /* 0x000000ffff1b0224 */ /* 0x000fe200078e0002 */
[----:B------:R-:W-:Y:S01]  /*25200*/  SEL R24, R47, R24, !P1 ;  /* 0x000000182f187207 */ /* 0x000fe20004800000 */
[----:B------:R-:W0:Y:S01]  /*25210*/  LDCU UR7, c[0x0][0x3b0] ;  /* 0x00007600ff0777ac */ /* 0x000e220008000800 */
[----:B------:R-:W-:-:S02]  /*25220*/  LEA.HI.X.SX32 R3, R25, R5, 0x1, P5 ;  /* 0x0000000519037211 */ /* 0x000fc400028f0eff */
[----:B------:R1:W3:Y:S01]  /*25230*/  @P0 LDG.E.U8 R83, desc[UR20][R26.64] ;  /* 0x000000141a530981 */ /* 0x0002e2000c1e1100 */
[----:B------:R-:W-:-:S03]  /*25240*/  ISETP.GE.AND P6, PT, R13, RZ, PT ;  /* 0x000000ff0d00720c */ /* 0x000fc60003fc6270 */
[----:B------:R-:W3:Y:S01]  /*25250*/  LDL R13, [R1+0x1564] ;  /* 0x00156400010d7983 */ /* 0x000ee20000100800 */
[----:B-1----:R-:W-:Y:S01]  /*25260*/  IMAD R26, R24, UR4, RZ ;  /* 0x00000004181a7c24 */ /* 0x002fe2000f8e02ff */
[----:B------:R-:W-:Y:S01]  /*25270*/  ISETP.GT.U32.AND P3, PT, R9, R4, PT ;  /* 0x000000040900720c */ /* 0x000fe20003f64070 */
[----:B------:R-:W-:Y:S02]  /*25280*/  @P0 IMAD.MOV.U32 R24, RZ, RZ, R0 ;  /* 0x000000ffff180224 */ /* 0x000fe400078e0000 */
[----:B------:R-:W-:Y:S01]  /*25290*/  @P0 IMAD.MOV.U32 R25, RZ, RZ, R3 ;  /* 0x000000ffff190224 */ /* 0x000fe200078e0003 */
[----:B------:R1:W-:Y:S01]  /*252a0*/  STL [R1+0x720], R0 ;  /* 0x0007200001007387 */ /* 0x0003e20000100800 */
[----:B------:R-:W-:Y:S01]  /*252b0*/  @!P2 IMAD.IADD R11, R11, 0x1, -R9 ;  /* 0x000000010b0ba824 */ /* 0x000fe200078e0a09 */
[----:B------:R-:W-:Y:S01]  /*252c0*/  PRMT R81, RZ, 0x7610, R81 ;  /* 0x00007610ff517816 */ /* 0x000fe20000000051 */
[----:B------:R-:W0:Y:S01]  /*252d0*/  LDCU UR4, c[0x0][0x3b0] ;  /* 0x00007600ff0477ac */ /* 0x000e220008000800 */
[----:B------:R-:W3:Y:S04]  /*252e0*/  LDL.LU R2, [R1+0x2d8] ;  /* 0x0002d80001027983 */ /* 0x000ee80000300800 */
[----:B------:R4:W3:Y:S04]  /*252f0*/  @P0 LDG.E.U8 R82, desc[UR20][R24.64] ;  /* 0x0000001418520981 */ /* 0x0008e8000c1e1100 */
[----:B------:R0:W-:Y:S01]  /*25300*/  STL [R1+0x71c], R3 ;  /* 0x00071c0301007387 */ /* 0x0001e20000100800 */
[----:B-1----:R-:W-:Y:S01]  /*25310*/  IADD3 R0, P5, PT, R26, R8, RZ ;  /* 0x000000081a007210 */ /* 0x002fe20007fbe0ff */
[----:B----4-:R-:W-:-:S02]  /*25320*/  IMAD.MOV.U32 R24, RZ, RZ, R11 ;  /* 0x000000ffff187224 */ /* 0x010fc400078e000b */
[----:B------:R-:W4:Y:S01]  /*25330*/  LDL R11, [R1+0x1568] ;  /* 0x00156800010b7983 */ /* 0x000f220000100800 */
[----:B0-----:R-:W-:-:S03]  /*25340*/  LEA.HI.X.SX32 R3, R26, R5, 0x1, P5 ;  /* 0x000000051a037211 */ /* 0x001fc600028f0eff */
[----:B------:R0:W-:Y:S04]  /*25350*/  STL [R1+0x728], R0 ;  /* 0x0007280001007387 */ /* 0x0001e80000100800 */
[----:B------:R1:W-:Y:S01]  /*25360*/  STL [R1+0x724], R3 ;  /* 0x0007240301007387 */ /* 0x0003e20000100800 */
[----:B--2---:R-:W-:-:S03]  /*25370*/  ISETP.GE.AND P5, PT, R6, RZ, PT ;  /* 0x000000ff0600720c */ /* 0x004fc60003fa6270 */
[----:B------:R-:W2:Y:S01]  /*25380*/  LDL R6, [R1+0x157c] ;  /* 0x00157c0001067983 */ /* 0x000ea20000100800 */
[----:B------:R-:W-:Y:S02]  /*25390*/  @!P3 IMAD.IADD R4, R4, 0x1, -R9 ;  /* 0x000000010404b824 */ /* 0x000fe400078e0a09 */
[----:B------:R-:W-:Y:S01]  /*253a0*/  @!P6 IMAD.MOV R24, RZ, RZ, -R24 ;  /* 0x000000ffff18e224 */ /* 0x000fe200078e0a18 */
[C---:B------:R-:W-:Y:S02]  /*253b0*/  ISETP.GT.U32.AND P6, PT, R9.reuse, R12, PT ;  /* 0x0000000c0900720c */ /* 0x040fe40003fc4070 */
[C---:B------:R-:W-:Y:S02]  /*253c0*/  ISETP.GT.U32.AND P3, PT, R9.reuse, R93, PT ;  /* 0x0000005d0900720c */ /* 0x040fe40003f64070 */
[----:B------:R-:W-:Y:S02]  /*253d0*/  ISETP.GT.U32.AND P2, PT, R9, R4, PT ;  /* 0x000000040900720c */ /* 0x000fe40003f44070 */
[----:B------:R-:W-:Y:S01]  /*253e0*/  SEL R26, R47, R24, !P1 ;  /* 0x000000182f1a7207 */ /* 0x000fe20004800000 */
[----:B------:R-:W-:-:S02]  /*253f0*/  @P0 IMAD.MOV.U32 R24, RZ, RZ, R0 ;  /* 0x000000ffff180224 */ /* 0x000fc400078e0000 */
[----:B------:R-:W-:Y:S01]  /*25400*/  @P0 IMAD.MOV.U32 R25, RZ, RZ, R3 ;  /* 0x000000ffff190224 */ /* 0x000fe200078e0003 */
[----:B0-----:R-:W2:Y:S01]  /*25410*/  LDL.LU R0, [R1+0x3fc] ;  /* 0x0003fc0001007983 */ /* 0x001ea20000300800 */
[----:B------:R-:W-:Y:S01]  /*25420*/  IMAD R26, R26, UR5, RZ ;  /* 0x000000051a1a7c24 */ /* 0x000fe2000f8e02ff */
[----:B------:R-:W-:Y:S01]  /*25430*/  PRMT R80, RZ, 0x7610, R80 ;  /* 0x00007610ff507816 */ /* 0x000fe20000000050 */
[--C-:B------:R-:W-:Y:S01]  /*25440*/  @!P6 IMAD.IADD R12, R12, 0x1, -R9.reuse ;  /* 0x000000010c0ce824 */ /* 0x100fe200078e0a09 */
[----:B------:R0:W2:Y:S01]  /*25450*/  @P0 LDG.E.U8 R81, desc[UR20][R24.64] ;  /* 0x0000001418510981 */ /* 0x0000a2000c1e1100 */
[--C-:B------:R-:W-:Y:S01]  /*25460*/  @!P3 IMAD.IADD R93, R93, 0x1, -R9.reuse ;  /* 0x000000015d5db824 */ /* 0x100fe200078e0a09 */
[----:B------:R-:W2:Y:S01]  /*25470*/  LDCU UR5, c[0x0][0x3b0] ;  /* 0x00007600ff0577ac */ /* 0x000ea20008000800 */
[----:B------:R-:W-:Y:S01]  /*25480*/  @!P2 IMAD.IADD R4, R4, 0x1, -R9 ;  /* 0x000000010404a824 */ /* 0x000fe200078e0a09 */
[C---:B-1----:R-:W-:Y:S02]  /*25490*/  IADD3 R3, P2, PT, R26.reuse, R8, RZ ;  /* 0x000000081a037210 */ /* 0x042fe40007f5e0ff */
[----:B---3--:R-:W-:Y:S01]  /*254a0*/  ISETP.GE.AND P6, PT, R13, RZ, PT ;  /* 0x000000ff0d00720c */ /* 0x008fe20003fc6270 */
[----:B0-----:R-:W-:Y:S01]  /*254b0*/  IMAD.MOV.U32 R25, RZ, RZ, R93 ;  /* 0x000000ffff197224 */ /* 0x001fe200078e005d */
[----:B------:R-:W-:Y:S01]  /*254c0*/  LEA.HI.X.SX32 R13, R26, R5, 0x1, P2 ;  /* 0x000000051a0d7211 */ /* 0x000fe200010f0eff */
[----:B------:R-:W-:-:S02]  /*254d0*/  IMAD.MOV.U32 R24, RZ, RZ, R4 ;  /* 0x000000ffff187224 */ /* 0x000fc400078e0004 */
[----:B------:R-:W-:Y:S01]  /*254e0*/  @!P5 IMAD.MOV R25, RZ, RZ, -R25 ;  /* 0x000000ffff19d224 */ /* 0x000fe200078e0a19 */
[----:B------:R-:W-:Y:S01]  /*254f0*/  STL [R1+0x730], R3 ;  /* 0x0007300301007387 */ /* 0x000fe20000100800 */
[C---:B------:R-:W-:Y:S02]  /*25500*/  ISETP.GT.U32.AND P2, PT, R9.reuse, R12, PT ;  /* 0x0000000c0900720c */ /* 0x040fe40003f44070 */
[----:B------:R-:W-:Y:S01]  /*25510*/  ISETP.GT.U32.AND P5, PT, R9, R2, PT ;  /* 0x000000020900720c */ /* 0x000fe20003fa4070 */
[----:B------:R0:W-:Y:S01]  /*25520*/  STL [R1+0x72c], R13 ;  /* 0x00072c0d01007387 */ /* 0x0001e20000100800 */
[----:B------:R-:W-:Y:S01]  /*25530*/  @P0 IMAD.MOV.U32 R26, RZ, RZ, R3 ;  /* 0x000000ffff1a0224 */ /* 0x000fe200078e0003 */
[----:B------:R-:W-:Y:S01]  /*25540*/  SEL R25, R47, R25, !P1 ;  /* 0x000000192f197207 */ /* 0x000fe20004800000 */
[----:B------:R-:W-:Y:S02]  /*25550*/  @P0 IMAD.MOV.U32 R27, RZ, RZ, R13 ;  /* 0x000000ffff1b0224 */ /* 0x000fe400078e000d */
[----:B------:R-:W-:-:S03]  /*25560*/  @!P6 IMAD.MOV R24, RZ, RZ, -R24 ;  /* 0x000000ffff18e224 */ /* 0x000fc600078e0a18 */
[----:B------:R1:W3:Y:S04]  /*25570*/  @P0 LDG.E.U8 R80, desc[UR20][R26.64] ;  /* 0x000000141a500981 */ /* 0x0002e8000c1e1100 */
[----:B0-----:R-:W3:Y:S01]  /*25580*/  LDL.LU R13, [R1+0x400] ;  /* 0x00040000010d7983 */ /* 0x001ee20000300800 */
[----:B----4-:R-:W-:-:S03]  /*25590*/  ISETP.GE.AND P6, PT, R11, RZ, PT ;  /* 0x000000ff0b00720c */ /* 0x010fc60003fc6270 */
[----:B------:R-:W4:Y:S01]  /*255a0*/  LDL R11, [R1+0x156c] ;  /* 0x00156c00010b7983 */ /* 0x000f220000100800 */
[----:B-1----:R-:W-:Y:S02]  /*255b0*/  IMAD R26, R25, UR4, RZ ;  /* 0x00000004191a7c24 */ /* 0x002fe4000f8e02ff */
[--C-:B------:R-:W-:Y:S02]  /*255c0*/  @!P5 IMAD.IADD R2, R2, 0x1, -R9.reuse ;  /* 0x000000010202d824 */ /* 0x100fe400078e0a09 */
[----:B------:R-:W-:Y:S01]  /*255d0*/  @!P2 IMAD.IADD R12, R12, 0x1, -R9 ;  /* 0x000000010c0ca824 */ /* 0x000fe200078e0a09 */
[----:B------:R-:W-:Y:S01]  /*255e0*/  IADD3 R4, P5, PT, R26, R8, RZ ;  /* 0x000000081a047210 */ /* 0x000fe20007fbe0ff */
[----:B------:R-:W0:Y:S02]  /*255f0*/  LDCU UR4, c[0x0][0x3b0] ;  /* 0x00007600ff0477ac */ /* 0x000e240008000800 */
[----:B------:R-:W-:Y:S02]  /*25600*/  IMAD.MOV.U32 R25, RZ, RZ, R12 ;  /* 0x000000ffff197224 */ /* 0x000fe400078e000c */
[----:B------:R-:W-:Y:S01]  /*25610*/  STL [R1+0x760], R4 ;  /* 0x0007600401007387 */ /* 0x000fe20000100800 */
[----:B--2---:R-:W-:-:S02]  /*25620*/  ISETP.GE.AND P2, PT, R6, RZ, PT ;  /* 0x000000ff0600720c */ /* 0x004fc40003f46270 */
[----:B------:R-:W-:-:S05]  /*25630*/  LEA.HI.X.SX32 R6, R26, R5, 0x1, P5 ;  /* 0x000000051a067211 */ /* 0x000fca00028f0eff */
[----:B------:R1:W-:Y:S04]  /*25640*/  STL [R1+0x75c], R6 ;  /* 0x00075c0601007387 */ /* 0x0003e80000100800 */
[----:B------:R-:W2:Y:S01]  /*25650*/  LDL R12, [R1+0x1604] ;  /* 0x00160400010c7983 */ /* 0x000ea20000100800 */
[----:B------:R-:W-:Y:S02]  /*25660*/  ISETP.GT.U32.AND P3, PT, R9, R7, PT ;  /* 0x000000070900720c */ /* 0x000fe40003f64070 */
[----:B------:R-:W-:-:S11]  /*25670*/  SEL R24, R47, R24, !P1 ;  /* 0x000000182f187207 */ /* 0x000fd60004800000 */
[----:B------:R-:W-:-:S05]  /*25680*/  @!P3 IMAD.IADD R7, R7, 0x1, -R9 ;  /* 0x000000010707b824 */ /* 0x000fca00078e0a09 */
[----:B------:R-:W-:Y:S01]  /*25690*/  ISETP.GT.U32.AND P3, PT, R9, R7, PT ;  /* 0x000000070900720c */ /* 0x000fe20003f64070 */
[----:B------:R-:W-:Y:S01]  /*256a0*/  IMAD R24, R24, UR5, RZ ;  /* 0x0000000518187c24 */ /* 0x000fe2000f8e02ff */
[----:B------:R-:W-:Y:S01]  /*256b0*/  PRMT R79, RZ, 0x7610, R79 ;  /* 0x00007610ff4f7816 */ /* 0x000fe2000000004f */
[----:B------:R-:W-:Y:S01]  /*256c0*/  @!P6 IMAD.MOV R25, RZ, RZ, -R25 ;  /* 0x000000ffff19e224 */ /* 0x000fe200078e0a19 */
[----:B------:R-:W-:Y:S01]  /*256d0*/  PRMT R78, RZ, 0x7610, R78 ;  /* 0x00007610ff4e7816 */ /* 0x000fe2000000004e */
[----:B------:R-:W-:Y:S01]  /*256e0*/  @P0 IMAD.MOV.U32 R26, RZ, RZ, R4 ;  /* 0x000000ffff1a0224 */ /* 0x000fe200078e0004 */
[----:B------:R-:W-:Y:S01]  /*256f0*/  IADD3 R3, P5, PT, R24, R8, RZ ;  /* 0x0000000818037210 */ /* 0x000fe20007fbe0ff */
[----:B------:R-:W-:-:S06]  /*25700*/  @P0 IMAD.MOV.U32 R27, RZ, RZ, R6 ;  /* 0x000000ffff1b0224 */ /* 0x000fcc00078e0006 */
[----:B------:R-:W-:Y:S01]  /*25710*/  @!P3 IMAD.IADD R7, R7, 0x1, -R9 ;  /* 0x000000010707b824 */ /* 0x000fe200078e0a09 */
[C---:B------:R-:W-:Y:S01]  /*25720*/  ISETP.GT.U32.AND P3, PT, R9.reuse, R0, PT ;  /* 0x000000000900720c */ /* 0x040fe20003f64070 */
[----:B------:R0:W2:Y:S01]  /*25730*/  @P0 LDG.E.U8 R79, desc[UR20][R26.64] ;  /* 0x000000141a4f0981 */ /* 0x0000a2000c1e1100 */
[----:B------:R-:W-:Y:S01]  /*25740*/  ISETP.GT.U32.AND P6, PT, R9, R2, PT ;  /* 0x000000020900720c */ /* 0x000fe20003fc4070 */
[----:B------:R-:W2:Y:S01]  /*25750*/  LDCU UR5, c[0x0][0x3b0] ;  /* 0x00007600ff0577ac */ /* 0x000ea20008000800 */
[----:B-1----:R-:W-:Y:S01]  /*25760*/  LEA.HI.X.SX32 R6, R24, R5, 0x1, P5 ;  /* 0x0000000518067211 */ /* 0x002fe200028f0eff */
[----:B------:R-:W-:Y:S01]  /*25770*/  IMAD.MOV.U32 R24, RZ, RZ, R7 ;  /* 0x000000ffff187224 */ /* 0x000fe200078e0007 */
[----:B------:R-:W2:Y:S03]  /*25780*/  LDL.LU R4, [R1+0x2c8] ;  /* 0x0002c80001047983 */ /* 0x000ea60000300800 */
[----:B------:R-:W-:-:S02]  /*25790*/  @!P2 IMAD.MOV R24, RZ, RZ, -R24 ;  /* 0x000000ffff18a224 */ /* 0x000fc400078e0a18 */
[----:B0-----:R-:W-:Y:S02]  /*257a0*/  @P0 IMAD.MOV.U32 R26, RZ, RZ, R3 ;  /* 0x000000ffff1a0224 */ /* 0x001fe400078e0003 */
[----:B------:R-:W-:Y:S02]  /*257b0*/  @P0 IMAD.MOV.U32 R27, RZ, RZ, R6 ;  /* 0x000000ffff1b0224 */ /* 0x000fe400078e0006 */
[--C-:B------:R-:W-:Y:S01]  /*257c0*/  @!P3 IMAD.IADD R0, R0, 0x1, -R9.reuse ;  /* 0x000000010000b824 */ /* 0x100fe200078e0a09 */
[----:B----4-:R-:W-:Y:S01]  /*257d0*/  ISETP.GE.AND P3, PT, R11, RZ, PT ;  /* 0x000000ff0b00720c */ /* 0x010fe20003f66270 */
[----:B------:R-:W-:Y:S01]  /*257e0*/  STL [R1+0x768], R3 ;  /* 0x0007680301007387 */ /* 0x000fe20000100800 */
[----:B------:R-:W-:-:S03]  /*257f0*/  @!P6 IMAD.IADD R2, R2, 0x1, -R9 ;  /* 0x000000010202e824 */ /* 0x000fc600078e0a09 */
[----:B------:R0:W4:Y:S01]  /*25800*/  @P0 LDG.E.U8 R78, desc[UR20][R26.64] ;  /* 0x000000141a4e0981 */ /* 0x000122000c1e1100 */
[----:B------:R-:W-:-:S03]  /*25810*/  ISETP.GT.U32.AND P2, PT, R9, R0, PT ;  /* 0x000000000900720c */ /* 0x000fc60003f44070 */
[----:B------:R1:W-:Y:S04]  /*25820*/  STL [R1+0x764], R6 ;  /* 0x0007640601007387 */ /* 0x0003e80000100800 */
[----:B------:R-:W4:Y:S01]  /*25830*/  LDL R11, [R1+0x1600] ;  /* 0x00160000010b7983 */ /* 0x000f220000100800 */
[C---:B0-----:R-:W-:Y:S02]  /*25840*/  SEL R26, R47.reuse, R25, !P1 ;  /* 0x000000192f1a7207 */ /* 0x041fe40004800000 */
[----:B------:R-:W-:Y:S01]  /*25850*/  SEL R25, R47, R24, !P1 ;  /* 0x000000182f197207 */ /* 0x000fe20004800000 */
[----:B------:R-:W4:Y:S01]  /*25860*/  LDL.LU R93, [R1+0x2d0] ;  /* 0x0002d000015d7983 */ /* 0x000f220000300800 */
[----:B------:R-:W-:Y:S02]  /*25870*/  IMAD.MOV.U32 R24, RZ, RZ, R2 ;  /* 0x000000ffff187224 */ /* 0x000fe400078e0002 */
[----:B------:R-:W-:Y:S01]  /*25880*/  IMAD R26, R26, UR6, RZ ;  /* 0x000000061a1a7c24 */ /* 0x000fe2000f8e02ff */
[----:B-1----:R-:W4:Y:S01]  /*25890*/  LDL.LU R6, [R1+0x2cc] ;  /* 0x0002cc0001067983 */ /* 0x002f220000300800 */
[----:B------:R-:W-:Y:S01]  /*258a0*/  IMAD R25, R25, UR4, RZ ;  /* 0x0000000419197c24 */ /* 0x000fe2000f8e02ff */
[----:B---3--:R-:W-:Y:S01]  /*258b0*/  ISETP.GT.U32.AND P5, PT, R9, R13, PT ;  /* 0x0000000d0900720c */ /* 0x008fe20003fa4070 */
[----:B------:R-:W-:Y:S01]  /*258c0*/  @!P3 IMAD.MOV R24, RZ, RZ, -R24 ;  /* 0x000000ffff18b224 */ /* 0x000fe200078e0a18 */
[-C--:B------:R-:W-:Y:S01]  /*258d0*/  IADD3 R7, P6, PT, R26, R8.reuse, RZ ;  /* 0x000000081a077210 */ /* 0x080fe20007fde0ff */
[----:B------:R-:W-:Y:S01]  /*258e0*/  @!P2 IMAD.IADD R0, R0, 0x1, -R9 ;  /* 0x000000010000a824 */ /* 0x000fe200078e0a09 */
[----:B------:R-:W-:Y:S01]  /*258f0*/  IADD3 R2, P3, PT, R25, R8, RZ ;  /* 0x0000000819027210 */ /* 0x000fe20007f7e0ff */
[----:B------:R-:W0:Y:S02]  /*25900*/  LDCU UR4, c[0x0][0x3b0] ;  /* 0x00007600ff0477ac */ /* 0x000e240008000800 */
[----:B------:R-:W-:Y:S01]  /*25910*/  STL [R1+0x770], R7 ;  /* 0x0007700701007387 */ /* 0x000fe20000100800 */
[----:B------:R-:W-:Y:S01]  /*25920*/  PRMT R77, RZ, 0x7610, R77 ;  /* 0x00007610ff4d7816 */ /* 0x000fe2000000004d */
[----:B------:R-:W1:Y:S02]  /*25930*/  LDCU UR6, c[0x0][0x3b0] ;  /* 0x00007600ff0677ac */ /* 0x000e640008000800 */
[----:B------:R3:W-:Y:S01]  /*25940*/  STL [R1+0x798], R2 ;  /* 0x0007980201007387 */ /* 0x0007e20000100800 */
[----:B--2---:R-:W-:-:S03]  /*25950*/  ISETP.GE.AND P2, PT, R12, RZ, PT ;  /* 0x000000ff0c00720c */ /* 0x004fc60003f46270 */
[----:B------:R-:W2:Y:S01]  /*25960*/  LDL R12, [R1+0x15fc] ;  /* 0x0015fc00010c7983 */ /* 0x000ea20000100800 */
[-C--:B------:R-:W-:Y:S02]  /*25970*/  LEA.HI.X.SX32 R27, R26, R5.reuse, 0x1, P6 ;  /* 0x000000051a1b7211 */ /* 0x080fe400030f0eff */
[----:B------:R-:W-:Y:S02]  /*25980*/  LEA.HI.X.SX32 R3, R25, R5, 0x1, P3 ;  /* 0x0000000519037211 */ /* 0x000fe400018f0eff */
[----:B------:R-:W-:Y:S01]  /*25990*/  SEL R26, R47, R24, !P1 ;  /* 0x000000182f1a7207 */ /* 0x000fe20004800000 */
[----:B------:R-:W-:Y:S02]  /*259a0*/  @P0 IMAD.MOV.U32 R24, RZ, RZ, R7 ;  /* 0x000000ffff180224 */ /* 0x000fe400078e0007 */
[----:B------:R-:W-:Y:S02]  /*259b0*/  @P0 IMAD.MOV.U32 R25, RZ, RZ, R27 ;  /* 0x000000ffff190224 */ /* 0x000fe400078e001b */
[----:B------:R-:W-:Y:S01]  /*259c0*/  @!P5 IMAD.IADD R13, R13, 0x1, -R9 ;  /* 0x000000010d0dd824 */ /* 0x000fe200078e0a09 */
[----:B------:R-:W-:-:S02]  /*259d0*/  PRMT R76, RZ, 0x7610, R76 ;  /* 0x00007610ff4c7816 */ /* 0x000fc4000000004c */
[----:B------:R0:W2:Y:S02]  /*259e0*/  @P0 LDG.E.U8 R77, desc[UR20][R24.64] ;  /* 0x00000014184d0981 */ /* 0x0000a4000c1e1100 */
[----:B------:R-:W-:Y:S01]  /*259f0*/  ISETP.GT.U32.AND P5, PT, R9, R13, PT ;  /* 0x0000000d0900720c */ /* 0x000fe20003fa4070 */
[----:B0-----:R-:W-:Y:S02]  /*25a00*/  @P0 IMAD.MOV.U32 R24, RZ, RZ, R2 ;  /* 0x000000ffff180224 */ /* 0x001fe400078e0002 */
[----:B------:R-:W-:-:S05]  /*25a10*/  @P0 IMAD.MOV.U32 R25, RZ, RZ, R3 ;  /* 0x000000ffff190224 */ /* 0x000fca00078e0003 */
[----:B------:R0:W2:Y:S01]  /*25a20*/  @P0 LDG.E.U8 R76, desc[UR20][R24.64] ;  /* 0x00000014184c0981 */ /* 0x0000a2000c1e1100 */
[----:B------:R-:W-:Y:S01]  /*25a30*/  IMAD R26, R26, UR5, RZ ;  /* 0x000000051a1a7c24 */ /* 0x000fe2000f8e02ff */
[----:B------:R-:W-:Y:S02]  /*25a40*/  PRMT R75, RZ, 0x7610, R75 ;  /* 0x00007610ff4b7816 */ /* 0x000fe4000000004b */
[----:B------:R-:W-:Y:S01]  /*25a50*/  ISETP.GT.U32.AND P6, PT, R9, R4, PT ;  /* 0x000000040900720c */ /* 0x000fe20003fc4070 */
[----:B------:R1:W-:Y:S01]  /*25a60*/  STL [R1+0x76c], R27 ;  /* 0x00076c1b01007387 */ /* 0x0003e20000100800 */
[----:B------:R-:W-:Y:S01]  /*25a70*/  @!P5 IMAD.IADD R13, R13, 0x1, -R9 ;  /* 0x000000010d0dd824 */ /* 0x000fe200078e0a09 */
[----:B------:R-:W-:Y:S01]  /*25a80*/  PRMT R74, RZ, 0x7610, R74 ;  /* 0x00007610ff4a7816 */ /* 0x000fe2000000004a */
[----:B0-----:R-:W-:Y:S01]  /*25a90*/  IMAD.MOV.U32 R24, RZ, RZ, R0 ;  /* 0x000000ffff187224 */ /* 0x001fe200078e0000 */
[----:B------:R-:W-:Y:S01]  /*25aa0*/  STL [R1+0x794], R3 ;  /* 0x0007940301007387 */ /* 0x000fe20000100800 */
[----:B------:R-:W0:Y:S02]  /*25ab0*/  LDCU UR5, c[0x0][0x3b0] ;  /* 0x00007600ff0577ac */ /* 0x000e240008000800 */
[----:B------:R-:W-:Y:S01]  /*25ac0*/  @!P2 IMAD.MOV R24, RZ, RZ, -R24 ;  /* 0x000000ffff18a224 */ /* 0x000fe200078e0a18 */
[----:B------:R-:W-:-:S04]  /*25ad0*/  IADD3 R0, P5, PT, R26, R8, RZ ;  /* 0x000000081a007210 */ /* 0x000fc80007fbe0ff */
[----:B------:R-:W-:Y:S01]  /*25ae0*/  SEL R25, R47, R24, !P1 ;  /* 0x000000182f197207 */ /* 0x000fe20004800000 */
[----:B------:R-:W-:Y:S01]  /*25af0*/  @!P6 IMAD.IADD R4, R4, 0x1, -R9 ;  /* 0x000000010404e824 */ /* 0x000fe200078e0a09 */
[----:B----4-:R-:W-:Y:S02]  /*25b00*/  ISETP.GE.AND P3, PT, R11, RZ, PT ;  /* 0x000000ff0b00720c */ /* 0x010fe40003f66270 */
[----:B------:R-:W4:Y:S01]  /*25b10*/  LDL.LU R11, [R1+0x2bc] ;  /* 0x0002bc00010b7983 */ /* 0x000f220000300800 */
[----:B------:R-:W-:Y:S01]  /*25b20*/  ISETP.GT.U32.AND P2, PT, R9, R93, PT ;  /* 0x0000005d0900720c */ /* 0x000fe20003f44070 */
[----:B------:R-:W-:Y:S01]  /*25b30*/  IMAD.MOV.U32 R24, RZ, RZ, R13 ;  /* 0x000000ffff187224 */ /* 0x000fe200078e000d */
[----:B---3--:R-:W-:Y:S01]  /*25b40*/  LEA.HI.X.SX32 R2, R26, R5, 0x1, P5 ;  /* 0x000000051a027211 */ /* 0x008fe200028f0eff */
[----:B------:R-:W-:Y:S01]  /*25b50*/  IMAD R25, R25, UR7, RZ ;  /* 0x0000000719197c24 */ /* 0x000fe2000f8e02ff */
[----:B------:R-:W-:Y:S01]  /*25b60*/  ISETP.GT.U32.AND P6, PT, R9, R4, PT ;  /* 0x000000040900720c */ /* 0x000fe20003fc4070 */
[----:B------:R-:W-:Y:S05]  /*25b70*/  STL [R1+0x7a0], R0 ;  /* 0x0007a00001007387 */ /* 0x000fea0000100800 */
[----:B------:R-:W-:Y:S01]  /*25b80*/  @!P3 IMAD.MOV R24, RZ, RZ, -R24 ;  /* 0x000000ffff18b224 */ /* 0x000fe200078e0a18 */
[----:B------:R3:W-:Y:S01]  /*25b90*/  STL [R1+0x79c], R2 ;  /* 0x00079c0201007387 */ /* 0x0007e20000100800 */
[----:B-1----:R-:W-:-:S02]  /*25ba0*/  @P0 IMAD.MOV.U32 R27, RZ, RZ, R2 ;  /* 0x000000ffff1b0224 */ /* 0x002fc400078e0002 */
[----:B------:R-:W-:Y:S01]  /*25bb0*/  @!P2 IMAD.IADD R93, R93, 0x1, -R9 ;  /* 0x000000015d5da824 */ /* 0x000fe200078e0a09 */
[----:B------:R-:W4:Y:S01]  /*25bc0*/  LDL R13, [R1+0x1648] ;  /* 0x00164800010d7983 */ /* 0x000f220000100800 */
[----:B------:R-:W-:Y:S01]  /*25bd0*/  @P0 IMAD.MOV.U32 R26, RZ, RZ, R0 ;  /* 0x000000ffff1a0224 */ /* 0x000fe200078e0000 */
[----:B------:R-:W-:Y:S01]  /*25be0*/  SEL R24, R47, R24, !P1 ;  /* 0x000000182f187207 */ /* 0x000fe20004800000 */
[----:B------:R-:W1:Y:S01]  /*25bf0*/  LDCU UR7, c[0x0][0x3b0] ;  /* 0x00007600ff0777ac */ /* 0x000e620008000800 */
[----:B------:R-:W4:Y:S01]  /*25c00*/  LDL.LU R7, [R1+0x2a8] ;  /* 0x0002a80001077983 */ /* 0x000f220000300800 */
[----:B---3--:R-:W-:-:S03]  /*25c10*/  IADD3 R2, P3, PT, R25, R8, RZ ;  /* 0x0000000819027210 */ /* 0x008fc60007f7e0ff */
[----:B------:R3:W4:Y:S01]  /*25c20*/  @P0 LDG.E.U8 R75, desc[UR20][R26.64] ;  /* 0x000000141a4b0981 */ /* 0x000722000c1e1100 */
[----:B------:R-:W-:Y:S01]  /*25c30*/  LEA.HI.X.SX32 R3, R25, R5, 0x1, P3 ;  /* 0x0000000519037211 */ /* 0x000fe200018f0eff */
[----:B------:R-:W-:-:S04]  /*25c40*/  @!P6 IMAD.IADD R4, R4, 0x1, -R9 ;  /* 0x000000010404e824 */ /* 0x000fc800078e0a09 */
[----:B------:R-:W-:Y:S02]  /*25c50*/  @P0 IMAD.MOV.U32 R25, RZ, RZ, R3 ;  /* 0x000000ffff190224 */ /* 0x000fe400078e0003 */
[----:B---3--:R-:W-:Y:S01]  /*25c60*/  IMAD R26, R24, UR4, RZ ;  /* 0x00000004181a7c24 */ /* 0x008fe2000f8e02ff */
[----:B------:R-:W-:Y:S01]  /*25c70*/  ISETP.GT.U32.AND P5, PT, R9, R6, PT ;  /* 0x000000060900720c */ /* 0x000fe20003fa4070 */
[----:B------:R-:W-:Y:S01]  /*25c80*/  @P0 IMAD.MOV.U32 R24, RZ, RZ, R2 ;  /* 0x000000ffff180224 */ /* 0x000fe200078e0002 */
[----:B------:R-:W-:Y:S01]  /*25c90*/  PRMT R73, RZ, 0x7610, R73 ;  /* 0x00007610ff497816 */ /* 0x000fe20000000049 */
[----:B------:R-:W3:Y:S03]  /*25ca0*/  LDCU UR4, c[0x0][0x3b0] ;  /* 0x00007600ff0477ac */ /* 0x000ee60008000800 */
[----:B------:R0:W3:Y:S02]  /*25cb0*/  @P0 LDG.E.U8 R74, desc[UR20][R24.64] ;  /* 0x00000014184a0981 */ /* 0x0000e4000c1e1100 */
[----:B0-----:R-:W-:Y:S01]  /*25cc0*/  IMAD.MOV.U32 R24, RZ, RZ, R4 ;  /* 0x000000ffff187224 */ /* 0x001fe200078e0004 */
[----:B--2---:R-:W-:-:S02]  /*25cd0*/  ISETP.GE.AND P2, PT, R12, RZ, PT ;  /* 0x000000ff0c00720c */ /* 0x004fc40003f46270 */
[----:B------:R-:W2:Y:S04]  /*25ce0*/  LDL R12, [R1+0x1660] ;  /* 0x00166000010c7983 */ /* 0x000ea80000100800 */
[----:B------:R0:W-:Y:S04]  /*25cf0*/  STL [R1+0x7a8], R2 ;  /* 0x0007a80201007387 */ /* 0x0001e80000100800 */
[----:B------:R-:W3:Y:S04]  /*25d00*/  LDL.LU R0, [R1+0x2a4] ;  /* 0x0002a40001007983 */ /* 0x000ee80000300800 */
[----:B------:R1:W-:Y:S04]  /*25d10*/  STL [R1+0x7a4], R3 ;  /* 0x0007a40301007387 */ /* 0x0003e80000100800 */
[----:B------:R-:W3:Y:S01]  /*25d20*/  LDL R4, [R1+0x15bc] ;  /* 0x0015bc0001047983 */ /* 0x000ee20000100800 */
[----:B------:R-:W-:-:S02]  /*25d30*/  @!P5 IMAD.IADD R6, R6, 0x1, -R9 ;  /* 0x000000010606d824 */ /* 0x000fc400078e0a09 */
[----:B------:R-:W-:Y:S01]  /*25d40*/  @!P2 IMAD.MOV R24, RZ, RZ, -R24 ;  /* 0x000000ffff18a224 */ /* 0x000fe200078e0a18 */
[C---:B0-----:R-:W-:Y:S02]  /*25d50*/  IADD3 R2, P6, PT, R26.reuse, R8, RZ ;  /* 0x000000081a027210 */ /* 0x041fe40007fde0ff */
[----:B------:R-:W-:Y:S02]  /*25d60*/  ISETP.GT.U32.AND P3, PT, R9, R6, PT ;  /* 0x000000060900720c */ /* 0x000fe40003f64070 */
[----:B-1----:R-:W-:Y:S02]  /*25d70*/  LEA.HI.X.SX32 R3, R26, R5, 0x1, P6 ;  /* 0x000000051a037211 */ /* 0x002fe400030f0eff */
[----:B------:R-:W-:Y:S01]  /*25d80*/  SEL R26, R47, R24, !P1 ;  /* 0x000000182f1a7207 */ /* 0x000fe20004800000 */
[----:B------:R-:W-:Y:S01]  /*25d90*/  STL [R1+0x7b0], R2 ;  /* 0x0007b00201007387 */ /* 0x000fe20000100800 */
[----:B------:R-:W-:-:S03]  /*25da0*/  @P0 IMAD.MOV.U32 R24, RZ, RZ, R2 ;  /* 0x000000ffff180224 */ /* 0x000fc600078e0002 */
[----:B------:R0:W-:Y:S01]  /*25db0*/  STL [R1+0x7ac], R3 ;  /* 0x0007ac0301007387 */ /* 0x0001e20000100800 */
[----:B------:R-:W-:Y:S01]  /*25dc0*/  IMAD R26, R26, UR5, RZ ;  /* 0x000000051a1a7c24 */ /* 0x000fe2000f8e02ff */
[C---:B------:R-:W-:Y:S01]  /*25dd0*/  ISETP.GT.U32.AND P5, PT, R9.reuse, R93, PT ;  /* 0x0000005d0900720c */ /* 0x040fe20003fa4070 */
[----:B------:R-:W-:Y:S01]  /*25de0*/  @P0 IMAD.MOV.U32 R25, RZ, RZ, R3 ;  /* 0x000000ffff190224 */ /* 0x000fe200078e0003 */
[----:B------:R-:W-:Y:S01]  /*25df0*/  PRMT R72, RZ, 0x7610, R72 ;  /* 0x00007610ff487816 */ /* 0x000fe20000000048 */
[----:B------:R-:W-:Y:S01]  /*25e00*/  @!P3 IMAD.IADD R6, R6, 0x1, -R9 ;  /* 0x000000010606b824 */ /* 0x000fe200078e0a09 */
[----:B------:R-:W1:Y:S02]  /*25e10*/  LDCU UR5, c[0x0][0x3b0] ;  /* 0x00007600ff0577ac */ /* 0x000e640008000800 */
[----:B------:R1:W3:Y:S01]  /*25e20*/  @P0 LDG.E.U8 R73, desc[UR20][R24.64] ;  /* 0x0000001418490981 */ /* 0x0002e2000c1e1100 */
[----:B0-----:R-:W-:Y:S02]  /*25e30*/  IADD3 R3, P3, PT, R26, R8, RZ ;  /* 0x000000081a037210 */ /* 0x001fe40007f7e0ff */
[----:B----4-:R-:W-:Y:S01]  /*25e40*/  ISETP.GT.U32.AND P2, PT, R9, R11, PT ;  /* 0x0000000b0900720c */ /* 0x010fe20003f44070 */
[----:B-1----:R-:W-:-:S12]  /*25e50*/  IMAD.MOV.U32 R24, RZ, RZ, R6 ;  /* 0x000000ffff187224 */ /* 0x002fd800078e0006 */
[----:B------:R-:W-:Y:S01]  /*25e60*/  @!P2 IMAD.IADD R11, R11, 0x1, -R9 ;  /* 0x000000010b0ba824 */ /* 0x000fe200078e0a09 */
[----:B------:R-:W-:Y:S02]  /*25e70*/  ISETP.GE.AND P6, PT, R13, RZ, PT ;  /* 0x000000ff0d00720c */ /* 0x000fe40003fc6270 */
[----:B------:R-:W4:Y:S04]  /*25e80*/  LDL R13, [R1+0x15a4] ;  /* 0x0015a400010d7983 */ /* 0x000f280000100800 */
[----:B------:R-:W4:Y:S04]  /*25e90*/  LDL.LU R2, [R1+0x2ac] ;  /* 0x0002ac0001027983 */ /* 0x000f280000300800 */
[----:B------:R-:W-:Y:S01]  /*25ea0*/  STL [R1+0x7d8], R3 ;  /* 0x0007d80301007387 */ /* 0x000fe20000100800 */
[----:B--2---:R-:W-:-:S02]  /*25eb0*/  ISETP.GE.AND P2, PT, R12, RZ, PT ;  /* 0x000000ff0c00720c */ /* 0x004fc40003f46270 */
[----:B------:R-:W-:-:S05]  /*25ec0*/  LEA.HI.X.SX32 R12, R26, R5, 0x1, P3 ;  /* 0x000000051a0c7211 */ /* 0x000fca00018f0eff */
[----:B------:R0:W-:Y:S01]  /*25ed0*/  STL [R1+0x7d4], R12 ;  /* 0x0007d40c01007387 */ /* 0x0001e20000100800 */
[----:B------:R-:W-:-:S05]  /*25ee0*/  @P0 IMAD.MOV.U32 R27, RZ, RZ, R12 ;  /* 0x000000ffff1b0224 */ /* 0x000fca00078e000c */
[----:B------:R-:W-:Y:S01]  /*25ef0*/  @!P2 IMAD.MOV R24, RZ, RZ, -R24 ;  /* 0x000000ffff18a224 */ /* 0x000fe200078e0a18 */
[----:B---3--:R-:W-:Y:S01]  /*25f00*/  ISETP.GE.AND P2, PT, R4, RZ, PT ;  /* 0x000000ff0400720c */ /* 0x008fe20003f46270 */
[----:B0-----:R-:W2:Y:S04]  /*25f10*/  LDL.LU R12, [R1+0x2b0] ;  /* 0x0002b000010c7983 */ /* 0x001ea80000300800 */
[----:B------:R-:W3:Y:S01]  /*25f20*/  LDL R4, [R1+0x15e4] ;  /* 0x0015e40001047983 */ /* 0x000ee20000100800 */
[----:B------:R-:W-:-:S04]  /*25f30*/  @!P5 IMAD.IADD R93, R93, 0x1, -R9 ;  /* 0x000000015d5dd824 */ /* 0x000fc800078e0a09 */
[----:B------:R-:W-:Y:S01]  /*25f40*/  IMAD.MOV.U32 R25, RZ, RZ, R93 ;  /* 0x000000ffff197224 */ /* 0x000fe200078e005d */
[----:B------:R-:W-:-:S03]  /*25f50*/  ISETP.GT.U32.AND P3, PT, R9, R11, PT ;  /* 0x0000000b0900720c */ /* 0x000fc60003f64070 */
[----:B------:R-:W-:Y:S01]  /*25f60*/  @!P6 IMAD.MOV R25, RZ, RZ, -R25 ;  /* 0x000000ffff19e224 */ /* 0x000fe200078e0a19 */
[----:B------:R-:W-:Y:S01]  /*25f70*/  ISETP.GT.U32.AND P6, PT, R9, R0, PT ;  /* 0x000000000900720c */ /* 0x000fe20003fc4070 */
[----:B------:R-:W-:-:S03]  /*25f80*/  @P0 IMAD.MOV.U32 R26, RZ, RZ, R3 ;  /* 0x000000ffff1a0224 */ /* 0x000fc600078e0003 */
[----:B------:R-:W-:Y:S02]  /*25f90*/  SEL R25, R47, R25, !P1 ;  /* 0x000000192f197207 */ /* 0x000fe40004800000 */
[----:B------:R0:W2:Y:S03]  /*25fa0*/  @P0 LDG.E.U8 R72, desc[UR20][R26.64] ;  /* 0x000000141a480981 */ /* 0x0000a6000c1e1100 */
[--C-:B------:R-:W-:Y:S02]  /*25fb0*/  @!P3 IMAD.IADD R11, R11, 0x1, -R9.reuse ;  /* 0x000000010b0bb824 */ /* 0x100fe400078e0a09 */
[----:B0-----:R-:W-:Y:S01]  /*25fc0*/  IMAD R26, R25, UR4, RZ ;  /* 0x00000004191a7c24 */ /* 0x001fe2000f8e02ff */
[----:B------:R-:W-:Y:S01]  /*25fd0*/  ISETP.GT.U32.AND P5, PT, R9, R7, PT ;  /* 0x000000070900720c */ /* 0x000fe20003fa4070 */
[----:B------:R-:W-:Y:S01]  /*25fe0*/  @!P6 IMAD.IADD R0, R0, 0x1, -R9 ;  /* 0x000000010000e824 */ /* 0x000fe200078e0a09 */
[----:B------:R-:W-:Y:S01]  /*25ff0*/  SEL R24, R47, R24, !P1 ;  /* 0x000000182f187207 */ /* 0x000fe20004800000 */
[----:B------:R-:W-:Y:S01]  /*26000*/  IMAD.MOV.U32 R25, RZ, RZ, R11 ;  /* 0x000000ffff197224 */ /* 0x000fe200078e000b */
[C---:B------:R-:W-:Y:S01]  /*26010*/  IADD3 R6, P6, PT, R26.reuse, R8, RZ ;  /* 0x000000081a067210 */ /* 0x040fe20007fde0ff */
[----:B------:R-:W0:Y:S03]  /*26020*/  LDCU UR4, c[0x0][0x3b0] ;  /* 0x00007600ff0477ac */ /* 0x000e260008000800 */
[----:B------:R-:W-:Y:S01]  /*26030*/  LEA.HI.X.SX32 R11, R26, R5, 0x1, P6 ;  /* 0x000000051a0b7211 */ /* 0x000fe200030f0eff */
[----:B------:R-:W-:Y:S04]  /*26040*/  STL [R1+0x7e0], R6 ;  /* 0x0007e00601007387 */ /* 0x000fe80000100800 */
[----:B------:R1:W-:Y:S01]  /*26050*/  STL [R1+0x7dc], R11 ;  /* 0x0007dc0b01007387 */ /* 0x0003e20000100800 */
[----:B------:R-:W-:-:S02]  /*26060*/  @P0 IMAD.MOV.U32 R27, RZ, RZ, R11 ;  /* 0x000000ffff1b0224 */ /* 0x000fc400078e000b */
[----:B------:R-:W-:Y:S01]  /*26070*/  @!P5 IMAD.IADD R7, R7, 0x1, -R9 ;  /* 0x000000010707d824 */ /* 0x000fe200078e0a09 */
[----:B-1----:R-:W2:Y:S04]  /*26080*/  LDL R11, [R1+0x15f8] ;  /* 0x0015f800010b7983 */ /* 0x002ea80000100800 */
[----:B------:R-:W-:Y:S01]  /*26090*/  ISETP.GT.U32.AND P5, PT, R9, R7, PT ;  /* 0x000000070900720c */ /* 0x000fe20003fa4070 */
[----:B------:R-:W-:Y:S02]  /*260a0*/  IMAD R24, R24, UR5, RZ ;  /* 0x0000000518187c24 */ /* 0x000fe4000f8e02ff */
[----:B------:R-:W-:Y:S02]  /*260b0*/  @!P2 IMAD.MOV R25, RZ, RZ, -R25 ;  /* 0x000000ffff19a224 */ /* 0x000fe400078e0a19 */
[----:B------:R-:W-:Y:S01]  /*260c0*/  @P0 IMAD.MOV.U32 R26, RZ, RZ, R6 ;  /* 0x000000ffff1a0224 */ /* 0x000fe200078e0006 */
[----:B------:R-:W-:Y:S01]  /*260d0*/  IADD3 R3, P2, PT, R24, R8, RZ ;  /* 0x0000000818037210 */ /* 0x000fe20007f5e0ff */
[----:B------:R-:W1:Y:S06]  /*260e0*/  LDCU UR5, c[0x0][0x3b0] ;  /* 0x00007600ff0577ac */ /* 0x000e6c0008000800 */
[----:B------:R-:W-:Y:S01]  /*260f0*/  @!P5 IMAD.IADD R7, R7, 0x1, -R9 ;  /* 0x000000010707d824 */ /* 0x000fe200078e0a09 */
[----:B----4-:R-:W-:-:S02]  /*26100*/  ISETP.GT.U32.AND P5, PT, R9, R2, PT ;  /* 0x000000020900720c */ /* 0x010fc40003fa4070 */
[----:B------:R-:W-:Y:S02]  /*26110*/  LEA.HI.X.SX32 R6, R24, R5, 0x1, P2 ;  /* 0x0000000518067211 */ /* 0x000fe400010f0eff */
[----:B------:R-:W-:Y:S02]  /*26120*/  ISETP.GE.AND P3, PT, R13, RZ, PT ;  /* 0x000000ff0d00720c */ /* 0x000fe40003f66270 */
[----:B------:R-:W4:Y:S04]  /*26130*/  LDL.LU R13, [R1+0x294] ;  /* 0x00029400010d7983 */ /* 0x000f280000300800 */
[----:B------:R0:W-:Y:S03]  /*26140*/  STL [R1+0x7e8], R3 ;  /* 0x0007e80301007387 */ /* 0x0001e60000100800 */
[----:B------:R-:W-:Y:S01]  /*26150*/  @!P5 IMAD.IADD R2, R2, 0x1, -R9 ;  /* 0x000000010202d824 */ /* 0x000fe200078e0a09 */
[----:B------:R0:W-:Y:S01]  /*26160*/  STL [R1+0x7e4], R6 ;  /* 0x0007e40601007387 */ /* 0x0001e20000100800 */
[----:B---3--:R-:W-:-:S03]  /*26170*/  ISETP.GE.AND P5, PT, R4, RZ, PT ;  /* 0x000000ff0400720c */ /* 0x008fc60003fa6270 */
[----:B------:R-:W3:Y:S01]  /*26180*/  LDL R4, [R1+0x1644] ;  /* 0x0016440001047983 */ /* 0x000ee20000100800 */
[----:B------:R-:W-:Y:S02]  /*26190*/  PRMT R71, RZ, 0x7610, R71 ;  /* 0x00007610ff477816 */ /* 0x000fe40000000047 */
[C---:B------:R-:W-:Y:S01]  /*261a0*/  ISETP.GT.U32.AND P6, PT, R9.reuse, R0, PT ;  /* 0x000000000900720c */ /* 0x040fe20003fc4070 */
[----:B------:R-:W-:Y:S01]  /*261b0*/  IMAD.MOV.U32 R24, RZ, RZ, R7 ;  /* 0x000000ffff187224 */ /* 0x000fe200078e0007 */
[----:B------:R-:W-:Y:S01]  /*261c0*/  PRMT R70, RZ, 0x7610, R70 ;  /* 0x00007610ff467816 */ /* 0x000fe20000000046 */
[----:B------:R-:W4:Y:S04]  /*261d0*/  LDL.LU R93, [R1+0x298] ;  /* 0x00029800015d7983 */ /* 0x000f280000300800 */
[----:B------:R0:W4:Y:S01]  /*261e0*/  @P0 LDG.E.U8 R71, desc[UR20][R26.64] ;  /* 0x000000141a470981 */ /* 0x000122000c1e1100 */
[----:B------:R-:W-:Y:S01]  /*261f0*/  @!P3 IMAD.MOV R24, RZ, RZ, -R24 ;  /* 0x000000ffff18b224 */ /* 0x000fe200078e0a18 */
[----:B------:R-:W-:Y:S01]  /*26200*/  ISETP.GT.U32.AND P3, PT, R9, R2, PT ;  /* 0x000000020900720c */ /* 0x000fe20003f64070 */
[----:B0-----:R-:W-:-:S02]  /*26210*/  @P0 IMAD.MOV.U32 R26, RZ, RZ, R3 ;  /* 0x000000ffff1a0224 */ /* 0x001fc400078e0003 */
[----:B------:R-:W-:Y:S02]  /*26220*/  @P0 IMAD.MOV.U32 R27, RZ, RZ, R6 ;  /* 0x000000ffff1b0224 */ /* 0x000fe400078e0006 */
[----:B------:R-:W-:-:S03]  /*26230*/  @!P6 IMAD.IADD R0, R0, 0x1, -R9 ;  /* 0x000000010000e824 */ /* 0x000fc600078e0a09 */
[----:B------:R0:W4:Y:S02]  /*26240*/  @P0 LDG.E.U8 R70, desc[UR20][R26.64] ;  /* 0x000000141a460981 */ /* 0x000124000c1e1100 */
[C---:B0-----:R-:W-:Y:S02]  /*26250*/  SEL R26, R47.reuse, R25, !P1 ;  /* 0x000000192f1a7207 */ /* 0x041fe40004800000 */
[----:B------:R-:W-:Y:S01]  /*26260*/  SEL R25, R47, R24, !P1 ;  /* 0x000000182f197207 */ /* 0x000fe20004800000 */
[----:B------:R-:W-:Y:S02]  /*26270*/  IMAD.MOV.U32 R24, RZ, RZ, R0 ;  /* 0x000000ffff187224 */ /* 0x000fe400078e0000 */
[----:B------:R-:W-:Y:S01]  /*26280*/  IMAD R26, R26, UR6, RZ ;  /* 0x000000061a1a7c24 */ /* 0x000fe2000f8e02ff */
[----:B------:R-:W4:Y:S01]  /*26290*/  LDL.LU R0, [R1+0x28c] ;  /* 0x00028c0001007983 */ /* 0x000f220000300800 */
[----:B------:R-:W-:Y:S01]  /*262a0*/  IMAD R25, R25, UR4, RZ ;  /* 0x0000000419197c24 */ /* 0x000fe2000f8e02ff */
[----:B------:R-:W-:Y:S01]  /*262b0*/  PRMT R69, RZ, 0x7610, R69 ;  /* 0x00007610ff457816 */ /* 0x000fe20000000045 */
[----:B------:R-:W-:Y:S01]  /*262c0*/  @!P5 IMAD.MOV R24, RZ, RZ, -R24 ;  /* 0x000000ffff18d224 */ /* 0x000fe200078e0a18 */
[-C--:B------:R-:W-:Y:S01]  /*262d0*/  IADD3 R7, P6, PT, R26, R8.reuse, RZ ;  /* 0x000000081a077210 */ /* 0x080fe20007fde0ff */
[----:B------:R-:W-:Y:S01]  /*262e0*/  @!P3 IMAD.IADD R2, R2, 0x1, -R9 ;  /* 0x000000010202b824 */ /* 0x000fe200078e0a09 */
[----:B------:R-:W-:Y:S01]  /*262f0*/  IADD3 R3, P5, PT, R25, R8, RZ ;  /* 0x0000000819037210 */ /* 0x000fe20007fbe0ff */
[----:B------:R-:W0:Y:S01]  /*26300*/  LDCU UR4, c[0x0][0x3b0] ;  /* 0x00007600ff0477ac */ /* 0x000e220008000800 */
[----:B--2---:R-:W-:Y:S01]  /*26310*/  ISETP.GE.AND P3, PT, R11, RZ, PT ;  /* 0x000000ff0b00720c */ /* 0x004fe20003f66270 */
[----:B------:R-:W-:Y:S01]  /*26320*/  STL [R1+0x7f0], R7 ;  /* 0x0007f00701007387 */ /* 0x000fe20000100800 */
[----:B------:R-:W-:Y:S01]  /*26330*/  PRMT R68, RZ, 0x7610, R68 ;  /* 0x00007610ff447816 */ /* 0x000fe20000000044 */
[----:B------:R-:W2:Y:S02]  /*26340*/  LDCU UR6, c[0x0][0x3b0] ;  /* 0x00007600ff0677ac */ /* 0x000ea40008000800 */
[----:B------:R0:W-:Y:S04]  /*26350*/  STL [R1+0x818], R3 ;  /* 0x0008180301007387 */ /* 0x0001e80000100800 */
[----:B------:R-:W2:Y:S01]  /*26360*/  LDL R11, [R1+0x162c] ;  /* 0x00162c00010b7983 */ /* 0x000ea20000100800 */
[----:B------:R-:W-:-:S02]  /*26370*/  LEA.HI.X.SX32 R27, R26, R5, 0x1, P6 ;  /* 0x000000051a1b7211 */ /* 0x000fc400030f0eff */
[----:B------:R-:W-:Y:S02]  /*26380*/  LEA.HI.X.SX32 R6, R25, R5, 0x1, P5 ;  /* 0x0000000519067211 */ /* 0x000fe400028f0eff */
[----:B------:R-:W-:Y:S01]  /*26390*/  SEL R26, R47, R24, !P1 ;  /* 0x000000182f1a7207 */ /* 0x000fe20004800000 */
[----:B------:R-:W-:Y:S02]  /*263a0*/  @P0 IMAD.MOV.U32 R24, RZ, RZ, R7 ;  /* 0x000000ffff180224 */ /* 0x000fe400078e0007 */
[----:B------:R-:W-:-:S05]  /*263b0*/  @P0 IMAD.MOV.U32 R25, RZ, RZ, R27 ;  /* 0x000000ffff190224 */ /* 0x000fca00078e001b */
[----:B------:R0:W2:Y:S01]  /*263c0*/  @P0 LDG.E.U8 R69, desc[UR20][R24.64] ;  /* 0x0000001418450981 */ /* 0x0000a2000c1e1100 */
[----:B-1----:R-:W-:Y:S01]  /*263d0*/  IMAD R26, R26, UR5, RZ ;  /* 0x000000051a1a7c24 */ /* 0x002fe2000f8e02ff */
[----:B------:R-:W-:Y:S01]  /*263e0*/  ISETP.GT.U32.AND P2, PT, R9, R12, PT ;  /* 0x0000000c0900720c */ /* 0x000fe20003f44070 */
[----:B------:R-:W1:Y:S01]  /*263f0*/  LDCU UR5, c[0x0][0x3b0] ;  /* 0x00007600ff0577ac */ /* 0x000e620008000800 */
[----:B0-----:R-:W-:Y:S02]  /*26400*/  @P0 IMAD.MOV.U32 R24, RZ, RZ, R3 ;  /* 0x000000ffff180224 */ /* 0x001fe400078e0003 */
[----:B------:R-:W-:-:S05]  /*26410*/  @P0 IMAD.MOV.U32 R25, RZ, RZ, R6 ;  /* 0x000000ffff190224 */ /* 0x000fca00078e0006 */
[----:B------:R0:W2:Y:S02]  /*26420*/  @P0 LDG.E.U8 R68, desc[UR20][R24.64] ;  /* 0x0000001418440981 */ /* 0x0000a4000c1e1100 */
[----:B0-----:R-:W-:-:S04]  /*26430*/  IMAD.MOV.U32 R24, RZ, RZ, R2 ;  /* 0x000000ffff187224 */ /* 0x001fc800078e0002 */
[----:B------:R-:W-:Y:S01]  /*26440*/  @!P3 IMAD.MOV R24, RZ, RZ, -R24 ;  /* 0x000000ffff18b224 */ /* 0x000fe200078e0a18 */
[----:B------:R-:W-:Y:S01]  /*26450*/  IADD3 R3, P3, PT, R26, R8, RZ ;  /* 0x000000081a037210 */ /* 0x000fe20007f7e0ff */
[----:B------:R-:W-:Y:S04]  /*26460*/  STL [R1+0x7ec], R27 ;  /* 0x0007ec1b01007387 */ /* 0x000fe80000100800 */
[----:B------:R-:W-:Y:S04]  /*26470*/  STL [R1+0x814], R6 ;  /* 0x0008140601007387 */ /* 0x000fe80000100800 */
[----:B------:R-:W2:Y:S04]  /*26480*/  LDL.LU R2, [R1+0x288] ;  /* 0x0002880001027983 */ /* 0x000ea80000300800 */
[----:B------:R0:W-:Y:S01]  /*26490*/  STL [R1+0x820], R3 ;  /* 0x0008200301007387 */ /* 0x0001e20000100800 */
[----:B---3--:R-:W-:-:S02]  /*264a0*/  ISETP.GE.AND P5, PT, R4, RZ, PT ;  /* 0x000000ff0400720c */ /* 0x008fc40003fa6270 */
[----:B------:R-:W-:-:S05]  /*264b0*/  LEA.HI.X.SX32 R4, R26, R5, 0x1, P3 ;  /* 0x000000051a047211 */ /* 0x000fca00018f0eff */
[----:B------:R3:W-:Y:S04]  /*264c0*/  STL [R1+0x81c], R4 ;  /* 0x00081c0401007387 */ /* 0x0007e80000100800 */
[----:B------:R-:W2:Y:S01]  /*264d0*/  LDL R7, [R1+0x1670] ;  /* 0x0016700001077983 */ /* 0x000ea20000100800 */
[----:B------:R-:W-:-:S05]  /*264e0*/  @!P2 IMAD.IADD R12, R12, 0x1, -R9 ;  /* 0x000000010c0ca824 */ /* 0x000fca00078e0a09 */
[C---:B------:R-:W-:Y:S02]  /*264f0*/  ISETP.GT.U32.AND P2, PT, R9.reuse, R12, PT ;  /* 0x0000000c0900720c */ /* 0x040fe40003f44070 */
[----:B----4-:R-:W-:Y:S02]  /*26500*/  ISETP.GT.U32.AND P6, PT, R9, R13, PT ;  /* 0x0000000d0900720c */ /* 0x010fe40003fc4070 */
[----:B------:R-:W-:-:S09]  /*26510*/  SEL R25, R47, R24, !P1 ;  /* 0x000000182f197207 */ /* 0x000fd20004800000 */
[--C-:B------:R-:W-:Y:S01]  /*26520*/  @!P2 IMAD.IADD R12, R12, 0x1, -R9.reuse ;  /* 0x000000010c0ca824 */ /* 0x100fe200078e0a09 */
[----:B------:R-:W-:Y:S01]  /*26530*/  ISETP.GT.U32.AND P2, PT, R9, R93, PT ;  /* 0x0000005d0900720c */ /* 0x000fe20003f44070 */
[----:B------:R-:W-:Y:S02]  /*26540*/  @!P6 IMAD.IADD R13, R13, 0x1, -R9 ;  /* 0x000000010d0de824 */ /* 0x000fe400078e0a09 */
[----:B------:R-:W-:Y:S02]  /*26550*/  IMAD.MOV.U32 R24, RZ, RZ, R12 ;  /* 0x000000ffff187224 */ /* 0x000fe400078e000c */
[----:B------:R-:W-:Y:S01]  /*26560*/  IMAD R25, R25, UR7, RZ ;  /* 0x0000000719197c24 */ /* 0x000fe2000f8e02ff */
[----:B------:R-:W-:Y:S01]  /*26570*/  ISETP.GT.U32.AND P6, PT, R9, R13, PT ;  /* 0x0000000d0900720c */ /* 0x000fe20003fc4070 */
[----:B------:R-:W-:Y:S01]  /*26580*/  @!P5 IMAD.MOV R24, RZ, RZ, -R24 ;  /* 0x000000ffff18d224 */ /* 0x000fe200078e0a18 */
[----:B------:R-:W-:Y:S01]  /*26590*/  PRMT R67, RZ, 0x7610, R67 ;  /* 0x00007610ff437816 */ /* 0x000fe20000000043 */
[----:B------:R-:W-:Y:S01]  /*265a0*/  @P0 IMAD.MOV.U32 R26, RZ, RZ, R3 ;  /* 0x000000ffff1a0224 */ /* 0x000fe200078e0003 */
[----:B0-----:R-:W-:Y:S01]  /*265b0*/  IADD3 R3, P5, PT, R25, R8, RZ ;  /* 0x0000000819037210 */ /* 0x001fe20007fbe0ff */
[----:B------:R-:W-:Y:S01]  /*265c0*/  @P0 IMAD.MOV.U32 R27, RZ, RZ, R4 ;  /* 0x000000ffff1b0224 */ /* 0x000fe200078e0004 */
[----:B------:R-:W-:Y:S01]  /*265d0*/  PRMT R66, RZ, 0x7610, R66 ;  /* 0x00007610ff427816 */ /* 0x000fe20000000042 */
[--C-:B------:R-:W-:Y:S01]  /*265e0*/  @!P2 IMAD.IADD R93, R93, 0x1, -R9.reuse ;  /* 0x000000015d5da824 */ /* 0x100fe200078e0a09 */
[----:B---3--:R-:W3:Y:S01]  /*265f0*/  LDL.LU R4, [R1+0x268] ;  /* 0x0002680001047983 */ /* 0x008ee20000300800 */
[----:B------:R-:W-:Y:S01]  /*26600*/  SEL R24, R47, R24, !P1 ;  /* 0x000000182f187207 */ /* 0x000fe20004800000 */
[----:B------:R-:W0:Y:S01]  /*26610*/  LDCU UR7, c[0x0][0x3b0] ;  /* 0x00007600ff0777ac */ /* 0x000e220008000800 */
[----:B------:R-:W-:Y:S01]  /*26620*/  LEA.HI.X.SX32 R6, R25, R5, 0x1, P5 ;  /* 0x0000000519067211 */ /* 0x000fe200028f0eff */
[----:B------:R4:W3:Y:S01]  /*26630*/  @P0 LDG.E.U8 R67, desc[UR20][R26.64] ;  /* 0x000000141a430981 */ /* 0x0008e2000c1e1100 */
[----:B------:R-:W-:Y:S01]  /*26640*/  @!P6 IMAD.IADD R13, R13, 0x1, -R9 ;  /* 0x000000010d0de824 */ /* 0x000fe200078e0a09 */
[----:B--2---:R-:W-:-:S02]  /*26650*/  ISETP.GE.AND P2, PT, R11, RZ, PT ;  /* 0x000000ff0b00720c */ /* 0x004fc40003f46270 */
[----:B------:R-:W2:Y:S01]  /*26660*/  LDL R11, [R1+0x15a0] ;  /* 0x0015a000010b7983 */ /* 0x000ea20000100800 */
[----:B----4-:R-:W-:Y:S01]  /*26670*/  IMAD R26, R24, UR4, RZ ;  /* 0x00000004181a7c24 */ /* 0x010fe2000f8e02ff */
[C---:B------:R-:W-:Y:S01]  /*26680*/  ISETP.GT.U32.AND P3, PT, R9.reuse, R0, PT ;  /* 0x000000000900720c */ /* 0x040fe20003f64070 */
[----:B------:R-:W-:Y:S02]  /*26690*/  @P0 IMAD.MOV.U32 R24, RZ, RZ, R3 ;  /* 0x000000ffff180224 */ /* 0x000fe400078e0003 */
[----:B------:R-:W-:Y:S01]  /*266a0*/  @P0 IMAD.MOV.U32 R25, RZ, RZ, R6 ;  /* 0x000000ffff190224 */ /* 0x000fe200078e0006 */
[----:B------:R4:W-:Y:S01]  /*266b0*/  STL [R1+0x828], R3 ;  /* 0x0008280301007387 */ /* 0x0009e20000100800 */
[----:B------:R-:W-:Y:S01]  /*266c0*/  ISETP.GT.U32.AND P5, PT, R9, R93, PT ;  /* 0x0000005d0900720c */ /* 0x000fe20003fa4070 */
[----:B------:R-:W0:Y:S02]  /*266d0*/  LDCU UR4, c[0x0][0x3b0] ;  /* 0x00007600ff0477ac */ /* 0x000e240008000800 */
[----:B------:R-:W2:Y:S04]  /*266e0*/  LDL.LU R12, [R1+0x264] ;  /* 0x00026400010c7983 */ /* 0x000ea80000300800 */
[----:B------:R1:W2:Y:S04]  /*266f0*/  @P0 LDG.E.U8 R66, desc[UR20][R24.64] ;  /* 0x0000001418420981 */ /* 0x0002a8000c1e1100 */
[----:B------:R0:W-:Y:S01]  /*26700*/  STL [R1+0x824], R6 ;  /* 0x0008240601007387 */ /* 0x0001e20000100800 */
[----:B-1----:R-:W-:-:S03]  /*26710*/  IMAD.MOV.U32 R24, RZ, RZ, R13 ;  /* 0x000000ffff187224 */ /* 0x002fc600078e000d */
[----:B------:R-:W2:Y:S01]  /*26720*/  LDL R13, [R1+0x15e0] ;  /* 0x0015e000010d7983 */ /* 0x000ea20000100800 */
[----:B----4-:R-:W-:-:S04]  /*26730*/  IADD3 R3, P6, PT, R26, R8, RZ ;  /* 0x000000081a037210 */ /* 0x010fc80007fde0ff */
[----:B0-----:R-:W-:Y:S01]  /*26740*/  LEA.HI.X.SX32 R6, R26, R5, 0x1, P6 ;  /* 0x000000051a067211 */ /* 0x001fe200030f0eff */
[----:B------:R-:W-:Y:S04]  /*26750*/  STL [R1+0x830], R3 ;  /* 0x0008300301007387 */ /* 0x000fe80000100800 */
[----:B------:R0:W-:Y:S01]  /*26760*/  STL [R1+0x82c], R6 ;  /* 0x00082c0601007387 */ /* 0x0001e20000100800 */
[----:B------:R-:W-:-:S03]  /*26770*/  ISETP.GE.AND P6, PT, R7, RZ, PT ;  /* 0x000000ff0700720c */ /* 0x000fc60003fc6270 */
[----:B------:R-:W4:Y:S01]  /*26780*/  LDL R7, [R1+0x15c8] ;  /* 0x0015c80001077983 */ /* 0x000f220000100800 */
[----:B------:R-:W-:Y:S02]  /*26790*/  @!P3 IMAD.IADD R0, R0, 0x1, -R9 ;  /* 0x000000010000b824 */ /* 0x000fe400078e0a09 */
[----:B------:R-:W-:Y:S01]  /*267a0*/  @!P2 IMAD.MOV R24, RZ, RZ, -R24 ;  /* 0x000000ffff18a224 */ /* 0x000fe200078e0a18 */
[C---:B------:R-:W-:Y:S02]  /*267b0*/  ISETP.GT.U32.AND P2, PT, R9.reuse, R2, PT ;  /* 0x000000020900720c */ /* 0x040fe40003f44070 */
[----:B------:R-:W-:Y:S02]  /*267c0*/  ISETP.GT.U32.AND P3, PT, R9, R0, PT ;  /* 0x000000000900720c */ /* 0x000fe40003f64070 */
[----:B------:R-:W-:Y:S01]  /*267d0*/  SEL R26, R47, R24, !P1 ;  /* 0x000000182f1a7207 */ /* 0x000fe20004800000 */
[----:B------:R-:W-:Y:S01]  /*267e0*/  @P0 IMAD.MOV.U32 R24, RZ, RZ, R3 ;  /* 0x000000ffff180224 */ /* 0x000fe200078e0003 */
[----:B------:R-:W-:Y:S01]  /*267f0*/  PRMT R65, RZ, 0x7610, R65 ;  /* 0x00007610ff417816 */ /* 0x000fe20000000041 */
[----:B------:R-:W-:-:S02]  /*26800*/  @P0 IMAD.MOV.U32 R25, RZ, RZ, R6 ;  /* 0x000000ffff190224 */ /* 0x000fc400078e0006 */
[----:B------:R-:W-:Y:S01]  /*26810*/  IMAD R26, R26, UR5, RZ ;  /* 0x000000051a1a7c24 */ /* 0x000fe2000f8e02ff */
[----:B0-----:R-:W4:Y:S01]  /*26820*/  LDL.LU R6, [R1+0x26c] ;  /* 0x00026c0001067983 */ /* 0x001f220000300800 */
[----:B------:R-:W-:Y:S01]  /*26830*/  @!P5 IMAD.IADD R93, R93, 0x1, -R9 ;  /* 0x000000015d5dd824 */ /* 0x000fe200078e0a09 */
[----:B------:R-:W-:Y:S01]  /*26840*/  PRMT R63, RZ, 0x7610, R63 ;  /* 0x00007610ff3f7816 */ /* 0x000fe2000000003f */
[--C-:B------:R-:W-:Y:S01]  /*26850*/  @!P2 IMAD.IADD R2, R2, 0x1, -R9.reuse ;  /* 0x000000010202a824 */ /* 0x100fe200078e0a09 */
[----:B------:R0:W4:Y:S01]  /*26860*/  @P0 LDG.E.U8 R65, desc[UR20][R24.64] ;  /* 0x0000001418410981 */ /* 0x000122000c1e1100 */
[----:B------:R-:W-:Y:S01]  /*26870*/  @!P3 IMAD.IADD R0, R0, 0x1, -R9 ;  /* 0x000000010000b824 */ /* 0x000fe200078e0a09 */
[----:B------:R-:W-:Y:S01]  /*26880*/  IADD3 R3, P3, PT, R26, R8, RZ ;  /* 0x000000081a037210 */ /* 0x000fe20007f7e0ff */
[----:B------:R-:W1:Y:S01]  /*26890*/  LDCU UR5, c[0x0][0x3b0] ;  /* 0x00007600ff0577ac */ /* 0x000e620008000800 */
[----:B0-----:R-:W-:Y:S02]  /*268a0*/  IMAD.MOV.U32 R25, RZ, RZ, R93 ;  /* 0x000000ffff197224 */ /* 0x001fe400078e005d */
[----:B------:R-:W-:-:S02]  /*268b0*/  IMAD.MOV.U32 R24, RZ, RZ, R0 ;  /* 0x000000ffff187224 */ /* 0x000fc400078e0000 */
[----:B------:R-:W-:Y:S01]  /*268c0*/  @!P6 IMAD.MOV R25, RZ, RZ, -R25 ;  /* 0x000000ffff19e224 */ /* 0x000fe200078e0a19 */
[----:B------:R-:W-:Y:S01]  /*268d0*/  STL [R1+0x858], R3 ;  /* 0x0008580301007387 */ /* 0x000fe20000100800 */
[----:B---3--:R-:W-:Y:S02]  /*268e0*/  ISETP.GT.U32.AND P5, PT, R9, R4, PT ;  /* 0x000000040900720c */ /* 0x008fe40003fa4070 */
[----:B--2---:R-:W-:Y:S02]  /*268f0*/  ISETP.GE.AND P2, PT, R11, RZ, PT ;  /* 0x000000ff0b00720c */ /* 0x004fe40003f46270 */
[----:B------:R-:W-:Y:S01]  /*26900*/  LEA.HI.X.SX32 R11, R26, R5, 0x1, P3 ;  /* 0x000000051a0b7211 */ /* 0x000fe200018f0eff */
[----:B------:R-:W-:Y:S01]  /*26910*/  @P0 IMAD.MOV.U32 R26, RZ, RZ, R3 ;  /* 0x000000ffff1a0224 */ /* 0x000fe200078e0003 */
[----:B------:R-:W-:-:S03]  /*26920*/  SEL R25, R47, R25, !P1 ;  /* 0x000000192f197207 */ /* 0x000fc60004800000 */
[----:B------:R0:W-:Y:S01]  /*26930*/  STL [R1+0x854], R11 ;  /* 0x0008540b01007387 */ /* 0x0001e20000100800 */
[----:B------:R-:W-:Y:S01]  /*26940*/  ISETP.GT.U32.AND P6, PT, R9, R12, PT ;  /* 0x0000000c0900720c */ /* 0x000fe20003fc4070 */
[----:B------:R-:W-:-:S04]  /*26950*/  @P0 IMAD.MOV.U32 R27, RZ, RZ, R11 ;  /* 0x000000ffff1b0224 */ /* 0x000fc800078e000b */
[----:B------:R-:W-:Y:S01]  /*26960*/  @!P2 IMAD.MOV R24, RZ, RZ, -R24 ;  /* 0x000000ffff18a224 */ /* 0x000fe200078e0a18 */
[----:B------:R-:W-:Y:S01]  /*26970*/  ISETP.GT.U32.AND P3, PT, R9, R2, PT ;  /* 0x000000020900720c */ /* 0x000fe20003f64070 */
[----:B------:R2:W3:Y:S04]  /*26980*/  @P0 LDG.E.U8 R63, desc[UR20][R26.64] ;  /* 0x000000141a3f0981 */ /* 0x0004e8000c1e1100 */
[----:B0-----:R-:W3:Y:S01]  /*26990*/  LDL.LU R11, [R1+0x270] ;  /* 0x00027000010b7983 */ /* 0x001ee20000300800 */
[----:B------:R-:W-:-:S03]  /*269a0*/  ISETP.GE.AND P2, PT, R13, RZ, PT ;  /* 0x000000ff0d00720c */ /* 0x000fc60003f46270 */
[----:B------:R-:W3:Y:S01]  /*269b0*/  LDL R13, [R1+0x1614] ;  /* 0x00161400010d7983 */ /* 0x000ee20000100800 */
[----:B--2---:R-:W-:Y:S02]  /*269c0*/  IMAD R26, R25, UR4, RZ ;  /* 0x00000004191a7c24 */ /* 0x004fe4000f8e02ff */
[--C-:B------:R-:W-:Y:S02]  /*269d0*/  @!P6 IMAD.IADD R12, R12, 0x1, -R9.reuse ;  /* 0x000000010c0ce824 */ /* 0x100fe400078e0a09 */
[--C-:B------:R-:W-:Y:S01]  /*269e0*/  @!P5 IMAD.IADD R4, R4, 0x1, -R9.reuse ;  /* 0x000000010404d824 */ /* 0x100fe200078e0a09 */
[----:B------:R-:W-:Y:S01]  /*269f0*/  IADD3 R0, P6, PT, R26, R8, RZ ;  /* 0x000000081a007210 */ /* 0x000fe20007fde0ff */
[----:B------:R-:W-:Y:S01]  /*26a00*/  @!P3 IMAD.IADD R2, R2, 0x1, -R9 ;  /* 0x000000010202b824 */ /* 0x000fe200078e0a09 */
[----:B------:R-:W-:Y:S01]  /*26a10*/  SEL R24, R47, R24, !P1 ;  /* 0x000000182f187207 */ /* 0x000fe20004800000 */
[----:B------:R-:W0:Y:S01]  /*26a20*/  LDCU UR4, c[0x0][0x3b0] ;  /* 0x00007600ff0477ac */ /* 0x000e220008000800 */
[----:B------:R-:W-:Y:S01]  /*26a30*/  LEA.HI.X.SX32 R3, R26, R5, 0x1, P6 ;  /* 0x000000051a037211 */ /* 0x000fe200030f0eff */
[----:B------:R2:W-:Y:S01]  /*26a40*/  STL [R1+0x860], R0 ;  /* 0x0008600001007387 */ /* 0x0005e20000100800 */
[----:B------:R-:W-:Y:S01]  /*26a50*/  ISETP.GT.U32.AND P5, PT, R9, R4, PT ;  /* 0x000000040900720c */ /* 0x000fe20003fa4070 */
[----:B------:R-:W-:-:S02]  /*26a60*/  @P0 IMAD.MOV.U32 R26, RZ, RZ, R0 ;  /* 0x000000ffff1a0224 */ /* 0x000fc400078e0000 */
[----:B------:R0:W-:Y:S01]  /*26a70*/  STL [R1+0x85c], R3 ;  /* 0x00085c0301007387 */ /* 0x0001e20000100800 */
[----:B------:R-:W-:Y:S02]  /*26a80*/  IMAD.MOV.U32 R25, RZ, RZ, R2 ;  /* 0x000000ffff197224 */ /* 0x000fe400078e0002 */
[----:B-1----:R-:W-:Y:S01]  /*26a90*/  IMAD R24, R24, UR5, RZ ;  /* 0x0000000518187c24 */ /* 0x002fe2000f8e02ff */
[----:B----4-:R-:W-:Y:S01]  /*26aa0*/  ISETP.GE.AND P3, PT, R7, RZ, PT ;  /* 0x000000ff0700720c */ /* 0x010fe20003f66270 */
[----:B--2---:R-:W2:Y:S01]  /*26ab0*/  LDL R0, [R1+0x1628] ;  /* 0x0016280001007983 */ /* 0x004ea20000100800 */
[----:B------:R-:W-:Y:S02]  /*26ac0*/  @!P2 IMAD.MOV R25, RZ, RZ, -R25 ;  /* 0x000000ffff19a224 */ /* 0x000fe400078e0a19 */
[----:B------:R-:W-:Y:S01]  /*26ad0*/  IADD3 R2, P2, PT, R24, R8, RZ ;  /* 0x0000000818027210 */ /* 0x000fe20007f5e0ff */
[----:B------:R-:W-:Y:S01]  /*26ae0*/  @P0 IMAD.MOV.U32 R27, RZ, RZ, R3 ;  /* 0x000000ffff1b0224 */ /* 0x000fe200078e0003 */
[----:B------:R-:W4:Y:S01]  /*26af0*/  LDL.LU R7, [R1+0x258] ;  /* 0x0002580001077983 */ /* 0x000f220000300800 */
[----:B------:R-:W-:Y:S01]  /*26b00*/  @!P5 IMAD.IADD R4, R4, 0x1, -R9 ;  /* 0x000000010404d824 */ /* 0x000fe200078e0a09 */
[----:B0-----:R-:W-:Y:S01]  /*26b10*/  LEA.HI.X.SX32 R3, R24, R5, 0x1, P2 ;  /* 0x0000000518037211 */ /* 0x001fe200010f0eff */
[----:B------:R-:W0:Y:S01]  /*26b20*/  LDCU UR5, c[0x0][0x3b0] ;  /* 0x00007600ff0577ac */ /* 0x000e220008000800 */
[----:B------:R1:W-:Y:S01]  /*26b30*/  STL [R1+0x868], R2 ;  /* 0x0008680201007387 */ /* 0x0003e20000100800 */
[----:B------:R-:W-:-:S03]  /*26b40*/  IMAD.MOV.U32 R24, RZ, RZ, R4 ;  /* 0x000000ffff187224 */ /* 0x000fc600078e0004 */
[----:B------:R0:W-:Y:S04]  /*26b50*/  STL [R1+0x864], R3 ;  /* 0x0008640301007387 */ /* 0x0001e80000100800 */
[----:B------:R-:W4:Y:S01]  /*26b60*/  LDL R4, [R1+0x166c] ;  /* 0x00166c0001047983 */ /* 0x000f220000100800 */
[C---:B------:R-:W-:Y:S02]  /*26b70*/  ISETP.GT.U32.AND P5, PT, R9.reuse, R6, PT ;  /* 0x000000060900720c */ /* 0x040fe40003fa4070 */
[----:B------:R-:W-:Y:S02]  /*26b80*/  PRMT R62, RZ, 0x7610, R62 ;  /* 0x00007610ff3e7816 */ /* 0x000fe4000000003e */
[----:B------:R-:W-:Y:S02]  /*26b90*/  ISETP.GT.U32.AND P6, PT, R9, R12, PT ;  /* 0x0000000c0900720c */ /* 0x000fe40003fc4070 */
[----:B------:R-:W-:-:S02]  /*26ba0*/  PRMT R61, RZ, 0x7610, R61 ;  /* 0x00007610ff3d7816 */ /* 0x000fc4000000003d */
[----:B------:R0:W4:Y:S01]  /*26bb0*/  @P0 LDG.E.U8 R62, desc[UR20][R26.64] ;  /* 0x000000141a3e0981 */ /* 0x000122000c1e1100 */
[----:B------:R-:W-:-:S04]  /*26bc0*/  @!P3 IMAD.MOV R24, RZ, RZ, -R24 ;  /* 0x000000ffff18b224 */ /* 0x000fc800078e0a18 */
[----:B------:R-:W-:Y:S02]  /*26bd0*/  @!P5 IMAD.IADD R6, R6, 0x1, -R9 ;  /* 0x000000010606d824 */ /* 0x000fe400078e0a09 */
[----:B0-----:R-:W-:Y:S02]  /*26be0*/  @P0 IMAD.MOV.U32 R26, RZ, RZ, R2 ;  /* 0x000000ffff1a0224 */ /* 0x001fe400078e0002 */
[----:B------:R-:W-:Y:S01]  /*26bf0*/  @P0 IMAD.MOV.U32 R27, RZ, RZ, R3 ;  /* 0x000000ffff1b0224 */ /* 0x000fe200078e0003 */
[----:B------:R-:W-:Y:S01]  /*26c00*/  ISETP.GT.U32.AND P3, PT, R9, R6, PT ;  /* 0x000000060900720c */ /* 0x000fe20003f64070 */
[----:B------:R-:W-:Y:S01]  /*26c10*/  @!P6 IMAD.IADD R12, R12, 0x1, -R9 ;  /* 0x000000010c0ce824 */ /* 0x000fe200078e0a09 */
[----:B-1----:R-:W4:Y:S04]  /*26c20*/  LDL.LU R2, [R1+0x24c] ;  /* 0x00024c0001027983 */ /* 0x002f280000300800 */
[----:B------:R0:W4:Y:S02]  /*26c30*/  @P0 LDG.E.U8 R61, desc[UR20][R26.64] ;  /* 0x000000141a3d0981 */ /* 0x000124000c1e1100 */
[----:B0-----:R-:W-:-:S02]  /*26c40*/  SEL R26, R47, R25, !P1 ;  /* 0x000000192f1a7207 */ /* 0x001fc40004800000 */
[----:B------:R-:W-:Y:S01]  /*26c50*/  SEL R25, R47, R24, !P1 ;  /* 0x000000182f197207 */ /* 0x000fe20004800000 */
[----:B------:R-:W-:Y:S02]  /*26c60*/  IMAD.MOV.U32 R24, RZ, RZ, R12 ;  /* 0x000000ffff187224 */ /* 0x000fe400078e000c */
[----:B------:R-:W-:Y:S01]  /*26c70*/  IMAD R26, R26, UR6, RZ ;  /* 0x000000061a1a7c24 */ /* 0x000fe2000f8e02ff */
[----:B------:R-:W4:Y:S01]  /*26c80*/  LDL.LU R12, [R1+0x250] ;  /* 0x00025000010c7983 */ /* 0x000f220000300800 */
[----:B------:R-:W-:Y:S01]  /*26c90*/  IMAD R25, R25, UR4, RZ ;  /* 0x0000000419197c24 */ /* 0x000fe2000f8e02ff */
[----:B------:R-:W-:Y:S02]  /*26ca0*/  PRMT R60, RZ, 0x7610, R60 ;  /* 0x00007610ff3c7816 */ /* 0x000fe4000000003c */
[----:B---3--:R-:W-:Y:S01]  /*26cb0*/  ISETP.GE.AND P5, PT, R13, RZ, PT ;  /* 0x000000ff0d00720c */ /* 0x008fe20003fa6270 */
[----:B------:R-:W-:Y:S01]  /*26cc0*/  @!P3 IMAD.IADD R6, R6, 0x1, -R9 ;  /* 0x000000010606b824 */ /* 0x000fe200078e0a09 */
[-C--:B------:R-:W-:Y:S01]  /*26cd0*/  IADD3 R93, P6, PT, R26, R8.reuse, RZ ;  /* 0x000000081a5d7210 */ /* 0x080fe20007fde0ff */
[----:B------:R-:W0:Y:S04]  /*26ce0*/  LDCU UR4, c[0x0][0x3b0] ;  /* 0x00007600ff0477ac */ /* 0x000e280008000800 */
[----:B------:R-:W-:Y:S01]  /*26cf0*/  STL [R1+0x870], R93 ;  /* 0x0008705d01007387 */ /* 0x000fe20000100800 */
[----:B------:R-:W-:Y:S01]  /*26d00*/  ISETP.GT.U32.AND P2, PT, R9, R11, PT ;  /* 0x0000000b0900720c */ /* 0x000fe20003f44070 */
[----:B------:R-:W1:Y:S04]  /*26d10*/  LDCU UR6, c[0x0][0x3b0] ;  /* 0x00007600ff0677ac */ /* 0x000e680008000800 */
[----:B------:R-:W-:Y:S01]  /*26d20*/  @!P5 IMAD.MOV R24, RZ, RZ, -R24 ;  /* 0x000000ffff18d224 */ /* 0x000fe200078e0a18 */
[----:B------:R-:W-:-:S05]  /*26d30*/  IADD3 R3, P5, PT, R25, R8, RZ ;  /* 0x0000000819037210 */ /* 0x000fca0007fbe0ff */
[----:B------:R-:W-:Y:S01]  /*26d40*/  STL [R1+0x898], R3 ;  /* 0x0008980301007387 */ /* 0x000fe20000100800 */
[-C--:B------:R-:W-:Y:S02]  /*26d50*/  LEA.HI.X.SX32 R13, R26, R5.reuse, 0x1, P6 ;  /* 0x000000051a0d7211 */ /* 0x080fe400030f0eff */
[----:B------:R-:W-:-:S03]  /*26d60*/  LEA.HI.X.SX32 R27, R25, R5, 0x1, P5 ;  /* 0x00000005191b7211 */ /* 0x000fc600028f0eff */
[----:B------:R-:W-:Y:S01]  /*26d70*/  @P0 IMAD.MOV.U32 R25, RZ, RZ, R13 ;  /* 0x000000ffff190224 */ /* 0x000fe200078e000d */
[----:B------:R-:W-:Y:S01]  /*26d80*/  SEL R26, R47, R24, !P1 ;  /* 0x000000182f1a7207 */ /* 0x000fe20004800000 */
[----:B------:R-:W-:Y:S02]  /*26d90*/  @P0 IMAD.MOV.U32 R24, RZ, RZ, R93 ;  /* 0x000000ffff180224 */ /* 0x000fe400078e005d */
[----:B------:R-:W-:Y:S01]  /*26da0*/  @!P2 IMAD.IADD R11, R11, 0x1, -R9 ;  /* 0x000000010b0ba824 */ /* 0x000fe200078e0a09 */
[----:B------:R-:W-:Y:S02]  /*26db0*/  PRMT R59, RZ, 0x7610, R59 ;  /* 0x00007610ff3b7816 */ /* 0x000fe4000000003b */
[----:B------:R3:W4:Y:S02]  /*26dc0*/  @P0 LDG.E.U8 R60, desc[UR20][R24.64] ;  /* 0x00000014183c0981 */ /* 0x000724000c1e1100 */
[----:B------:R-:W-:Y:S01]  /*26dd0*/  ISETP.GT.U32.AND P2, PT, R9, R11, PT ;  /* 0x0000000b0900720c */ /* 0x000fe20003f44070 */
[----:B------:R-:W-:Y:S01]  /*26de0*/  IMAD R26, R26, UR5, RZ ;  /* 0x000000051a1a7c24 */ /* 0x000fe2000f8e02ff */
[----:B------:R-:W-:Y:S01]  /*26df0*/  PRMT R58, RZ, 0x7610, R58 ;  /* 0x00007610ff3a7816 */ /* 0x000fe2000000003a */
[----:B------:R-:W0:Y:S01]  /*26e00*/  LDCU UR5, c[0x0][0x3b0] ;  /* 0x00007600ff0577ac */ /* 0x000e220008000800 */
[----:B---3--:R-:W-:-:S02]  /*26e10*/  @P0 IMAD.MOV.U32 R24, RZ, RZ, R3 ;  /* 0x000000ffff180224 */ /* 0x008fc400078e0003 */
[----:B------:R-:W-:-:S05]  /*26e20*/  @P0 IMAD.MOV.U32 R25, RZ, RZ, R27 ;  /* 0x000000ffff190224 */ /* 0x000fca00078e001b */
[----:B------:R3:W4:Y:S02]  /*26e30*/  @P0 LDG.E.U8 R59, desc[UR20][R24.64] ;  /* 0x00000014183b0981 */ /* 0x000724000c1e1100 */
[----:B------:R-:W-:Y:S02]  /*26e40*/  @!P2 IMAD.IADD R11, R11, 0x1, -R9 ;  /* 0x000000010b0ba824 */ /* 0x000fe400078e0a09 */
[----:B---3--:R-:W-:Y:S01]  /*26e50*/  IMAD.MOV.U32 R24, RZ, RZ, R6 ;  /* 0x000000ffff187224 */ /* 0x008fe200078e0006 */
[----:B--2---:R-:W-:Y:S02]  /*26e60*/  ISETP.GE.AND P3, PT, R0, RZ, PT ;  /* 0x000000ff0000720c */ /* 0x004fe40003f66270 */
[----:B------:R-:W2:Y:S04]  /*26e70*/  LDL R0, [R1+0x1654] ;  /* 0x0016540001007983 */ /* 0x000ea80000100800 */
[----:B------:R3:W-:Y:S04]  /*26e80*/  STL [R1+0x86c], R13 ;  /* 0x00086c0d01007387 */ /* 0x0007e80000100800 */
[----:B---3--:R-:W3:Y:S01]  /*26e90*/  LDL.LU R13, [R1+0x1730] ;  /* 0x00173000010d7983 */ /* 0x008ee20000300800 */
[----:B----4-:R-:W-:-:S03]  /*26ea0*/  ISETP.GE.AND P5, PT, R4, RZ, PT ;  /* 0x000000ff0400720c */ /* 0x010fc60003fa6270 */
[----:B------:R4:W-:Y:S04]  /*26eb0*/  STL [R1+0x894], R27 ;  /* 0x0008941b01007387 */ /* 0x0009e80000100800 */
[----:B------:R-:W3:Y:S01]  /*26ec0*/  LDL R4, [R1+0x15b0] ;  /* 0x0015b00001047983 */ /* 0x000ee20000100800 */
[----:B------:R-:W-:Y:S01]  /*26ed0*/  @!P3 IMAD.MOV R24, RZ, RZ, -R24 ;  /* 0x000000ffff18b224 */ /* 0x000fe200078e0a18 */
[C---:B------:R-:W-:Y:S02]  /*26ee0*/  IADD3 R3, P3, PT, R26.reuse, R8, RZ ;  /* 0x000000081a037210 */ /* 0x040fe40007f7e0ff */
[----:B------:R-:W3:Y:S02]  /*26ef0*/  LDL.LU R93, [R1+0x254] ;  /* 0x00025400015d7983 */ /* 0x000ee40000300800 */
[----:B------:R-:W-:-:S02]  /*26f00*/  LEA.HI.X.SX32 R6, R26, R5, 0x1, P3 ;  /* 0x000000051a067211 */ /* 0x000fc400018f0eff */
[----:B------:R-:W-:Y:S01]  /*26f10*/  SEL R25, R47, R24, !P1 ;  /* 0x000000182f197207 */ /* 0x000fe20004800000 */
[----:B------:R0:W-:Y:S01]  /*26f20*/  STL [R1+0x8a0], R3 ;  /* 0x0008a00301007387 */ /* 0x0001e20000100800 */
[----:B------:R-:W-:-:S03]  /*26f30*/  IMAD.MOV.U32 R24, RZ, RZ, R11 ;  /* 0x000000ffff187224 */ /* 0x000fc600078e000b */
[----:B------:R0:W-:Y:S04]  /*26f40*/  STL [R1+0x89c], R6 ;  /* 0x00089c0601007387 */ /* 0x0001e80000100800 */
[----:B------:R-:W3:Y:S01]  /*26f50*/  LDL R11, [R1+0x15c4] ;  /* 0x0015c400010b7983 */ /* 0x000ee20000100800 */
[C---:B------:R-:W-:Y:S02]  /*26f60*/  ISETP.GT.U32.AND P6, PT, R9.reuse, R7, PT ;  /* 0x000000070900720c */ /* 0x040fe40003fc4070 */
[----:B------:R-:W-:Y:S01]  /*26f70*/  ISETP.GT.U32.AND P2, PT, R9, R2, PT ;  /* 0x000000020900720c */ /* 0x000fe20003f44070 */
[----:B------:R-:W-:Y:S02]  /*26f80*/  @!P5 IMAD.MOV R24, RZ, RZ, -R24 ;  /* 0x000000ffff18d224 */ /* 0x000fe400078e0a18 */
[----:B------:R-:W-:Y:S01]  /*26f90*/  IMAD R25, R25, UR7, RZ ;  /* 0x0000000719197c24 */ /* 0x000fe2000f8e02ff */
[----:B------:R-:W-:Y:S01]  /*26fa0*/  PRMT R57, RZ, 0x7610, R57 ;  /* 0x00007610ff397816 */ /* 0x000fe20000000039 */
[----:B------:R-:W-:-:S06]  /*26fb0*/  @P0 IMAD.MOV.U32 R26, RZ, RZ, R3 ;  /* 0x000000ffff1a0224 */ /* 0x000fcc00078e0003 */
[--C-:B------:R-:W-:Y:S02]  /*26fc0*/  @!P6 IMAD.IADD R7, R7, 0x1, -R9.reuse ;  /* 0x000000010707e824 */ /* 0x100fe400078e0a09 */
[----:B------:R-:W-:Y:S01]  /*26fd0*/  @!P2 IMAD.IADD R2, R2, 0x1, -R9 ;  /* 0x000000010202a824 */ /* 0x000fe200078e0a09 */
[----:B------:R-:W-:Y:S01]  /*26fe0*/  SEL R24, R47, R24, !P1 ;  /* 0x000000182f187207 */ /* 0x000fe20004800000 */
[----:B----4-:R-:W-:Y:S01]  /*26ff0*/  @P0 IMAD.MOV.U32 R27, RZ, RZ, R6 ;  /* 0x000000ffff1b0224 */ /* 0x010fe200078e0006 */
[C---:B------:R-:W-:Y:S01]  /*27000*/  ISETP.GT.U32.AND P6, PT, R9.reuse, R7, PT ;  /* 0x000000070900720c */ /* 0x040fe20003fc4070 */
[----:B------:R-:W4:Y:S01]  /*27010*/  LDCU UR7, c[0x0][0x3b0] ;  /* 0x00007600ff0777ac */ /* 0x000f220008000800 */
[----:B------:R-:W-:Y:S02]  /*27020*/  ISETP.GT.U32.AND P3, PT, R9, R12, PT ;  /* 0x0000000c0900720c */ /* 0x000fe40003f64070 */
[C---:B0-----:R-:W-:Y:S01]  /*27030*/  IADD3 R3, P5, PT, R25.reuse, R8, RZ ;  /* 0x0000000819037210 */ /* 0x041fe20007fbe0ff */
[----:B------:R0:W4:Y:S03]  /*27040*/  @P0 LDG.E.U8 R58, desc[UR20][R26.64] ;  /* 0x000000141a3a0981 */ /* 0x000126000c1e1100 */
[----:B------:R-:W-:-:S02]  /*27050*/  LEA.HI.X.SX32 R25, R25, R5, 0x1, P5 ;  /* 0x0000000519197211 */ /* 0x000fc400028f0eff */
[----:B------:R-:W-:Y:S01]  /*27060*/  ISETP.GT.U32.AND P5, PT, R9, R2, PT ;  /* 0x000000020900720c */ /* 0x000fe20003fa4070 */
[----:B0-----:R-:W-:Y:S01]  /*27070*/  IMAD R26, R24, UR4, RZ ;  /* 0x00000004181a7c24 */ /* 0x001fe2000f8e02ff */
[----:B------:R-:W-:Y:S01]  /*27080*/  PRMT R56, RZ, 0x7610, R56 ;  /* 0x00007610ff387816 */ /* 0x000fe20000000038 */
[----:B------:R-:W-:Y:S01]  /*27090*/  @P0 IMAD.MOV.U32 R24, RZ, RZ, R3 ;  /* 0x000000ffff180224 */ /* 0x000fe200078e0003 */
[----:B------:R-:W0:Y:S01]  /*270a0*/  LDCU UR4, c[0x0][0x3b0] ;  /* 0x00007600ff0477ac */ /* 0x000e220008000800 */
[--C-:B------:R-:W-:Y:S02]  /*270b0*/  @!P6 IMAD.IADD R7, R7, 0x1, -R9.reuse ;  /* 0x000000010707e824 */ /* 0x100fe400078e0a09 */
[----:B------:R-:W-:Y:S01]  /*270c0*/  @!P3 IMAD.IADD R12, R12, 0x1, -R9 ;  /* 0x000000010c0cb824 */ /* 0x000fe200078e0a09 */
[----:B------:R1:W4:Y:S02]  /*270d0*/  @P0 LDG.E.U8 R57, desc[UR20][R24.64] ;  /* 0x0000001418390981 */ /* 0x000324000c1e1100 */
[----:B-1----:R-:W-:-:S03]  /*270e0*/  IMAD.MOV.U32 R24, RZ, RZ, R7 ;  /* 0x000000ffff187224 */ /* 0x002fc600078e0007 */
[----:B------:R-:W-:Y:S01]  /*270f0*/  @!P5 IMAD.IADD R2, R2, 0x1, -R9 ;  /* 0x000000010202d824 */ /* 0x000fe200078e0a09 */
[----:B--2---:R-:W-:Y:S02]  /*27100*/  ISETP.GE.AND P2, PT, R0, RZ, PT ;  /* 0x000000ff0000720c */ /* 0x004fe40003f46270 */
[----:B------:R-:W2:Y:S04]  /*27110*/  LDL.LU R0, [R1+0x23c] ;  /* 0x00023c0001007983 */ /* 0x000ea80000300800 */
[----:B------:R1:W-:Y:S04]  /*27120*/  STL [R1+0x8a8], R3 ;  /* 0x0008a80301007387 */ /* 0x0003e80000100800 */
[----:B------:R-:W4:Y:S03]  /*27130*/  LDL.LU R6, [R1+0x238] ;  /* 0x0002380001067983 */ /* 0x000f260000300800 */
[----:B------:R-:W-:Y:S01]  /*27140*/  @!P2 IMAD.MOV R24, RZ, RZ, -R24 ;  /* 0x000000ffff18a224 */ /* 0x000fe200078e0a18 */
[----:B------:R0:W-:Y:S01]  /*27150*/  STL [R1+0x8a4], R25 ;  /* 0x0008a41901007387 */ /* 0x0001e20000100800 */
[----:B-1----:R-:W-:-:S04]  /*27160*/  IADD3 R3, P3, PT, R26, R8, RZ ;  /* 0x000000081a037210 */ /* 0x002fc80007f7e0ff */
[----:B------:R-:W-:Y:S02]  /*27170*/  LEA.HI.X.SX32 R7, R26, R5, 0x1, P3 ;  /* 0x000000051a077211 */ /* 0x000fe400018f0eff */
[----:B---3--:R-:W-:Y:S02]  /*27180*/  ISETP.GE.AND P6, PT, R4, RZ, PT ;  /* 0x000000ff0400720c */ /* 0x008fe40003fc6270 */
[----:B------:R-:W3:Y:S01]  /*27190*/  LDL R4, [R1+0x1610] ;  /* 0x0016100001047983 */ /* 0x000ee20000100800 */
[----:B------:R-:W-:Y:S01]  /*271a0*/  SEL R26, R47, R24, !P1 ;  /* 0x000000182f1a7207 */ /* 0x000fe20004800000 */
[----:B------:R-:W-:Y:S02]  /*271b0*/  @P0 IMAD.MOV.U32 R24, RZ, RZ, R3 ;  /* 0x000000ffff180224 */ /* 0x000fe400078e0003 */
[----:B0-----:R-:W-:Y:S01]  /*271c0*/  @P0 IMAD.MOV.U32 R25, RZ, RZ, R7 ;  /* 0x000000ffff190224 */ /* 0x001fe200078e0007 */
[----:B------:R0:W-:Y:S04]  /*271d0*/  STL [R1+0x8b0], R3 ;  /* 0x0008b00301007387 */ /* 0x0001e80000100800 */
[----:B------:R1:W3:Y:S01]  /*271e0*/  @P0 LDG.E.U8 R56, desc[UR20][R24.64] ;  /* 0x0000001418380981 */ /* 0x0002e2000c1e1100 */
[----:B------:R-:W-:-:S03]  /*271f0*/  ISETP.GT.U32.AND P2, PT, R9, R12, PT ;  /* 0x0000000c0900720c */ /* 0x000fc60003f44070 */
[----:B------:R0:W-:Y:S01]  /*27200*/  STL [R1+0x8ac], R7 ;  /* 0x0008ac0701007387 */ /* 0x0001e20000100800 */
[----:B-1----:R-:W-:-:S03]  /*27210*/  IMAD.MOV.U32 R24, RZ, RZ, R2 ;  /* 0x000000ffff187224 */ /* 0x002fc600078e0002 */
[----:B------:R-:W3:Y:S04]  /*27220*/  LDL R2, [R1+0x15ec] ;  /* 0x0015ec0001027983 */ /* 0x000ee80000100800 */
[----:B0-----:R-:W3:Y:S01]  /*27230*/  LDL.LU R3, [R1+0x240] ;  /* 0x0002400001037983 */ /* 0x001ee20000300800 */
[----:B------:R-:W-:Y:S01]  /*27240*/  IMAD R26, R26, UR5, RZ ;  /* 0x000000051a1a7c24 */ /* 0x000fe2000f8e02ff */
[----:B------:R-:W-:Y:S01]  /*27250*/  ISETP.GE.AND P5, PT, R11, RZ, PT ;  /* 0x000000ff0b00720c */ /* 0x000fe20003fa6270 */
[----:B------:R-:W-:Y:S01]  /*27260*/  @!P2 IMAD.IADD R12, R12, 0x1, -R9 ;  /* 0x000000010c0ca824 */ /* 0x000fe200078e0a09 */
[----:B------:R-:W3:Y:S01]  /*27270*/  LDL.LU R7, [R1+0x234] ;  /* 0x0002340001077983 */ /* 0x000ee20000300800 */
[----:B------:R-:W-:Y:S01]  /*27280*/  @!P6 IMAD.MOV R24, RZ, RZ, -R24 ;  /* 0x000000ffff18e224 */ /* 0x000fe200078e0a18 */
[C---:B------:R-:W-:Y:S01]  /*27290*/  IADD3 R11, P2, PT, R26.reuse, R8, RZ ;  /* 0x000000081a0b7210 */ /* 0x040fe20007f5e0ff */
[----:B------:R-:W0:Y:S03]  /*272a0*/  LDCU UR5, c[0x0][0x3b0] ;  /* 0x00007600ff0577ac */ /* 0x000e260008000800 */
[----:B------:R-:W-:Y:S01]  /*272b0*/  LEA.HI.X.SX32 R27, R26, R5, 0x1, P2 ;  /* 0x000000051a1b7211 */ /* 0x000fe200010f0eff */
[----:B------:R1:W-:Y:S01]  /*272c0*/  STL [R1+0x8d8], R11 ;  /* 0x0008d80b01007387 */ /* 0x0003e20000100800 */
[----:B------:R-:W-:Y:S01]  /*272d0*/  SEL R25, R47, R24, !P1 ;  /* 0x000000182f197207 */ /* 0x000fe20004800000 */
[----:B------:R-:W-:-:S02]  /*272e0*/  IMAD.MOV.U32 R24, RZ, RZ, R12 ;  /* 0x000000ffff187224 */ /* 0x000fc400078e000c */
[----:B------:R-:W3:Y:S01]  /*272f0*/  LDL.LU R12, [R1+0x172c] ;  /* 0x00172c00010c7983 */ /* 0x000ee20000300800 */
[----:B------:R-:W-:-:S03]  /*27300*/  @P0 IMAD.MOV.U32 R26, RZ, RZ, R11 ;  /* 0x000000ffff1a0224 */ /* 0x000fc600078e000b */
[----:B------:R0:W-:Y:S04]  /*27310*/  STL [R1+0x8d4], R27 ;  /* 0x0008d41b01007387 */ /* 0x0001e80000100800 */
[----:B-1----:R-:W3:Y:S01]  /*27320*/  LDL R11, [R1+0x1638] ;  /* 0x00163800010b7983 */ /* 0x002ee20000100800 */
[----:B------:R-:W-:Y:S01]  /*27330*/  ISETP.GT.U32.AND P3, PT, R9, R93, PT ;  /* 0x0000005d0900720c */ /* 0x000fe20003f64070 */
[----:B------:R-:W-:Y:S01]  /*27340*/  @!P5 IMAD.MOV R24, RZ, RZ, -R24 ;  /* 0x000000ffff18d224 */ /* 0x000fe200078e0a18 */
[----:B------:R-:W-:Y:S01]  /*27350*/  PRMT R55, RZ, 0x7610, R55 ;  /* 0x00007610ff377816 */ /* 0x000fe20000000037 */
[----:B------:R-:W-:Y:S01]  /*27360*/  IMAD R25, R25, UR4, RZ ;  /* 0x0000000419197c24 */ /* 0x000fe2000f8e02ff */
[----:B------:R-:W-:Y:S01]  /*27370*/  PRMT R54, RZ, 0x7610, R54 ;  /* 0x00007610ff367816 */ /* 0x000fe20000000036 */
[----:B------:R-:W1:Y:S08]  /*27380*/  LDCU UR4, c[0x0][0x3b0] ;  /* 0x00007600ff0477ac */ /* 0x000e700008000800 */
[----:B------:R-:W-:Y:S01]  /*27390*/  @!P3 IMAD.IADD R93, R93, 0x1, -R9 ;  /* 0x000000015d5db824 */ /* 0x000fe200078e0a09 */
[----:B------:R0:W3:Y:S04]  /*273a0*/  @P0 LDG.E.U8 R55, desc[UR20][R26.64] ;  /* 0x000000141a370981 */ /* 0x0000e8000c1e1100 */
[----:B------:R-:W-:-:S02]  /*273b0*/  ISETP.GT.U32.AND P2, PT, R9, R93, PT ;  /* 0x0000005d0900720c */ /* 0x000fc40003f44070 */
[----:B------:R-:W-:-:S05]  /*273c0*/  SEL R24, R47, R24, !P1 ;  /* 0x000000182f187207 */ /* 0x000fca0004800000 */
[----:B0-----:R-:W-:Y:S01]  /*273d0*/  IMAD R26, R24, UR6, RZ ;  /* 0x00000006181a7c24 */ /* 0x001fe2000f8e02ff */
[----:B------:R-:W-:Y:S01]  /*273e0*/  PRMT R53, RZ, 0x7610, R53 ;  /* 0x00007610ff357816 */ /* 0x000fe20000000035 */
[----:B------:R-:W0:Y:S04]  /*273f0*/  LDCU UR6, c[0x0][0x3b0] ;  /* 0x00007600ff0677ac */ /* 0x000e280008000800 */
[----:B------:R-:W-:Y:S01]  /*27400*/  @!P2 IMAD.IADD R93, R93, 0x1, -R9 ;  /* 0x000000015d5da824 */ /* 0x000fe200078e0a09 */
[----:B------:R-:W-:Y:S02]  /*27410*/  PRMT R52, RZ, 0x7610, R52 ;  /* 0x00007610ff347816 */ /* 0x000fe40000000034 */
[C---:B--2---:R-:W-:Y:S02]  /*27420*/  ISETP.GT.U32.AND P6, PT, R9.reuse, R0, PT ;  /* 0x000000000900720c */ /* 0x044fe40003fc4070 */
[----:B----4-:R-:W-:-:S11]  /*27430*/  ISETP.GT.U32.AND P3, PT, R9, R6, PT ;  /* 0x000000060900720c */ /* 0x010fd60003f64070 */
[----:B------:R-:W-:Y:S01]  /*27440*/  @!P6 IMAD.IADD R0, R0, 0x1, -R9 ;  /* 0x000000010000e824 */ /* 0x000fe200078e0a09 */
[----:B------:R-:W-:-:S04]  /*27450*/  IADD3 R27, P6, PT, R25, R8, RZ ;  /* 0x00000008191b7210 */ /* 0x000fc80007fde0ff */
[----:B------:R-:W-:Y:S01]  /*27460*/  LEA.HI.X.SX32 R25, R25, R5, 0x1, P6 ;  /* 0x0000000519197211 */ /* 0x000fe200030f0eff */
[----:B------:R-:W-:Y:S01]  /*27470*/  @P0 IMAD.MOV.U32 R24, RZ, RZ, R27 ;  /* 0x000000ffff180224 */ /* 0x000fe200078e001b */
[----:B---3--:R-:W-:Y:S01]  /*27480*/  ISETP.GE.AND P5, PT, R4, RZ, PT ;  /* 0x000000ff0400720c */ /* 0x008fe20003fa6270 */
[----:B------:R-:W-:-:S03]  /*27490*/  @!P3 IMAD.IADD R6, R6, 0x1, -R9 ;  /* 0x000000010606b824 */ /* 0x000fc600078e0a09 */
[----:B------:R2:W3:Y:S01]  /*274a0*/  @P0 LDG.E.U8 R54, desc[UR20][R24.64] ;  /* 0x0000001418360981 */ /* 0x0004e2000c1e1100 */
[----:B------:R-:W-:-:S03]  /*274b0*/  ISETP.GT.U32.AND P3, PT, R9, R0, PT ;  /* 0x000000000900720c */ /* 0x000fc60003f64070 */
[----:B------:R-:W4:Y:S04]  /*274c0*/  LDL.LU R4, [R1+0x214] ;  /* 0x0002140001047983 */ /* 0x000f280000300800 */
[----:B------:R-:W-:Y:S01]  /*274d0*/  STL [R1+0x8e0], R27 ;  /* 0x0008e01b01007387 */ /* 0x000fe20000100800 */
[----:B--2---:R-:W-:-:S03]  /*274e0*/  IMAD.MOV.U32 R24, RZ, RZ, R93 ;  /* 0x000000ffff187224 */ /* 0x004fc600078e005d */
[----:B------:R2:W-:Y:S01]  /*274f0*/  STL [R1+0x8dc], R25 ;  /* 0x0008dc1901007387 */ /* 0x0005e20000100800 */
[C---:B------:R-:W-:Y:S01]  /*27500*/  ISETP.GT.U32.AND P2, PT, R9.reuse, R6, PT ;  /* 0x000000060900720c */ /* 0x040fe20003f44070 */
[----:B------:R-:W-:Y:S01]  /*27510*/  @!P5 IMAD.MOV R24, RZ, RZ, -R24 ;  /* 0x000000ffff18d224 */ /* 0x000fe200078e0a18 */
[C---:B--2---:R-:W-:Y:S02]  /*27520*/  IADD3 R25, P6, PT, R26.reuse, R8, RZ ;  /* 0x000000081a197210 */ /* 0x044fe40007fde0ff */
[----:B------:R-:W-:Y:S02]  /*27530*/  ISETP.GT.U32.AND P5, PT, R9, R3, PT ;  /* 0x000000030900720c */ /* 0x000fe40003fa4070 */
[----:B------:R-:W-:Y:S02]  /*27540*/  LEA.HI.X.SX32 R27, R26, R5, 0x1, P6 ;  /* 0x000000051a1b7211 */ /* 0x000fe400030f0eff */
[----:B------:R-:W-:Y:S01]  /*27550*/  SEL R26, R47, R24, !P1 ;  /* 0x000000182f1a7207 */ /* 0x000fe20004800000 */
[----:B------:R2:W-:Y:S01]  /*27560*/  STL [R1+0x8e8], R25 ;  /* 0x0008e81901007387 */ /* 0x0005e20000100800 */
[----:B------:R-:W-:-:S02]  /*27570*/  @P0 IMAD.MOV.U32 R24, RZ, RZ, R25 ;  /* 0x000000ffff180224 */ /* 0x000fc400078e0019 */
[----:B------:R-:W-:Y:S02]  /*27580*/  @!P3 IMAD.IADD R0, R0, 0x1, -R9 ;  /* 0x000000010000b824 */ /* 0x000fe400078e0a09 */
[----:B-1----:R-:W-:Y:S02]  /*27590*/  IMAD R26, R26, UR4, RZ ;  /* 0x000000041a1a7c24 */ /* 0x002fe4000f8e02ff */
[----:B--2---:R-:W-:Y:S02]  /*275a0*/  @P0 IMAD.MOV.U32 R25, RZ, RZ, R27 ;  /* 0x000000ffff190224 */ /* 0x004fe400078e001b */
[--C-:B------:R-:W-:Y:S02]  /*275b0*/  @!P2 IMAD.IADD R6, R6, 0x1, -R9.reuse ;  /* 0x000000010606a824 */ /* 0x100fe400078e0a09 */
[----:B------:R-:W-:Y:S01]  /*275c0*/  @!P5 IMAD.IADD R3, R3, 0x1, -R9 ;  /* 0x000000010303d824 */ /* 0x000fe200078e0a09 */
[----:B------:R1:W2:Y:S01]  /*275d0*/  @P0 LDG.E.U8 R53, desc[UR20][R24.64] ;  /* 0x0000001418350981 */ /* 0x0002a2000c1e1100 */
[----:B------:R-:W-:Y:S01]  /*275e0*/  ISETP.GE.AND P6, PT, R2, RZ, PT ;  /* 0x000000ff0200720c */ /* 0x000fe20003fc6270 */
[----:B------:R-:W0:Y:S02]  /*275f0*/  LDCU UR4, c[0x0][0x3b0] ;  /* 0x00007600ff0477ac */ /* 0x000e240008000800 */
[----:B------:R-:W2:Y:S01]  /*27600*/  LDL.LU R2, [R1+0x21c] ;  /* 0x00021c0001027983 */ /* 0x000ea20000300800 */
[----:B-1----:R-:W-:Y:S01]  /*27610*/  IMAD.MOV.U32 R25, RZ, RZ, R0 ;  /* 0x000000ffff197224 */ /* 0x002fe200078e0000 */
[----:B------:R-:W-:Y:S01]  /*27620*/  IADD3 R0, P5, PT, R26, R8, RZ ;  /* 0x000000081a007210 */ /* 0x000fe20007fbe0ff */
[----:B------:R-:W-:-:S03]  /*27630*/  IMAD.MOV.U32 R24, RZ, RZ, R6 ;  /* 0x000000ffff187224 */ /* 0x000fc600078e0006 */
[----:B------:R-:W-:Y:S01]  /*27640*/  LEA.HI.X.SX32 R6, R26, R5, 0x1, P5 ;  /* 0x000000051a067211 */ /* 0x000fe200028f0eff */
[----:B------:R1:W-:Y:S01]  /*27650*/  STL [R1+0x8e4], R27 ;  /* 0x0008e41b01007387 */ /* 0x0003e20000100800 */
[----:B------:R-:W-:Y:S01]  /*27660*/  @P0 IMAD.MOV.U32 R26, RZ, RZ, R0 ;  /* 0x000000ffff1a0224 */ /* 0x000fe200078e0000 */
[----:B------:R-:W-:Y:S02]  /*27670*/  ISETP.GE.AND P2, PT, R11, RZ, PT ;  /* 0x000000ff0b00720c */ /* 0x000fe40003f46270 */
[----:B------:R-:W3:Y:S01]  /*27680*/  LDL R11, [R1+0x1650] ;  /* 0x00165000010b7983 */ /* 0x000ee20000100800 */
[----:B-1----:R-:W-:-:S03]  /*27690*/  @P0 IMAD.MOV.U32 R27, RZ, RZ, R6 ;  /* 0x000000ffff1b0224 */ /* 0x002fc600078e0006 */
[----:B------:R1:W-:Y:S04]  /*276a0*/  STL [R1+0x8f0], R0 ;  /* 0x0008f00001007387 */ /* 0x0003e80000100800 */
[----:B------:R0:W-:Y:S04]  /*276b0*/  STL [R1+0x8ec], R6 ;  /* 0x0008ec0601007387 */ /* 0x0001e80000100800 */
[----:B------:R0:W3:Y:S04]  /*276c0*/  @P0 LDG.E.U8 R52, desc[UR20][R26.64] ;  /* 0x000000141a340981 */ /* 0x0000e8000c1e1100 */
[----:B-1----:R-:W3:Y:S04]  /*276d0*/  LDL R0, [R1+0x1594] ;  /* 0x0015940001007983 */ /* 0x002ee80000100800 */
[----:B------:R-:W3:Y:S01]  /*276e0*/  LDL R26, [R1+0x15ac] ;  /* 0x0015ac00011a7983 */ /* 0x000ee20000100800 */
[C---:B------:R-:W-:Y:S01]  /*276f0*/  ISETP.GT.U32.AND P3, PT, R9.reuse, R7, PT ;  /* 0x000000070900720c */ /* 0x040fe20003f64070 */
[----:B------:R-:W-:Y:S01]  /*27700*/  @!P6 IMAD.MOV R25, RZ, RZ, -R25 ;  /* 0x000000ffff19e224 */ /* 0x000fe200078e0a19 */
[----:B------:R-:W-:Y:S01]  /*27710*/  ISETP.GT.U32.AND P6, PT, R9, R3, PT ;  /* 0x000000030900720c */ /* 0x000fe20003fc4070 */
[----:B------:R-:W-:-:S03]  /*27720*/  @!P2 IMAD.MOV R24, RZ, RZ, -R24 ;  /* 0x000000ffff18a224 */ /* 0x000fc600078e0a18 */
[C---:B------:R-:W-:Y:S02]  /*27730*/  SEL R25, R47.reuse, R25, !P1 ;  /* 0x000000192f197207 */ /* 0x040fe40004800000 */
[----:B------:R-:W-:-:S05]  /*27740*/  SEL R24, R47, R24, !P1 ;  /* 0x000000182f187207 */ /* 0x000fca0004800000 */
[----:B------:R-:W-:Y:S02]  /*27750*/  @!P3 IMAD.IADD R7, R7, 0x1, -R9 ;  /* 0x000000010707b824 */ /* 0x000fe400078e0a09 */
[----:B------:R-:W-:Y:S01]  /*27760*/  IMAD R25, R25, UR5, RZ ;  /* 0x0000000519197c24 */ /* 0x000fe2000f8e02ff */
[----:B------:R-:W-:Y:S01]  /*27770*/  PRMT R51, RZ, 0x7610, R51 ;  /* 0x00007610ff337816 */ /* 0x000fe20000000033 */
[----:B0-----:R-:W-:Y:S01]  /*27780*/  IMAD R24, R24, UR4, RZ ;  /* 0x0000000418187c24 */ /* 0x001fe2000f8e02ff */
[----:B------:R-:W-:Y:S01]  /*27790*/  ISETP.GT.U32.AND P5, PT, R9, R7, PT ;  /* 0x000000070900720c */ /* 0x000fe20003fa4070 */
[--C-:B------:R-:W-:Y:S01]  /*277a0*/  @!P6 IMAD.IADD R3, R3, 0x1, -R9.reuse ;  /* 0x000000010303e824 */ /* 0x100fe200078e0a09 */
[C---:B------:R-:W-:Y:S01]  /*277b0*/  IADD3 R6, P6, PT, R25.reuse, R8, RZ ;  /* 0x0000000819067210 */ /* 0x040fe20007fde0ff */
[----:B------:R-:W0:Y:S03]  /*277c0*/  LDCU UR4, c[0x0][0x3b0] ;  /* 0x00007600ff0477ac */ /* 0x000e260008000800 */
[----:B------:R-:W-:Y:S01]  /*277d0*/  LEA.HI.X.SX32 R25, R25, R5, 0x1, P6 ;  /* 0x0000000519197211 */ /* 0x000fe200030f0eff */
[----:B------:R1:W-:Y:S01]  /*277e0*/  STL [R1+0x918], R6 ;  /* 0x0009180601007387 */ /* 0x0003e20000100800 */
[----:B------:R-:W-:Y:S01]  /*277f0*/  PRMT R50, RZ, 0x7610, R50 ;  /* 0x00007610ff327816 */ /* 0x000fe20000000032 */
[----:B------:R-:W0:Y:S04]  /*27800*/  LDCU UR5, c[0x0][0x3b0] ;  /* 0x00007600ff0577ac */ /* 0x000e280008000800 */
[----:B------:R-:W-:Y:S01]  /*27810*/  @!P5 IMAD.IADD R7, R7, 0x1, -R9 ;  /* 0x000000010707d824 */ /* 0x000fe200078e0a09 */
[----:B----4-:R-:W-:-:S13]  /*27820*/  ISETP.GT.U32.AND P3, PT, R9, R4, PT ;  /* 0x000000040900720c */ /* 0x010fda0003f64070 */
[--C-:B------:R-:W-:Y:S01]  /*27830*/  @!P3 IMAD.IADD R4, R4, 0x1, -R9.reuse ;  /* 0x000000010404b824 */ /* 0x100fe200078e0a09 */
[----:B------:R-:W-:Y:S02]  /*27840*/  IADD3 R93, P3, PT, R24, R8, RZ ;  /* 0x00000008185d7210 */ /* 0x000fe40007f7e0ff */
[----:B--2---:R-:W-:Y:S02]  /*27850*/  ISETP.GT.U32.AND P2, PT, R9, R2, PT ;  /* 0x000000020900720c */ /* 0x004fe40003f44070 */
[----:B---3--:R-:W-:Y:S02]  /*27860*/  ISETP.GE.AND P6, PT, R11, RZ, PT ;  /* 0x000000ff0b00720c */ /* 0x008fe40003fc6270 */
[----:B------:R-:W2:Y:S04]  /*27870*/  LDL.LU R11, [R1+0x1728] ;  /* 0x00172800010b7983 */ /* 0x000ea80000300800 */
[----:B------:R-:W-:Y:S04]  /*27880*/  STL [R1+0x920], R93 ;  /* 0x0009205d01007387 */ /* 0x000fe80000100800 */
[----:B------:R3:W-:Y:S01]  /*27890*/  STL [R1+0x914], R25 ;  /* 0x0009141901007387 */ /* 0x0007e20000100800 */
[----:B------:R-:W-:Y:S01]  /*278a0*/  @!P2 IMAD.IADD R2, R2, 0x1, -R9 ;  /* 0x000000010202a824 */ /* 0x000fe200078e0a09 */
[----:B------:R-:W-:-:S02]  /*278b0*/  ISETP.GE.AND P5, PT, R26, RZ, PT ;  /* 0x000000ff1a00720c */ /* 0x000fc40003fa6270 */
[----:B------:R-:W-:Y:S01]  /*278c0*/  LEA.HI.X.SX32 R26, R24, R5, 0x1, P3 ;  /* 0x00000005181a7211 */ /* 0x000fe200018f0eff */
[----:B------:R-:W-:Y:S02]  /*278d0*/  @P0 IMAD.MOV.U32 R24, RZ, RZ, R6 ;  /* 0x000000ffff180224 */ /* 0x000fe400078e0006 */
[----:B-1----:R-:W4:Y:S01]  /*278e0*/  LDL R6, [R1+0x15d4] ;  /* 0x0015d40001067983 */ /* 0x002f220000100800 */
[----:B------:R-:W-:-:S03]  /*278f0*/  ISETP.GE.AND P2, PT, R0, RZ, PT ;  /* 0x000000ff0000720c */ /* 0x000fc60003f46270 */
[----:B------:R1:W-:Y:S04]  /*27900*/  STL [R1+0x91c], R26 ;  /* 0x00091c1a01007387 */ /* 0x0003e80000100800 */
[----:B------:R-:W4:Y:S01]  /*27910*/  LDL R0, [R1+0x1344] ;  /* 0x0013440001007983 */ /* 0x000f220000100800 */
[----:B------:R-:W-:-:S03]  /*27920*/  ISETP.GT.U32.AND P3, PT, R9, R4, PT ;  /* 0x000000040900720c */ /* 0x000fc60003f64070 */
[----:B------:R0:W4:Y:S02]  /*27930*/  @P0 LDG.E.U8 R51, desc[UR20][R24.64] ;  /* 0x0000001418330981 */ /* 0x000124000c1e1100 */
[----:B0-----:R-:W-:Y:S02]  /*27940*/  @P0 IMAD.MOV.U32 R24, RZ, RZ, R93 ;  /* 0x000000ffff180224 */ /* 0x001fe400078e005d */
[----:B---3--:R-:W-:-:S05]  /*27950*/  @P0 IMAD.MOV.U32 R25, RZ, RZ, R26 ;  /* 0x000000ffff190224 */ /* 0x008fca00078e001a */
[----:B------:R0:W3:Y:S01]  /*27960*/  @P0 LDG.E.U8 R50, desc[UR20][R24.64] ;  /* 0x0000001418320981 */ /* 0x0000e2000c1e1100 */
[----:B------:R-:W-:Y:S02]  /*27970*/  @!P3 IMAD.IADD R4, R4, 0x1, -R9 ;  /* 0x000000010404b824 */ /* 0x000fe400078e0a09 */
[----:B0-----:R-:W-:Y:S02]  /*27980*/  IMAD.MOV.U32 R25, RZ, RZ, R3 ;  /* 0x000000ffff197224 */ /* 0x001fe400078e0003 */
[----:B------:R-:W-:Y:S02]  /*27990*/  IMAD.MOV.U32 R24, RZ, RZ, R7 ;  /* 0x000000ffff187224 */ /* 0x000fe400078e0007 */
[----:B------:R-:W-:Y:S02]  /*279a0*/  @!P6 IMAD.MOV R25, RZ, RZ, -R25 ;  /* 0x000000ffff19e224 */ /* 0x000fe400078e0a19 */
[----:B------:R-:W-:-:S03]  /*279b0*/  @!P5 IMAD.MOV R24, RZ, RZ, -R24 ;  /* 0x000000ffff18d224 */ /* 0x000fc600078e0a18 */
[C---:B-1----:R-:W-:Y:S02]  /*279c0*/  SEL R26, R47.reuse, R25, !P1 ;  /* 0x000000192f1a7207 */ /* 0x042fe40004800000 */
[----:B------:R-:W-:Y:S01]  /*279d0*/  SEL R25, R47, R24, !P1 ;  /* 0x000000182f197207 */ /* 0x000fe20004800000 */
[----:B------:R-:W-:Y:S02]  /*279e0*/  IMAD.MOV.U32 R24, RZ, RZ, R4 ;  /* 0x000000ffff187224 */ /* 0x000fe400078e0004 */
[----:B------:R-:W3:Y:S01]  /*279f0*/  LDL R4, [R1+0x1340] ;  /* 0x0013400001047983 */ /* 0x000ee20000100800 */
[C---:B------:R-:W-:Y:S01]  /*27a00*/  ISETP.GT.U32.AND P6, PT, R9.reuse, R2, PT ;  /* 0x000000020900720c */ /* 0x040fe20003fc4070 */
[----:B------:R-:W-:Y:S01]  /*27a10*/  IMAD R26, R26, UR6, RZ ;  /* 0x000000061a1a7c24 */ /* 0x000fe2000f8e02ff */
[----:B------:R-:W-:Y:S01]  /*27a20*/  ISETP.GT.U32.AND P3, PT, R9, R12, PT ;  /* 0x0000000c0900720c */ /* 0x000fe20003f64070 */
[----:B------:R-:W-:Y:S01]  /*27a30*/  IMAD R25, R25, UR4, RZ ;  /* 0x0000000419197c24 */ /* 0x000fe2000f8e02ff */
[----:B------:R-:W-:Y:S01]  /*27a40*/  PRMT R49, RZ, 0x7610, R49 ;  /* 0x00007610ff317816 */ /* 0x000fe20000000031 */
[----:B------:R-:W-:Y:S01]  /*27a50*/  @!P2 IMAD.MOV R24, RZ, RZ, -R24 ;  /* 0x000000ffff18a224 */ /* 0x000fe200078e0a18 */
[CC--:B------:R-:W-:Y:S01]  /*27a60*/  IADD3 R7, P2, PT, R26.reuse, R8.reuse, RZ ;  /* 0x000000081a077210 */ /* 0x0c0fe20007f5e0ff */
[----:B------:R-:W0:Y:S03]  /*27a70*/  LDCU UR4, c[0x0][0x3b0] ;  /* 0x00007600ff0477ac */ /* 0x000e260008000800 */
[----:B------:R-:W-:Y:S01]  /*27a80*/  LEA.HI.X.SX32 R93, R26, R5, 0x1, P2 ;  /* 0x000000051a5d7211 */ /* 0x000fe200010f0eff */
[----:B------:R-:W1:Y:S02]  /*27a90*/  LDCU UR6, c[0x0][0x3b0] ;  /* 0x00007600ff0677ac */ /* 0x000e640008000800 */
[----:B------:R-:W-:Y:S01]  /*27aa0*/  @!P6 IMAD.IADD R2, R2, 0x1, -R9 ;  /* 0x000000010202e824 */ /* 0x000fe200078e0a09 */
[----:B------:R-:W-:-:S02]  /*27ab0*/  IADD3 R3, P6, PT, R25, R8, RZ ;  /* 0x0000000819037210 */ /* 0x000fc40007fde0ff */
[----:B------:R-:W-:Y:S01]  /*27ac0*/  SEL R26, R47, R24, !P1 ;  /* 0x000000182f1a7207 */ /* 0x000fe20004800000 */
[----:B------:R-:W-:Y:S01]  /*27ad0*/  @P0 IMAD.MOV.U32 R24, RZ, RZ, R7 ;  /* 0x000000ffff180224 */ /* 0x000fe200078e0007 */
[----:B------:R0:W-:Y:S01]  /*27ae0*/  STL [R1+0x928], R7 ;  /* 0x0009280701007387 */ /* 0x0001e20000100800 */
[----:B------:R-:W-:-:S03]  /*27af0*/  PRMT R48, RZ, 0x7610, R48 ;  /* 0x00007610ff307816 */ /* 0x000fc60000000030 */
[----:B------:R-:W-:Y:S01]  /*27b00*/  STL [R1+0x930], R3 ;  /* 0x0009300301007387 */ /* 0x000fe20000100800 */
[----:B------:R-:W-:Y:S01]  /*27b10*/  IMAD R26, R26, UR5, RZ ;  /* 0x000000051a1a7c24 */ /* 0x000fe2000f8e02ff */
[----:B------:R-:W0:Y:S02]  /*27b20*/  LDCU UR5, c[0x0][0x3b0] ;  /* 0x00007600ff0577ac */ /* 0x000e240008000800 */
[----:B------:R-:W-:Y:S01]  /*27b30*/  STL [R1+0x924], R93 ;  /* 0x0009245d01007387 */ /* 0x000fe20000100800 */
[----:B------:R-:W-:Y:S01]  /*27b40*/  @!P3 IMAD.IADD R12, R12, 0x1, -R9 ;  /* 0x000000010c0cb824 */ /* 0x000fe200078e0a09 */
[----:B--2---:R-:W-:Y:S02]  /*27b50*/  ISETP.GT.U32.AND P5, PT, R9, R11, PT ;  /* 0x0000000b0900720c */ /* 0x004fe40003fa4070 */
[----:B----4-:R-:W-:Y:S02]  /*27b60*/  ISETP.GE.AND P2, PT, R6, RZ, PT ;  /* 0x000000ff0600720c */ /* 0x010fe40003f46270 */
[----:B------:R-:W-:Y:S01]  /*27b70*/  LEA.HI.X.SX32 R6, R25, R5, 0x1, P6 ;  /* 0x0000000519067211 */ /* 0x000fe200030f0eff */
[----:B------:R-:W-:-:S04]  /*27b80*/  @P0 IMAD.MOV.U32 R25, RZ, RZ, R93 ;  /* 0x000000ffff190224 */ /* 0x000fc800078e005d */
[----:B------:R-:W-:Y:S01]  /*27b90*/  STL [R1+0x92c], R6 ;  /* 0x00092c0601007387 */ /* 0x000fe20000100800 */
[----:B------:R-:W-:-:S03]  /*27ba0*/  ISETP.GE.AND P3, PT, R0, RZ, PT ;  /* 0x000000ff0000720c */ /* 0x000fc60003f66270 */
[----:B------:R2:W4:Y:S04]  /*27bb0*/  @P0 LDG.E.U8 R49, desc[UR20][R24.64] ;  /* 0x0000001418310981 */ /* 0x000528000c1e1100 */
[----:B0-----:R-:W4:Y:S01]  /*27bc0*/  LDL R7, [R1+0x1350] ;  /* 0x0013500001077983 */ /* 0x001f220000100800 */
[----:B------:R-:W-:Y:S01]  /*27bd0*/  IADD3 R0, P6, PT, R26, R8, RZ ;  /* 0x000000081a007210 */ /* 0x000fe20007fde0ff */
[----:B--2---:R-:W-:Y:S02]  /*27be0*/  @P0 IMAD.MOV.U32 R24, RZ, RZ, R3 ;  /* 0x000000ffff180224 */ /* 0x004fe400078e0003 */
[----:B------:R-:W-:-:S05]  /*27bf0*/  @P0 IMAD.MOV.U32 R25, RZ, RZ, R6 ;  /* 0x000000ffff190224 */ /* 0x000fca00078e0006 */
[----:B------:R0:W2:Y:S04]  /*27c00*/  @P0 LDG.E.U8 R48, desc[UR20][R24.64] ;  /* 0x0000001418300981 */ /* 0x0000a8000c1e1100 */
[----:B------:R-:W-:Y:S01]  /*27c10*/  STL [R1+0x958], R0 ;  /* 0x0009580001007387 */ /* 0x000fe20000100800 */
[----:B0-----:R-:W-:Y:S01]  /*27c20*/  IMAD.MOV.U32 R24, RZ, RZ, R2 ;  /* 0x000000ffff187224 */ /* 0x001fe200078e0002 */
[----:B------:R-:W-:-:S05]  /*27c30*/  LEA.HI.X.SX32 R2, R26, R5, 0x1, P6 ;  /* 0x000000051a027211 */ /* 0x000fca00030f0eff */
[----:B------:R0:W-:Y:S01]  /*27c40*/  STL [R1+0x954], R2 ;  /* 0x0009540201007387 */ /* 0x0001e20000100800 */
[----:B------:R-:W-:-:S03]  /*27c50*/  @P0 IMAD.MOV.U32 R25, RZ, RZ, R2 ;  /* 0x000000ffff190224 */ /* 0x000fc600078e0002 */
[----:B0-----:R-:W2:Y:S01]  /*27c60*/  LDL R2, [R1+0x1354] ;  /* 0x0013540001027983 */ /* 0x001ea20000100800 */
[----:B------:R-:W-:Y:S02]  /*27c70*/  @!P5 IMAD.IADD R11, R11, 0x1, -R9 ;  /* 0x000000010b0bd824 */ /* 0x000fe400078e0a09 */
[----:B------:R-:W-:-:S03]  /*27c80*/  @!P2 IMAD.MOV R24, RZ, RZ, -R24 ;  /* 0x000000ffff18a224 */ /* 0x000fc600078e0a18 */
[----:B------:R-:W-:Y:S02]  /*27c90*/  ISETP.GT.U32.AND P5, PT, R9, R11, PT ;  /* 0x0000000b0900720c */ /* 0x000fe40003fa4070 */
[----:B------:R-:W-:-:S05]  /*27ca0*/  SEL R24, R47, R24, !P1 ;  /* 0x000000182f187207 */ /* 0x000fca0004800000 */
[----:B------:R-:W-:Y:S01]  /*27cb0*/  IMAD R26, R24, UR7, RZ ;  /* 0x00000007181a7c24 */ /* 0x000fe2000f8e02ff */
[C---:B------:R-:W-:Y:S01]  /*27cc0*/  ISETP.GT.U32.AND P2, PT, R9.reuse, R12, PT ;  /* 0x0000000c0900720c */ /* 0x040fe20003f44070 */
[----:B------:R-:W-:Y:S01]  /*27cd0*/  @P0 IMAD.MOV.U32 R24, RZ, RZ, R0 ;  /* 0x000000ffff180224 */ /* 0x000fe200078e0000 */
[----:B------:R-:W-:Y:S01]  /*27ce0*/  ISETP.GT.U32.AND P6, PT, R9, R13, PT ;  /* 0x0000000d0900720c */ /* 0x000fe20003fc4070 */
[----:B------:R-:W-:Y:S01]  /*27cf0*/  IMAD.HI.U32 R42, R10, R22, RZ ;  /* 0x000000160a2a7227 */ /* 0x000fe200078e00ff */
[----:B------:R-:W-:Y:S01]  /*27d00*/  PRMT R46, RZ, 0x7610, R46 ;  /* 0x00007610ff2e7816 */ /* 0x000fe2000000002e */
[----:B------:R-:W0:Y:S02]  /*27d10*/  LDCU UR7, c[0x0][0x3b0] ;  /* 0x00007600ff0777ac */ /* 0x000e240008000800 */
[----:B------:R-:W-:-:S03]  /*27d20*/  @!P5 IMAD.IADD R11, R11, 0x1, -R9 ;  /* 0x000000010b0bd824 */ /* 0x000fc600078e0a09 */
[----:B------:R0:W2:Y:S01]  /*27d30*/  @P0 LDG.E.U8 R46, desc[UR20][R24.64] ;  /* 0x00000014182e0981 */ /* 0x0000a2000c1e1100 */
[----:B------:R-:W-:Y:S01]  /*27d40*/  @!P3 IMAD.MOV R11, RZ, RZ, -R11 ;  /* 0x000000ffff0bb224 */ /* 0x000fe200078e0a0b */
[----:B------:R-:W-:-:S04]  /*27d50*/  IADD3 R0, P3, PT, R26, R8, RZ ;  /* 0x000000081a007210 */ /* 0x000fc80007f7e0ff */
[----:B------:R-:W-:Y:S01]  /*27d60*/  LEA.HI.X.SX32 R3, R26, R5, 0x1, P3 ;  /* 0x000000051a037211 */ /* 0x000fe200018f0eff */
[----:B------:R0:W-:Y:S01]  /*27d70*/  STL [R1+0x960], R0 ;  /* 0x0009600001007387 */ /* 0x0001e20000100800 */
[----:B---3--:R-:W-:-:S03]  /*27d80*/  ISETP.GE.AND P5, PT, R4, RZ, PT ;  /* 0x000000ff0400720c */ /* 0x008fc60003fa6270 */
[----:B------:R3:W-:Y:S04]  /*27d90*/  STL [R1+0x95c], R3 ;  /* 0x00095c0301007387 */ /* 0x0007e80000100800 */
[----:B------:R-:W2:Y:S01]  /*27da0*/  LDL R4, [R1+0x1348] ;  /* 0x0013480001047983 */ /* 0x000ea20000100800 */
[----:B------:R-:W-:Y:S01]  /*27db0*/  SEL R11, R47, R11, !P1 ;  /* 0x0000000b2f0b7207 */ /* 0x000fe20004800000 */
[--C-:B------:R-:W-:Y:S02]  /*27dc0*/  @!P2 IMAD.IADD R12, R12, 0x1, -R9.reuse ;  /* 0x000000010c0ca824 */ /* 0x100fe400078e0a09 */
[----:B------:R-:W-:Y:S02]  /*27dd0*/  @!P6 IMAD.IADD R13, R13, 0x1, -R9 ;  /* 0x000000010d0de824 */ /* 0x000fe400078e0a09 */
[----:B------:R-:W-:-:S02]  /*27de0*/  IMAD R11, R11, UR4, RZ ;  /* 0x000000040b0b7c24 */ /* 0x000fc4000f8e02ff */
[----:B0-----:R-:W-:Y:S02]  /*27df0*/  @P0 IMAD.MOV.U32 R24, RZ, RZ, R0 ;  /* 0x000000ffff180224 */ /* 0x001fe400078e0000 */
[----:B------:R-:W-:Y:S01]  /*27e00*/  @!P5 IMAD.MOV R12, RZ, RZ, -R12 ;  /* 0x000000ffff0cd224 */ /* 0x000fe200078e0a0c */
[----:B------:R-:W-:Y:S01]  /*27e10*/  IADD3 R0, P6, PT, R11, R8, RZ ;  /* 0x000000080b007210 */ /* 0x000fe20007fde0ff */
[----:B------:R-:W-:Y:S01]  /*27e20*/  @P0 IMAD.MOV.U32 R25, RZ, RZ, R3 ;  /* 0x000000ffff190224 */ /* 0x000fe200078e0003 */
[C---:B------:R-:W-:Y:S01]  /*27e30*/  ISETP.GT.U32.AND P5, PT, R9.reuse, R15, PT ;  /* 0x0000000f0900720c */ /* 0x040fe20003fa4070 */
[----:B------:R-:W0:Y:S01]  /*27e40*/  LDCU UR4, c[0x0][0x3b0] ;  /* 0x00007600ff0477ac */ /* 0x000e220008000800 */
[----:B------:R-:W-:Y:S02]  /*27e50*/  ISETP.GT.U32.AND P3, PT, R9, R13, PT ;  /* 0x0000000d0900720c */ /* 0x000fe40003f64070 */
[----:B---3--:R-:W-:Y:S02]  /*27e60*/  LEA.HI.X.SX32 R3, R11, R5, 0x1, P6 ;  /* 0x000000050b037211 */ /* 0x008fe400030f0eff */
[----:B------:R-:W-:-:S02]  /*27e70*/  SEL R12, R47, R12, !P1 ;  /* 0x0000000c2f0c7207 */ /* 0x000fc40004800000 */
[----:B------:R-:W-:-:S03]  /*27e80*/  PRMT R45, RZ, 0x7610, R45 ;  /* 0x00007610ff2d7816 */ /* 0x000fc6000000002d */
[----:B------:R-:W-:Y:S01]  /*27e90*/  IMAD R12, R12, UR5, RZ ;  /* 0x000000050c0c7c24 */ /* 0x000fe2000f8e02ff */
[----:B------:R3:W-:Y:S01]  /*27ea0*/  STL [R1+0x968], R0 ;  /* 0x0009680001007387 */ /* 0x0007e20000100800 */
[--C-:B------:R-:W-:Y:S01]  /*27eb0*/  @!P5 IMAD.IADD R15, R15, 0x1, -R9.reuse ;  /* 0x000000010f0fd824 */ /* 0x100fe200078e0a09 */
[----:B------:R-:W-:Y:S01]  /*27ec0*/  ISETP.GT.U32.AND P2, PT, R9, R14, PT ;  /* 0x0000000e0900720c */ /* 0x000fe20003f44070 */
[----:B------:R-:W-:Y:S01]  /*27ed0*/  @!P3 IMAD.IADD R13, R13, 0x1, -R9 ;  /* 0x000000010d0db824 */ /* 0x000fe200078e0a09 */
[----:B------:R0:W2:Y:S01]  /*27ee0*/  @P0 LDG.E.U8 R45, desc[UR20][R24.64] ;  /* 0x00000014182d0981 */ /* 0x0000a2000c1e1100 */
[----:B------:R-:W1:Y:S03]  /*27ef0*/  LDCU UR5, c[0x0][0x3b0] ;  /* 0x00007600ff0577ac */ /* 0x000e660008000800 */
[----:B------:R1:W-:Y:S01]  /*27f00*/  STL [R1+0x964], R3 ;  /* 0x0009640301007387 */ /* 0x0003e20000100800 */
[----:B0-----:R-:W-:Y:S01]  /*27f10*/  @P0 IMAD.MOV.U32 R24, RZ, RZ, R0 ;  /* 0x000000ffff180224 */ /* 0x001fe200078e0000 */
[----:B---3--:R-:W-:-:S05]  /*27f20*/  IADD3 R0, P5, PT, R12, R8, RZ ;  /* 0x000000080c007210 */ /* 0x008fca0007fbe0ff */
[----:B------:R0:W-:Y:S01]  /*27f30*/  STL [R1+0x970], R0 ;  /* 0x0009700001007387 */ /* 0x0001e20000100800 */
[----:B------:R-:W-:-:S05]  /*27f40*/  @!P2 IMAD.IADD R14, R14, 0x1, -R9 ;  /* 0x000000010e0ea824 */ /* 0x000fca00078e0a09 */
[----:B------:R-:W-:Y:S01]  /*27f50*/  ISETP.GT.U32.AND P2, PT, R9, R14, PT ;  /* 0x0000000e0900720c */ /* 0x000fe20003f44070 */
[----:B------:R-:W-:Y:S01]  /*27f60*/  @P0 IMAD.MOV.U32 R25, RZ, RZ, R3 ;  /* 0x000000ffff190224 */ /* 0x000fe200078e0003 */
[----:B-1----:R-:W-:-:S11]  /*27f70*/  LEA.HI.X.SX32 R3, R12, R5, 0x1, P5 ;  /* 0x000000050c037211 */ /* 0x002fd600028f0eff */
[----:B------:R-:W-:Y:S01]  /*27f80*/  @!P2 IMAD.IADD R14, R14, 0x1, -R9 ;  /* 0x000000010e0ea824 */ /* 0x000fe200078e0a09 */
[----:B----4-:R-:W-:-:S13]  /*27f90*/  ISETP.GE.AND P6, PT, R7, RZ, PT ;  /* 0x000000ff0700720c */ /* 0x010fda0003fc6270 */
[----:B------:R-:W-:Y:S01]  /*27fa0*/  @!P6 IMAD.MOV R13, RZ, RZ, -R13 ;  /* 0x000000ffff0de224 */ /* 0x000fe200078e0a0d */
[----:B--2---:R-:W-:Y:S02]  /*27fb0*/  ISETP.GE.AND P6, PT, R2, RZ, PT ;  /* 0x000000ff0200720c */ /* 0x004fe40003fc6270 */
[----:B------:R-:W2:Y:S04]  /*27fc0*/  LDL R2, [R1+0x134c] ;  /* 0x00134c0001027983 */ /* 0x000ea80000100800 */
[----:B------:R1:W-:Y:S01]  /*27fd0*/  STL [R1+0x96c], R3 ;  /* 0x00096c0301007387 */ /* 0x0003e20000100800 */
[----:B------:R-:W-:-:S03]  /*27fe0*/  ISETP.GE.AND P2, PT, R4, RZ, PT ;  /* 0x000000ff0400720c */ /* 0x000fc60003f46270 */
[----:B------:R-:W3:Y:S01]  /*27ff0*/  LDL R4, [R1+0x1360] ;  /* 0x0013600001047983 */ /* 0x000ee20000100800 */
[C---:B------:R-:W-:Y:S02]  /*28000*/  ISETP.GT.U32.AND P3, PT, R9.reuse, R15, PT ;  /* 0x0000000f0900720c */ /* 0x040fe40003f64070 */
[----:B------:R-:W-:Y:S01]  /*28010*/  ISETP.GT.U32.AND P5, PT, R9, R16, PT ;  /* 0x000000100900720c */ /* 0x000fe20003fa4070 */
[----:B------:R-:W-:Y:S01]  /*28020*/  @!P6 IMAD.MOV R14, RZ, RZ, -R14 ;  /* 0x000000ffff0ee224 */ /* 0x000fe200078e0a0e */
[----:B------:R-:W-:-:S09]  /*28030*/  SEL R11, R47, R13, !P1 ;  /* 0x0000000d2f0b7207 */ /* 0x000fd20004800000 */
[--C-:B------:R-:W-:Y:S01]  /*28040*/  @!P3 IMAD.IADD R15, R15, 0x1, -R9.reuse ;  /* 0x000000010f0fb824 */ /* 0x100fe200078e0a09 */
[----:B------:R-:W-:Y:S01]  /*28050*/  ISETP.GT.U32.AND P3, PT, R9, R17, PT ;  /* 0x000000110900720c */ /* 0x000fe20003f64070 */
[----:B------:R-:W-:Y:S01]  /*28060*/  IMAD R11, R11, UR4, RZ ;  /* 0x000000040b0b7c24 */ /* 0x000fe2000f8e02ff */
[----:B------:R-:W-:Y:S01]  /*28070*/  SEL R14, R47, R14, !P1 ;  /* 0x0000000e2f0e7207 */ /* 0x000fe20004800000 */
[----:B------:R-:W-:Y:S01]  /*28080*/  @!P5 IMAD.IADD R16, R16, 0x1, -R9 ;  /* 0x000000011010d824 */ /* 0x000fe200078e0a09 */
[----:B------:R-:W-:Y:S01]  /*28090*/  PRMT R43, RZ, 0x7610, R43 ;  /* 0x00007610ff2b7816 */ /* 0x000fe2000000002b */
[----:B------:R-:W-:Y:S01]  /*280a0*/  @P0 IMAD.MOV.U32 R12, RZ, RZ, R0 ;  /* 0x000000ffff0c0224 */ /* 0x000fe200078e0000 */
[----:B0-----:R-:W-:Y:S01]  /*280b0*/  IADD3 R0, P6, PT, R11, R8, RZ ;  /* 0x000000080b007210 */ /* 0x001fe20007fde0ff */
[----:B------:R-:W-:Y:S01]  /*280c0*/  @P0 IMAD.MOV.U32 R13, RZ, RZ, R3 ;  /* 0x000000ffff0d0224 */ /* 0x000fe200078e0003 */
[----:B------:R-:W-:Y:S01]  /*280d0*/  ISETP.GT.U32.AND P5, PT, R9, R16, PT ;  /* 0x000000100900720c */ /* 0x000fe20003fa4070 */
[----:B------:R-:W-:-:S02]  /*280e0*/  IMAD R14, R14, UR5, RZ ;  /* 0x000000050e0e7c24 */ /* 0x000fc4000f8e02ff */
[----:B------:R-:W-:Y:S01]  /*280f0*/  @!P2 IMAD.MOV R15, RZ, RZ, -R15 ;  /* 0x000000ffff0fa224 */ /* 0x000fe200078e0a0f */
[----:B------:R0:W4:Y:S01]  /*28100*/  @P0 LDG.E.U8 R43, desc[UR20][R12.64] ;  /* 0x000000140c2b0981 */ /* 0x000122000c1e1100 */
[----:B------:R-:W-:Y:S01]  /*28110*/  @!P3 IMAD.IADD R17, R17, 0x1, -R9 ;  /* 0x000000011111b824 */ /* 0x000fe200078e0a09 */
[----:B-1----:R-:W-:Y:S01]  /*28120*/  LEA.HI.X.SX32 R3, R11, R5, 0x1, P6 ;  /* 0x000000050b037211 */ /* 0x002fe200030f0eff */
[----:B------:R-:W-:Y:S01]  /*28130*/  IMAD.MOV R42, RZ, RZ, -R42 ;  /* 0x000000ffff2a7224 */ /* 0x000fe200078e0a2a */
[----:B------:R1:W-:Y:S01]  /*28140*/  STL [R1+0x998], R0 ;  /* 0x0009980001007387 */ /* 0x0003e20000100800 */
[----:B------:R-:W-:Y:S01]  /*28150*/  SEL R15, R47, R15, !P1 ;  /* 0x0000000f2f0f7207 */ /* 0x000fe20004800000 */
[----:B------:R-:W2:Y:S01]  /*28160*/  LDCU UR4, c[0x0][0x3b0] ;  /* 0x00007600ff0477ac */ /* 0x000ea20008000800 */
[----:B0-----:R-:W-:Y:S01]  /*28170*/  @P0 IMAD.MOV.U32 R12, RZ, RZ, R0 ;  /* 0x000000ffff0c0224 */ /* 0x001fe200078e0000 */
[----:B------:R-:W-:Y:S01]  /*28180*/  PRMT R41, RZ, 0x7610, R41 ;  /* 0x00007610ff297816 */ /* 0x000fe20000000029 */
[----:B------:R-:W-:Y:S01]  /*28190*/  @!P5 IMAD.IADD R16, R16, 0x1, -R9 ;  /* 0x000000011010d824 */ /* 0x000fe200078e0a09 */
[----:B------:R-:W0:Y:S01]  /*281a0*/  LDCU UR5, c[0x0][0x3b0] ;  /* 0x00007600ff0577ac */ /* 0x000e220008000800 */
[----:B-1----:R-:W-:Y:S01]  /*281b0*/  IADD3 R0, P6, PT, R14, R8, RZ ;  /* 0x000000080e007210 */ /* 0x002fe20007fde0ff */
[----:B------:R-:W-:Y:S01]  /*281c0*/  IMAD R22, R9, R42, R22 ;  /* 0x0000002a09167224 */ /* 0x000fe200078e0216 */
[----:B------:R-:W-:Y:S01]  /*281d0*/  PRMT R42, RZ, 0x7610, R42 ;  /* 0x00007610ff2a7816 */ /* 0x000fe2000000002a */
[----:B------:R-:W-:Y:S01]  /*281e0*/  @P0 IMAD.MOV.U32 R13, RZ, RZ, R3 ;  /* 0x000000ffff0d0224 */ /* 0x000fe200078e0003 */
[----:B------:R-:W-:Y:S01]  /*281f0*/  STL [R1+0x994], R3 ;  /* 0x0009940301007387 */ /* 0x000fe20000100800 */
[----:B------:R-:W-:Y:S01]  /*28200*/  IMAD R15, R15, UR6, RZ ;  /* 0x000000060f0f7c24 */ /* 0x000fe2000f8e02ff */
[----:B--2---:R-:W-:-:S02]  /*28210*/  ISETP.GE.AND P3, PT, R2, RZ, PT ;  /* 0x000000ff0200720c */ /* 0x004fc40003f66270 */
[----:B------:R1:W-:Y:S01]  /*28220*/  STL [R1+0x9a0], R0 ;  /* 0x0009a00001007387 */ /* 0x0003e20000100800 */
[----:B------:R-:W-:Y:S01]  /*28230*/  LEA.HI.X.SX32 R2, R14, R5, 0x1, P6 ;  /* 0x000000050e027211 */ /* 0x000fe200030f0eff */
[----:B------:R-:W2:Y:S02]  /*28240*/  LDCU UR6, c[0x0][0x3b0] ;  /* 0x00007600ff0677ac */ /* 0x000ea40008000800 */
[----:B------:R0:W2:Y:S04]  /*28250*/  @P0 LDG.E.U8 R42, desc[UR20][R12.64] ;  /* 0x000000140c2a0981 */ /* 0x0000a8000c1e1100 */
[----:B------:R1:W-:Y:S04]  /*28260*/  STL [R1+0x99c], R2 ;  /* 0x00099c0201007387 */ /* 0x0003e80000100800 */
[----:B------:R-:W2:Y:S01]  /*28270*/  LDL R93, [R1+0x1358] ;  /* 0x00135800015d7983 */ /* 0x000ea20000100800 */
[----:B------:R-:W-:-:S02]  /*28280*/  @!P3 IMAD.MOV R16, RZ, RZ, -R16 ;  /* 0x000000ffff10b224 */ /* 0x000fc400078e0a10 */
[----:B0-----:R-:W-:Y:S01]  /*28290*/  @P0 IMAD.MOV.U32 R12, RZ, RZ, R0 ;  /* 0x000000ffff0c0224 */ /* 0x001fe200078e0000 */
[----:B-1----:R-:W-:Y:S01]  /*282a0*/  IADD3 R0, P3, PT, R15, R8, RZ ;  /* 0x000000080f007210 */ /* 0x002fe20007f7e0ff */
[----:B------:R-:W-:-:S04]  /*282b0*/  @P0 IMAD.MOV.U32 R13, RZ, RZ, R2 ;  /* 0x000000ffff0d0224 */ /* 0x000fc800078e0002 */
[----:B------:R0:W-:Y:S04]  /*282c0*/  STL [R1+0x9a8], R0 ;  /* 0x0009a80001007387 */ /* 0x0001e80000100800 */
[----:B------:R-:W4:Y:S01]  /*282d0*/  LDL R2, [R1+0x135c] ;  /* 0x00135c0001027983 */ /* 0x000f220000100800 */
[----:B------:R-:W-:Y:S02]  /*282e0*/  LEA.HI.X.SX32 R3, R15, R5, 0x1, P3 ;  /* 0x000000050f037211 */ /* 0x000fe400018f0eff */
[----:B------:R-:W-:Y:S01]  /*282f0*/  ISETP.GT.U32.AND P6, PT, R9, R20, PT ;  /* 0x000000140900720c */ /* 0x000fe20003fc4070 */
[----:B------:R1:W4:Y:S04]  /*28300*/  @P0 LDG.E.U8 R41, desc[UR20][R12.64] ;  /* 0x000000140c290981 */ /* 0x000328000c1e1100 */
[----:B------:R3:W-:Y:S04]  /*28310*/  STL [R1+0x9a4], R3 ;  /* 0x0009a40301007387 */ /* 0x0007e80000100800 */
[----:B------:R-:W4:Y:S01]  /*28320*/  LDL R7, [R1+0x1364] ;  /* 0x0013640001077983 */ /* 0x000f220000100800 */
[----:B-1----:R-:W-:-:S03]  /*28330*/  @P0 IMAD.MOV.U32 R12, RZ, RZ, R0 ;  /* 0x000000ffff0c0224 */ /* 0x002fc600078e0000 */
[----:B0-----:R-:W4:Y:S01]  /*28340*/  LDL R0, [R1+0x1368] ;  /* 0x0013680001007983 */ /* 0x001f220000100800 */
[----:B------:R-:W-:Y:S01]  /*28350*/  @!P6 IMAD.IADD R20, R20, 0x1, -R9 ;  /* 0x000000011414e824 */ /* 0x000fe200078e0a09 */
[----:B---3--:R-:W-:Y:S02]  /*28360*/  ISETP.GE.AND P6, PT, R4, RZ, PT ;  /* 0x000000ff0400720c */ /* 0x008fe40003fc6270 */
[----:B------:R-:W3:Y:S01]  /*28370*/  LDL R4, [R1+0x136c] ;  /* 0x00136c0001047983 */ /* 0x000ee20000100800 */
[C---:B------:R-:W-:Y:S02]  /*28380*/  ISETP.GT.U32.AND P2, PT, R9.reuse, R18, PT ;  /* 0x000000120900720c */ /* 0x040fe40003f44070 */
[----:B------:R-:W-:-:S11]  /*28390*/  ISETP.GT.U32.AND P5, PT, R9, R17, PT ;  /* 0x000000110900720c */ /* 0x000fd60003fa4070 */
[--C-:B------:R-:W-:Y:S01]  /*283a0*/  @!P2 IMAD.IADD R18, R18, 0x1, -R9.reuse ;  /* 0x000000011212a824 */ /* 0x100fe200078e0a09 */
[----:B------:R-:W-:Y:S01]  /*283b0*/  ISETP.GT.U32.AND P2, PT, R9, R19, PT ;  /* 0x000000130900720c */ /* 0x000fe20003f44070 */
[----:B------:R-:W-:-:S03]  /*283c0*/  @!P5 IMAD.IADD R17, R17, 0x1, -R9 ;  /* 0x000000011111d824 */ /* 0x000fc600078e0a09 */
[----:B------:R-:W-:Y:S02]  /*283d0*/  ISETP.GT.U32.AND P5, PT, R9, R18, PT ;  /* 0x000000120900720c */ /* 0x000fe40003fa4070 */
[----:B------:R-:W-:Y:S01]  /*283e0*/  SEL R16, R47, R16, !P1 ;  /* 0x000000102f107207 */ /* 0x000fe20004800000 */
[----:B------:R-:W-:-:S04]  /*283f0*/  @P0 IMAD.MOV.U32 R13, RZ, RZ, R3 ;  /* 0x000000ffff0d0224 */ /* 0x000fc800078e0003 */
[----:B------:R-:W-:Y:S01]  /*28400*/  IMAD R16, R16, UR4, RZ ;  /* 0x0000000410107c24 */ /* 0x000fe2000f8e02ff */
[----:B------:R-:W-:Y:S01]  /*28410*/  ISETP.GT.U32.AND P3, PT, R9, R20, PT ;  /* 0x000000140900720c */ /* 0x000fe20003f64070 */
[----:B------:R-:W-:Y:S01]  /*28420*/  @!P2 IMAD.IADD R19, R19, 0x1, -R9 ;  /* 0x000000011313a824 */ /* 0x000fe200078e0a09 */
[----:B------:R-:W-:Y:S01]  /*28430*/  PRMT R40, RZ, 0x7610, R40 ;  /* 0x00007610ff287816 */ /* 0x000fe20000000028 */
[----:B------:R-:W-:Y:S01]  /*28440*/  @!P6 IMAD.MOV R17, RZ, RZ, -R17 ;  /* 0x000000ffff11e224 */ /* 0x000fe200078e0a11 */
[----:B------:R-:W-:Y:S01]  /*28450*/  IADD3 R3, P6, PT, R16, R8, RZ ;  /* 0x0000000810037210 */ /* 0x000fe20007fde0ff */
[----:B------:R-:W-:Y:S01]  /*28460*/  @!P5 IMAD.IADD R18, R18, 0x1, -R9 ;  /* 0x000000011212d824 */ /* 0x000fe200078e0a09 */
[C---:B------:R-:W-:Y:S01]  /*28470*/  ISETP.GT.U32.AND P2, PT, R9.reuse, R19, PT ;  /* 0x000000130900720c */ /* 0x040fe20003f44070 */
[----:B------:R-:W0:Y:S01]  /*28480*/  LDCU UR4, c[0x0][0x3b0] ;  /* 0x00007600ff0477ac */ /* 0x000e220008000800 */
[----:B------:R-:W-:Y:S01]  /*28490*/  ISETP.GT.U32.AND P5, PT, R9, R22, PT ;  /* 0x000000160900720c */ /* 0x000fe20003fa4070 */
[----:B------:R1:W3:Y:S01]  /*284a0*/  @P0 LDG.E.U8 R40, desc[UR20][R12.64] ;  /* 0x000000140c280981 */ /* 0x0002e2000c1e1100 */
[----:B------:R-:W-:-:S02]  /*284b0*/  LEA.HI.X.SX32 R6, R16, R5, 0x1, P6 ;  /* 0x0000000510067211 */ /* 0x000fc400030f0eff */
[----:B------:R-:W-:Y:S01]  /*284c0*/  SEL R17, R47, R17, !P1 ;  /* 0x000000112f117207 */ /* 0x000fe20004800000 */
[----:B------:R-:W-:-:S04]  /*284d0*/  @!P3 IMAD.IADD R20, R20, 0x1, -R9 ;  /* 0x000000011414b824 */ /* 0x000fc800078e0a09 */
[----:B------:R-:W-:Y:S02]  /*284e0*/  IMAD R17, R17, UR5, RZ ;  /* 0x0000000511117c24 */ /* 0x000fe4000f8e02ff */
[--C-:B------:R-:W-:Y:S01]  /*284f0*/  @!P2 IMAD.IADD R19, R19, 0x1, -R9.reuse ;  /* 0x000000011313a824 */ /* 0x100fe200078e0a09 */
[----:B------:R-:W-:Y:S01]  /*28500*/  ISETP.GT.U32.AND P3, PT, R9, R21, PT ;  /* 0x000000150900720c */ /* 0x000fe20003f64070 */
[----:B------:R-:W-:Y:S01]  /*28510*/  @!P5 IMAD.IADD R22, R22, 0x1, -R9 ;  /* 0x000000011616d824 */ /* 0x000fe200078e0a09 */
[----:B------:R0:W-:Y:S01]  /*28520*/  STL [R1+0x9b0], R3 ;  /* 0x0009b00301007387 */ /* 0x0001e20000100800 */
[----:B-1----:R-:W-:Y:S01]  /*28530*/  @P0 IMAD.MOV.U32 R12, RZ, RZ, R3 ;  /* 0x000000ffff0c0224 */ /* 0x002fe200078e0003 */
[----:B------:R-:W-:Y:S01]  /*28540*/  PRMT R39, RZ, 0x7610, R39 ;  /* 0x00007610ff277816 */ /* 0x000fe20000000027 */
[----:B------:R-:W-:Y:S01]  /*28550*/  @P0 IMAD.MOV.U32 R13, RZ, RZ, R6 ;  /* 0x000000ffff0d0224 */ /* 0x000fe200078e0006 */
[----:B------:R-:W1:Y:S07]  /*28560*/  LDCU UR5, c[0x0][0x3b0] ;  /* 0x00007600ff0577ac */ /* 0x000e6e0008000800 */
[----:B------:R-:W-:Y:S01]  /*28570*/  @!P3 IMAD.IADD R21, R21, 0x1, -R9 ;  /* 0x000000011515b824 */ /* 0x000fe200078e0a09 */
[----:B------:R-:W-:Y:S04]  /*28580*/  STL [R1+0x9ac], R6 ;  /* 0x0009ac0601007387 */ /* 0x000fe80000100800 */
[----:B------:R0:W3:Y:S01]  /*28590*/  @P0 LDG.E.U8 R39, desc[UR20][R12.64] ;  /* 0x000000140c270981 */ /* 0x0000e2000c1e1100 */
[----:B--2---:R-:W-:-:S02]  /*285a0*/  ISETP.GE.AND P6, PT, R93, RZ, PT ;  /* 0x000000ff5d00720c */ /* 0x004fc40003fc6270 */
[----:B----4-:R-:W-:Y:S02]  /*285b0*/  ISETP.GE.AND P2, PT, R2, RZ, PT ;  /* 0x000000ff0200720c */ /* 0x010fe40003f46270 */
[----:B------:R-:W-:-:S09]  /*285c0*/  IADD3 R2, P5, PT, R17, R8, RZ ;  /* 0x0000000811027210 */ /* 0x000fd20007fbe0ff */
[----:B------:R-:W-:Y:S01]  /*285d0*/  @!P6 IMAD.MOV R18, RZ, RZ, -R18 ;  /* 0x000000ffff12e224 */ /* 0x000fe200078e0a12 */
[----:B0-----:R-:W-:Y:S02]  /*285e0*/  LEA.HI.X.SX32 R3, R17, R5, 0x1, P5 ;  /* 0x0000000511037211 */ /* 0x001fe400028f0eff */
[----:B------:R-:W-:Y:S02]  /*285f0*/  ISETP.GT.U32.AND P5, PT, R9, R22, PT ;  /* 0x000000160900720c */ /* 0x000fe40003fa4070 */
[----:B------:R-:W-:Y:S02]  /*28600*/  SEL R18, R47, R18, !P1 ;  /* 0x000000122f127207 */ /* 0x000fe40004800000 */
[----:B------:R-:W-:-:S03]  /*28610*/  ISETP.GE.AND P3, PT, R7, RZ, PT ;  /* 0x000000ff0700720c */ /* 0x000fc60003f66270 */
[----:B------:R-:W-:Y:S02]  /*28620*/  IMAD R18, R18, UR6, RZ ;  /* 0x0000000612127c24 */ /* 0x000fe4000f8e02ff */
[----:B------:R-:W-:Y:S01]  /*28630*/  @!P2 IMAD.MOV R20, RZ, RZ, -R20 ;  /* 0x000000ffff14a224 */ /* 0x000fe200078e0a14 */
[----:B------:R-:W-:Y:S01]  /*28640*/  ISETP.GE.AND P2, PT, R0, RZ, PT ;  /* 0x000000ff0000720c */ /* 0x000fe20003f46270 */
[----:B------:R0:W-:Y:S01]  /*28650*/  STL [R1+0x9d8], R2 ;  /* 0x0009d80201007387 */ /* 0x0001e20000100800 */
[----:B------:R-:W-:Y:S01]  /*28660*/  @P0 IMAD.MOV.U32 R12, RZ, RZ, R2 ;  /* 0x000000ffff0c0224 */ /* 0x000fe200078e0002 */
[----:B------:R-:W-:Y:S01]  /*28670*/  ISETP.GT.U32.AND P6, PT, R9, R21, PT ;  /* 0x000000150900720c */ /* 0x000fe20003fc4070 */
[----:B------:R-:W-:Y:S01]  /*28680*/  @!P5 IMAD.IADD R22, R22, 0x1, -R9 ;  /* 0x000000011616d824 */ /* 0x000fe200078e0a09 */
[C---:B------:R-:W-:Y:S01]  /*28690*/  IADD3 R0, P5, PT, R18.reuse, R8, RZ ;  /* 0x0000000812007210 */ /* 0x040fe20007fbe0ff */
[----:B------:R-:W-:Y:S01]  /*286a0*/  STL [R1+0x9d4], R3 ;  /* 0x0009d40301007387 */ /* 0x000fe20000100800 */
[----:B------:R-:W-:Y:S01]  /*286b0*/  @!P3 IMAD.MOV R19, RZ, RZ, -R19 ;  /* 0x000000ffff13b224 */ /* 0x000fe200078e0a13 */
[----:B------:R-:W-:Y:S01]  /*286c0*/  PRMT R38, RZ, 0x7610, R38 ;  /* 0x00007610ff267816 */ /* 0x000fe20000000026 */
[----:B------:R-:W-:Y:S01]  /*286d0*/  @P0 IMAD.MOV.U32 R13, RZ, RZ, R3 ;  /* 0x000000ffff0d0224 */ /* 0x000fe200078e0003 */
[----:B------:R-:W2:Y:S01]  /*286e0*/  LDCU UR6, c[0x0][0x3b0] ;  /* 0x00007600ff0677ac */ /* 0x000ea20008000800 */
[----:B0-----:R-:W-:Y:S01]  /*286f0*/  LEA.HI.X.SX32 R2, R18, R5, 0x1, P5 ;  /* 0x0000000512027211 */ /* 0x001fe200028f0eff */
[----:B------:R0:W-:Y:S01]  /*28700*/  STL [R1+0x9e0], R0 ;  /* 0x0009e00001007387 */ /* 0x0001e20000100800 */
[----:B---3--:R-:W-:-:S03]  /*28710*/  ISETP.GE.AND P3, PT, R4, RZ, PT ;  /* 0x000000ff0400720c */ /* 0x008fc60003f66270 */
[----:B------:R3:W-:Y:S04]  /*28720*/  STL [R1+0x9dc], R2 ;  /* 0x0009dc0201007387 */ /* 0x0007e80000100800 */
[----:B------:R-:W4:Y:S01]  /*28730*/  LDL R4, [R1+0x1370] ;  /* 0x0013700001047983 */ /* 0x000f220000100800 */
[C---:B------:R-:W-:Y:S01]  /*28740*/  SEL R20, R47.reuse, R20, !P1 ;  /* 0x000000142f147207 */ /* 0x040fe20004800000 */
[----:B------:R-:W-:Y:S01]  /*28750*/  @!P2 IMAD.MOV R22, RZ, RZ, -R22 ;  /* 0x000000ffff16a224 */ /* 0x000fe200078e0a16 */
[C---:B------:R-:W-:Y:S01]  /*28760*/  SEL R19, R47.reuse, R19, !P1 ;  /* 0x000000132f137207 */ /* 0x040fe20004800000 */
[----:B------:R0:W4:Y:S02]  /*28770*/  @P0 LDG.E.U8 R38, desc[UR20][R12.64] ;  /* 0x000000140c260981 */ /* 0x000124000c1e1100 */
[----:B------:R-:W-:Y:S01]  /*28780*/  IMAD R20, R20, UR4, RZ ;  /* 0x0000000414147c24 */ /* 0x000fe2000f8e02ff */
[----:B------:R-:W-:Y:S01]  /*28790*/  SEL R22, R47, R22, !P1 ;  /* 0x000000162f167207 */ /* 0x000fe20004800000 */
[----:B------:R-:W-:Y:S01]  /*287a0*/  @!P6 IMAD.IADD R21, R21, 0x1, -R9 ;  /* 0x000000011515e824 */ /* 0x000fe200078e0a09 */
[----:B------:R-:W-:Y:S01]  /*287b0*/  PRMT R37, RZ, 0x7610, R37 ;  /* 0x00007610ff257816 */ /* 0x000fe20000000025 */
[----:B------:R-:W-:Y:S01]  /*287c0*/  IMAD R19, R19, UR7, RZ ;  /* 0x0000000713137c24 */ /* 0x000fe2000f8e02ff */
[----:B------:R-:W-:Y:S01]  /*287d0*/  PRMT R36, RZ, 0x7610, R36 ;  /* 0x00007610ff247816 */ /* 0x000fe20000000024 */
[----:B0-----:R-:W-:Y:S01]  /*287e0*/  @P0 IMAD.MOV.U32 R12, RZ, RZ, R0 ;  /* 0x000000ffff0c0224 */ /* 0x001fe200078e0000 */
[CC--:B------:R-:W-:Y:S01]  /*287f0*/  IADD3 R0, P2, PT, R20.reuse, R8.reuse, RZ ;  /* 0x0000000814007210 */ /* 0x0c0fe20007f5e0ff */
[----:B------:R-:W-:Y:S01]  /*28800*/  @P0 IMAD.MOV.U32 R13, RZ, RZ, R2 ;  /* 0x000000ffff0d0224 */ /* 0x000fe200078e0002 */
[----:B------:R-:W-:Y:S01]  /*28810*/  PRMT R35, RZ, 0x7610, R35 ;  /* 0x00007610ff237816 */ /* 0x000fe20000000023 */
[----:B------:R-:W-:Y:S01]  /*28820*/  @!P3 IMAD.MOV R21, RZ, RZ, -R21 ;  /* 0x000000ffff15b224 */ /* 0x000fe200078e0a15 */
[----:B------:R-:W-:Y:S01]  /*28830*/  LEA.HI.X.SX32 R6, R20, R5, 0x1, P2 ;  /* 0x0000000514067211 */ /* 0x000fe200010f0eff */
[----:B-1----:R-:W-:Y:S01]  /*28840*/  IMAD R22, R22, UR5, RZ ;  /* 0x0000000516167c24 */ /* 0x002fe2000f8e02ff */
[-C--:B---3--:R-:W-:Y:S01]  /*28850*/  IADD3 R2, P3, PT, R19, R8.reuse, RZ ;  /* 0x0000000813027210 */ /* 0x088fe20007f7e0ff */
[----:B------:R0:W3:Y:S01]  /*28860*/  @P0 LDG.E.U8 R37, desc[UR20][R12.64] ;  /* 0x000000140c250981 */ /* 0x0000e2000c1e1100 */
[----:B------:R-:W-:Y:S01]  /*28870*/  SEL R21, R47, R21, !P1 ;  /* 0x000000152f157207 */ /* 0x000fe20004800000 */
[----:B------:R-:W1:Y:S02]  /*28880*/  LDCU UR4, c[0x0][0x3b0] ;  /* 0x00007600ff0477ac */ /* 0x000e640008000800 */
[----:B------:R2:W-:Y:S01]  /*28890*/  STL [R1+0x9e8], R0 ;  /* 0x0009e80001007387 */ /* 0x0005e20000100800 */
[----:B------:R-:W-:Y:S01]  /*288a0*/  LEA.HI.X.SX32 R3, R19, R5, 0x1, P3 ;  /* 0x0000000513037211 */ /* 0x000fe200018f0eff */
[----:B------:R-:W1:Y:S01]  /*288b0*/  LDCU UR5, c[0x0][0x3b0] ;  /* 0x00007600ff0577ac */ /* 0x000e620008000800 */
[----:B0-----:R-:W-:Y:S01]  /*288c0*/  @P0 IMAD.MOV.U32 R12, RZ, RZ, R0 ;  /* 0x000000ffff0c0224 */ /* 0x001fe200078e0000 */
[----:B------:R-:W-:Y:S01]  /*288d0*/  STL [R1+0x9f0], R2 ;  /* 0x0009f00201007387 */ /* 0x000fe20000100800 */
[----:B------:R-:W-:Y:S01]  /*288e0*/  @P0 IMAD.MOV.U32 R13, RZ, RZ, R6 ;  /* 0x000000ffff0d0224 */ /* 0x000fe200078e0006 */
[----:B--2---:R-:W-:-:S02]  /*288f0*/  IADD3 R0, P2, PT, R22, R8, RZ ;  /* 0x0000000816007210 */ /* 0x004fc40007f5e0ff */
[----:B------:R0:W-:Y:S01]  /*28900*/  STL [R1+0x9e4], R6 ;  /* 0x0009e40601007387 */ /* 0x0001e20000100800 */
[----:B------:R-:W-:-:S03]  /*28910*/  IMAD R21, R21, UR6, RZ ;  /* 0x0000000615157c24 */ /* 0x000fc6000f8e02ff */
[----:B------:R2:W3:Y:S01]  /*28920*/  @P0 LDG.E.U8 R36, desc[UR20][R12.64] ;  /* 0x000000140c240981 */ /* 0x0004e2000c1e1100 */
[----:B0-----:R-:W-:Y:S02]  /*28930*/  LEA.HI.X.SX32 R6, R22, R5, 0x1, P2 ;  /* 0x0000000516067211 */ /* 0x001fe400010f0eff */
[----:B------:R-:W-:Y:S01]  /*28940*/  ISETP.GT.U32.AND P2, PT, R9, R23, PT ;  /* 0x000000170900720c */ /* 0x000fe20003f44070 */
[----:B--2---:R-:W-:Y:S02]  /*28950*/  @P0 IMAD.MOV.U32 R12, RZ, RZ, R2 ;  /* 0x000000ffff0c0224 */ /* 0x004fe400078e0002 */
[----:B------:R-:W-:Y:S01]  /*28960*/  @P0 IMAD.MOV.U32 R13, RZ, RZ, R3 ;  /* 0x000000ffff0d0224 */ /* 0x000fe200078e0003 */
[----:B------:R-:W-:Y:S01]  /*28970*/  IADD3 R2, P3, PT, R21, R8, RZ ;  /* 0x0000000815027210 */ /* 0x000fe20007f7e0ff */
[----:B------:R0:W-:Y:S01]  /*28980*/  STL [R1+0x9ec], R3 ;  /* 0x0009ec0301007387 */ /* 0x0001e20000100800 */
[----:B------:R-:W-:-:S03]  /*28990*/  PRMT R34, RZ, 0x7610, R34 ;  /* 0x00007610ff227816 */ /* 0x000fc60000000022 */
[----:B------:R2:W3:Y:S04]  /*289a0*/  @P0 LDG.E.U8 R35, desc[UR20][R12.64] ;  /* 0x000000140c230981 */ /* 0x0004e8000c1e1100 */
[----:B------:R1:W-:Y:S01]  /*289b0*/  STL [R1+0xa18], R0 ;  /* 0x000a180001007387 */ /* 0x0003e20000100800 */
[----:B0-----:R-:W-:Y:S01]  /*289c0*/  LEA.HI.X.SX32 R3, R21, R5, 0x1, P3 ;  /* 0x0000000515037211 */ /* 0x001fe200018f0eff */
[----:B--2---:R-:W-:Y:S02]  /*289d0*/  @P0 IMAD.MOV.U32 R12, RZ, RZ, R0 ;  /* 0x000000ffff0c0224 */ /* 0x004fe400078e0000 */
[----:B------:R-:W-:Y:S02]  /*289e0*/  @P0 IMAD.MOV.U32 R13, RZ, RZ, R6 ;  /* 0x000000ffff0d0224 */ /* 0x000fe400078e0006 */
[----:B-1----:R-:W-:Y:S01]  /*289f0*/  VIADD R0, R64, 0xd7 ;  /* 0x000000d740007836 */ /* 0x002fe20000000000 */
[----:B------:R-:W-:Y:S01]  /*28a00*/  PRMT R33, RZ, 0x7610, R33 ;  /* 0x00007610ff217816 */ /* 0x000fe20000000021 */
[----:B------:R-:W-:Y:S01]  /*28a10*/  @!P2 IMAD.IADD R23, R23, 0x1, -R9 ;  /* 0x000000011717a824 */ /* 0x000fe200078e0a09 */
[----:B------:R0:W2:Y:S02]  /*28a20*/  @P0 LDG.E.U8 R34, desc[UR20][R12.64] ;  /* 0x000000140c220981 */ /* 0x0000a4000c1e1100 */
[----:B------:R-:W-:-:S02]  /*28a30*/  IABS R11, R0 ;  /* 0x00000000000b7213 */ /* 0x000fc40000000000 */
[----:B------:R-:W-:Y:S01]  /*28a40*/  ISETP.GT.U32.AND P2, PT, R9, R23, PT ;  /* 0x000000170900720c */ /* 0x000fe20003f44070 */
[----:B0-----:R-:W-:Y:S02]  /*28a50*/  @P0 IMAD.MOV.U32 R12, RZ, RZ, R2 ;  /* 0x000000ffff0c0224 */ /* 0x001fe400078e0002 */
[----:B------:R-:W-:-:S05]  /*28a60*/  @P0 IMAD.MOV.U32 R13, RZ, RZ, R3 ;  /* 0x000000ffff0d0224 */ /* 0x000fca00078e0003 */
[----:B------:R0:W2:Y:S02]  /*28a70*/  @P0 LDG.E.U8 R33, desc[UR20][R12.64] ;  /* 0x000000140c210981 */ /* 0x0000a4000c1e1100 */
[----:B0-----:R-:W-:-:S04]  /*28a80*/  IMAD.HI.U32 R12, R10, R11, RZ ;  /* 0x0000000b0a0c7227 */ /* 0x001fc800078e00ff */
[----:B------:R-:W-:-:S04]  /*28a90*/  IMAD.MOV R12, RZ, RZ, -R12 ;  /* 0x000000ffff0c7224 */ /* 0x000fc800078e0a0c */
[----:B------:R-:W-:Y:S02]  /*28aa0*/  IMAD R11, R9, R12, R11 ;  /* 0x0000000c090b7224 */ /* 0x000fe400078e020b */
[----:B------:R-:W-:-:S03]  /*28ab0*/  @!P2 IMAD.IADD R23, R23, 0x1, -R9 ;  /* 0x000000011717a824 */ /* 0x000fc600078e0a09 */
[----:B------:R-:W-:Y:S01]  /*28ac0*/  ISETP.GT.U32.AND P2, PT, R9, R11, PT ;  /* 0x0000000b0900720c */ /* 0x000fe20003f44070 */
[----:B------:R0:W-:Y:S04]  /*28ad0*/  STL [R1+0xa20], R2 ;  /* 0x000a200201007387 */ /* 0x0001e80000100800 */
[----:B------:R-:W-:Y:S08]  /*28ae0*/  STL [R1+0xa14], R6 ;  /* 0x000a140601007387 */ /* 0x000ff00000100800 */
[----:B------:R-:W-:Y:S01]  /*28af0*/  @!P2 IMAD.IADD R11, R11, 0x1, -R9 ;  /* 0x000000010b0ba824 */ /* 0x000fe200078e0a09 */
[----:B------:R1:W-:Y:S04]  /*28b00*/  STL [R1+0xa1c], R3 ;  /* 0x000a1c0301007387 */ /* 0x0003e80000100800 */
[----:B------:R-:W-:Y:S01]  /*28b10*/  ISETP.GT.U32.AND P2, PT, R9, R11, PT ;  /* 0x0000000b0900720c */ /* 0x000fe20003f44070 */
[----:B------:R-:W-:Y:S01]  /*28b20*/  STL [R1+0x1328], R0 ;  /* 0x0013280001007387 */ /* 0x000fe20000100800 */
[----:B------:R-:W-:-:S11]  /*28b30*/  PRMT R32, RZ, 0x7610, R32 ;  /* 0x00007610ff207816 */ /* 0x000fd60000000020 */
[----:B------:R-:W-:Y:S01]  /*28b40*/  @!P2 IMAD.IADD R11, R11, 0x1, -R9 ;  /* 0x000000010b0ba824 */ /* 0x000fe200078e0a09 */
[----:B------:R-:W-:Y:S02]  /*28b50*/  PRMT R31, RZ, 0x7610, R31 ;  /* 0x00007610ff1f7816 */ /* 0x000fe4000000001f */
[----:B----4-:R-:W-:-:S13]  /*28b60*/  ISETP.GE.AND P3, PT, R4, RZ, PT ;  /* 0x000000ff0400720c */ /* 0x010fda0003f66270 */
[----:B------:R-:W-:-:S05]  /*28b70*/  @!P3 IMAD.MOV R23, RZ, RZ, -R23 ;  /* 0x000000ffff17b224 */ /* 0x000fca00078e0a17 */
[----:B------:R-:W-:-:S05]  /*28b80*/  SEL R23, R47, R23, !P1 ;  /* 0x000000172f177207 */ /* 0x000fca0004800000 */
[----:B------:R-:W-:Y:S01]  /*28b90*/  IMAD R23, R23, UR4, RZ ;  /* 0x0000000417177c24 */ /* 0x000fe2000f8e02ff */
[----:B------:R-:W4:Y:S04]  /*28ba0*/  LDCU UR4, c[0x0][0x3b0] ;  /* 0x00007600ff0477ac */ /* 0x000f280008000800 */
[----:B0-----:R-:W-:-:S04]  /*28bb0*/  IADD3 R2, P3, PT, R23, R8, RZ ;  /* 0x0000000817027210 */ /* 0x001fc80007f7e0ff */
[----:B-1----:R-:W-:Y:S02]  /*28bc0*/  LEA.HI.X.SX32 R3, R23, R5, 0x1, P3 ;  /* 0x0000000517037211 */ /* 0x002fe400018f0eff */
[----:B------:R-:W-:Y:S01]  /*28bd0*/  ISETP.GE.AND P3, PT, R0, RZ, PT ;  /* 0x000000ff0000720c */ /* 0x000fe20003f66270 */
[----:B------:R0:W-:Y:S01]  /*28be0*/  STL [R1+0xa28], R2 ;  /* 0x000a280201007387 */ /* 0x0001e20000100800 */
[----:B------:R-:W-:Y:S02]  /*28bf0*/  @P0 IMAD.MOV.U32 R12, RZ, RZ, R2 ;  /* 0x000000ffff0c0224 */ /* 0x000fe400078e0002 */
[----:B------:R-:W-:-:S05]  /*28c00*/  @P0 IMAD.MOV.U32 R13, RZ, RZ, R3 ;  /* 0x000000ffff0d0224 */ /* 0x000fca00078e0003 */
[----:B------:R1:W2:Y:S01]  /*28c10*/  @P0 LDG.E.U8 R32, desc[UR20][R12.64] ;  /* 0x000000140c200981 */ /* 0x0002a2000c1e1100 */
[----:B0-----:R-:W-:-:S03]  /*28c20*/  VIADD R2, R64, 0xdc ;  /* 0x000000dc40027836 */ /* 0x001fc60000000000 */
[----:B------:R-:W-:Y:S02]  /*28c30*/  @!P3 IMAD.MOV R11, RZ, RZ, -R11 ;  /* 0x000000ffff0bb224 */ /* 0x000fe400078e0a0b */
[----:B-1----:R-:W-:-:S03]  /*28c40*/  IABS R12, R2 ;  /* 0x00000002000c7213 */ /* 0x002fc60000000000 */
[----:B------:R-:W-:Y:S02]  /*28c50*/  SEL R13, R47, R11, !P1 ;  /* 0x0000000b2f0d7207 */ /* 0x000fe40004800000 */
[----:B------:R-:W-:-:S04]  /*28c60*/  IMAD.HI.U32 R11, R10, R12, RZ ;  /* 0x0000000c0a0b7227 */ /* 0x000fc800078e00ff */
[----:B----4-:R-:W-:Y:S01]  /*28c70*/  IMAD R13, R13, UR4, RZ ;  /* 0x000000040d0d7c24 */ /* 0x010fe2000f8e02ff */
[----:B------:R0:W-:Y:S01]  /*28c80*/  STL [R1+0xa24], R3 ;  /* 0x000a240301007387 */ /* 0x0001e20000100800 */
[----:B------:R-:W-:Y:S01]  /*28c90*/  IMAD.MOV R11, RZ, RZ, -R11 ;  /* 0x000000ffff0b7224 */ /* 0x000fe200078e0a0b */
[----:B------:R-:W-:Y:S01]  /*28ca0*/  ISETP.GE.AND P3, PT, R2, RZ, PT ;  /* 0x000000ff0200720c */ /* 0x000fe20003f66270 */
[----:B------:R-:W1:Y:S01]  /*28cb0*/  LDCU UR4, c[0x0][0x3b0] ;  /* 0x00007600ff0477ac */ /* 0x000e620008000800 */
[----:B------:R-:W-:Y:S01]  /*28cc0*/  IADD3 R0, P2, PT, R13, R8, RZ ;  /* 0x000000080d007210 */ /* 0x000fe20007f5e0ff */
[----:B------:R-:W-:-:S03]  /*28cd0*/  IMAD R11, R9, R11, R12 ;  /* 0x0000000b090b7224 */ /* 0x000fc600078e020c */
[----:B0-----:R-:W-:Y:S02]  /*28ce0*/  LEA.HI.X.SX32 R3, R13, R5, 0x1, P2 ;  /* 0x000000050d037211 */ /* 0x001fe400010f0eff */
[----:B------:R-:W-:Y:S01]  /*28cf0*/  ISETP.GT.U32.AND P2, PT, R9, R11, PT ;  /* 0x0000000b0900720c */ /* 0x000fe20003f44070 */
[----:B------:R-:W-:Y:S01]  /*28d00*/  STL [R1+0x1330], R2 ;  /* 0x0013300201007387 */ /* 0x000fe20000100800 */
[----:B------:R-:W-:Y:S02]  /*28d10*/  @P0 IMAD.MOV.U32 R12, RZ, RZ, R0 ;  /* 0x000000ffff0c0224 */ /* 0x000fe400078e0000 */
[----:B------:R-:W-:Y:S01]  /*28d20*/  @P0 IMAD.MOV.U32 R13, RZ, RZ, R3 ;  /* 0x000000ffff0d0224 */ /* 0x000fe200078e0003 */
[----:B------:R0:W-:Y:S04]  /*28d30*/  STL [R1+0xa30], R0 ;  /* 0x000a300001007387 */ /* 0x0001e80000100800 */
[----:B------:R4:W2:Y:S01]  /*28d40*/  @P0 LDG.E.U8 R31, desc[UR20][R12.64] ;  /* 0x000000140c1f0981 */ /* 0x0008a2000c1e1100 */
[----:B0-----:R-:W-:-:S03]  /*28d50*/  VIADD R0, R64, 0xdd ;  /* 0x000000dd40007836 */ /* 0x001fc60000000000 */
[----:B------:R-:W-:Y:S02]  /*28d60*/  @!P2 IMAD.IADD R11, R11, 0x1, -R9 ;  /* 0x000000010b0ba824 */ /* 0x000fe400078e0a09 */
[----:B----4-:R-:W-:-:S03]  /*28d70*/  IABS R12, R0 ;  /* 0x00000000000c7213 */ /* 0x010fc60000000000 */
[----:B------:R-:W-:Y:S02]  /*28d80*/  ISETP.GT.U32.AND P2, PT, R9, R11, PT ;  /* 0x0000000b0900720c */ /* 0x000fe40003f44070 */
[----:B------:R-:W-:-:S04]  /*28d90*/  IMAD.HI.U32 R13, R10, R12, RZ ;  /* 0x0000000c0a0d7227 */ /* 0x000fc800078e00ff */
[----:B------:R-:W-:-:S04]  /*28da0*/  IMAD.MOV R13, RZ, RZ, -R13 ;  /* 0x000000ffff0d7224 */ /* 0x000fc800078e0a0d */
[----:B------:R-:W-:-:S03]  /*28db0*/  IMAD R12, R9, R13, R12 ;  /* 0x0000000d090c7224 */ /* 0x000fc600078e020c */
[----:B------:R-:W-:Y:S02]  /*28dc0*/  @!P2 IMAD.IADD R11, R11, 0x1, -R9 ;  /* 0x000000010b0ba824 */ /* 0x000fe400078e0a09 */
[----:B------:R-:W-:Y:S02]  /*28dd0*/  ISETP.GT.U32.AND P2, PT, R9, R12, PT ;  /* 0x0000000c0900720c */ /* 0x000fe40003f44070 */
[----:B------:R-:W-:-:S05]  /*28de0*/  @!P3 IMAD.MOV R11, RZ, RZ, -R11 ;  /* 0x000000ffff0bb224 */ /* 0x000fca00078e0a0b */
[----:B------:R-:W-:-:S05]  /*28df0*/  SEL R11, R47, R11, !P1 ;  /* 0x0000000b2f0b7207 */ /* 0x000fca0004800000 */
[----:B-1----:R-:W-:Y:S01]  /*28e00*/  IMAD R11, R11, UR4, RZ ;  /* 0x000000040b0b7c24 */ /* 0x002fe2000f8e02ff */
[----:B------:R0:W-:Y:S01]  /*28e10*/  STL [R1+0xa2c], R3 ;  /* 0x000a2c0301007387 */ /* 0x0001e20000100800 */
[----:B------:R-:W-:Y:S01]  /*28e20*/  @!P2 IMAD.IADD R12, R12, 0x1, -R9 ;  /* 0x000000010c0ca824 */ /* 0x000fe200078e0a09 */
[----:B------:R-:W1:Y:S02]  /*28e30*/  LDCU UR4, c[0x0][0x3b0] ;  /* 0x00007600ff0477ac */ /* 0x000e640008000800 */
[----:B------:R-:W-:Y:S02]  /*28e40*/  IADD3 R2, P3, PT, R11, R8, RZ ;  /* 0x000000080b027210 */ /* 0x000fe40007f7e0ff */
[----:B------:R-:W-:Y:S02]  /*28e50*/  ISETP.GT.U32.AND P2, PT, R9, R12, PT ;  /* 0x0000000c0900720c */ /* 0x000fe40003f44070 */
[----:B0-----:R-:W-:Y:S02]  /*28e60*/  LEA.HI.X.SX32 R3, R11, R5, 0x1, P3 ;  /* 0x000000050b037211 */ /* 0x001fe400018f0eff */
[----:B------:R-:W-:Y:S01]  /*28e70*/  ISETP.GE.AND P3, PT, R0, RZ, PT ;  /* 0x000000ff0000720c */ /* 0x000fe20003f66270 */
[----:B------:R-:W-:Y:S01]  /*28e80*/  STL [R1+0x132c], R0 ;  /* 0x00132c0001007387 */ /* 0x000fe20000100800 */
[----:B------:R-:W-:-:S03]  /*28e90*/  @P0 IMAD.MOV.U32 R14, RZ, RZ, R2 ;  /* 0x000000ffff0e0224 */ /* 0x000fc600078e0002 */
[----:B------:R0:W-:Y:S04]  /*28ea0*/  STL [R1+0xa58], R2 ;  /* 0x000a580201007387 */ /* 0x0001e80000100800 */
[----:B------:R-:W-:Y:S02]  /*28eb0*/  @!P2 IMAD.IADD R12, R12, 0x1, -R9 ;  /* 0x000000010c0ca824 */ /* 0x000fe400078e0a09 */
[----:B0-----:R-:W-:Y:S02]  /*28ec0*/  VIADD R2, R64, 0xde ;  /* 0x000000de40027836 */ /* 0x001fe40000000000 */
[----:B------:R-:W-:-:S03]  /*28ed0*/  @!P3 IMAD.MOV R12, RZ, RZ, -R12 ;  /* 0x000000ffff0cb224 */ /* 0x000fc600078e0a0c */
[----:B------:R-:W-:Y:S02]  /*28ee0*/  IABS R11, R2 ;  /* 0x00000002000b7213 */ /* 0x000fe40000000000 */
[----:B------:R-:W-:-:S03]  /*28ef0*/  SEL R13, R47, R12, !P1 ;  /* 0x0000000c2f0d7207 */ /* 0x000fc60004800000 */
[----:B------:R-:W-:-:S04]  /*28f00*/  IMAD.HI.U32 R12, R10, R11, RZ ;  /* 0x0000000b0a0c7227 */ /* 0x000fc800078e00ff */
[----:B-1----:R-:W-:Y:S01]  /*28f10*/  IMAD R13, R13, UR4, RZ ;  /* 0x000000040d0d7c24 */ /* 0x002fe2000f8e02ff */
[----:B------:R0:W-:Y:S01]  /*28f20*/  STL [R1+0xa54], R3 ;  /* 0x000a540301007387 */ /* 0x0001e20000100800 */
[----:B------:R-:W-:Y:S02]  /*28f30*/  IMAD.MOV R12, RZ, RZ, -R12 ;  /* 0x000000ffff0c7224 */ /* 0x000fe400078e0a0c */
[----:B------:R-:W-:Y:S01]  /*28f40*/  @P0 IMAD.MOV.U32 R15, RZ, RZ, R3 ;  /* 0x000000ffff0f0224 */ /* 0x000fe200078e0003 */
[----:B------:R-:W-:Y:S01]  /*28f50*/  IADD3 R0, P2, PT, R13, R8, RZ ;  /* 0x000000080d007210 */ /* 0x000fe20007f5e0ff */
[----:B------:R-:W-:Y:S01]  /*28f60*/  IMAD R11, R9, R12, R11 ;  /* 0x0000000c090b7224 */ /* 0x000fe200078e020b */
[----:B------:R-:W-:Y:S01]  /*28f70*/  PRMT R29, RZ, 0x7610, R29 ;  /* 0x00007610ff1d7816 */ /* 0x000fe2000000001d */
[----:B------:R-:W1:Y:S01]  /*28f80*/  LDCU UR4, c[0x0][0x3b0] ;  /* 0x00007600ff0477ac */ /* 0x000e620008000800 */
[----:B0-----:R-:W-:Y:S02]  /*28f90*/  LEA.HI.X.SX32 R3, R13, R5, 0x1, P2 ;  /* 0x000000050d037211 */ /* 0x001fe400010f0eff */
[----:B------:R-:W-:Y:S01]  /*28fa0*/  ISETP.GT.U32.AND P2, PT, R9, R11, PT ;  /* 0x0000000b0900720c */ /* 0x000fe20003f44070 */
[----:B------:R-:W-:Y:S01]  /*28fb0*/  STL [R1+0x1320], R2 ;  /* 0x0013200201007387 */ /* 0x000fe20000100800 */
[----:B------:R-:W-:-:S02]  /*28fc0*/  @P0 IMAD.MOV.U32 R12, RZ, RZ, R0 ;  /* 0x000000ffff0c0224 */ /* 0x000fc400078e0000 */
[----:B------:R-:W-:Y:S01]  /*28fd0*/  @P0 IMAD.MOV.U32 R13, RZ, RZ, R3 ;  /* 0x000000ffff0d0224 */ /* 0x000fe200078e0003 */
[----:B------:R0:W-:Y:S04]  /*28fe0*/  STL [R1+0xa60], R0 ;  /* 0x000a600001007387 */ /* 0x0001e80000100800 */
[----:B------:R4:W2:Y:S01]  /*28ff0*/  @P0 LDG.E.U8 R29, desc[UR20][R12.64] ;  /* 0x000000140c1d0981 */ /* 0x0008a2000c1e1100 */
[----:B0-----:R-:W-:-:S03]  /*29000*/  VIADD R0, R64, 0xdf ;  /* 0x000000df40007836 */ /* 0x001fc60000000000 */
[----:B------:R-:W-:Y:S02]  /*29010*/  @!P2 IMAD.IADD R11, R11, 0x1, -R9 ;  /* 0x000000010b0ba824 */ /* 0x000fe400078e0a09 */
[----:B----4-:R-:W-:-:S03]  /*29020*/  IABS R12, R0 ;  /* 0x00000000000c7213 */ /* 0x010fc60000000000 */
[----:B------:R-:W-:Y:S02]  /*29030*/  ISETP.GT.U32.AND P2, PT, R9, R11, PT ;  /* 0x0000000b0900720c */ /* 0x000fe40003f44070 */
[----:B------:R-:W-:Y:S01]  /*29040*/  IMAD.HI.U32 R13, R10, R12, RZ ;  /* 0x0000000c0a0d7227 */ /* 0x000fe200078e00ff */
[----:B------:R-:W-:-:S03]  /*29050*/  ISETP.GE.AND P3, PT, R2, RZ, PT ;  /* 0x000000ff0200720c */ /* 0x000fc60003f66270 */
        /* <DEDUP_REMOVED lines=9> */
[----:B------:R-:W-:Y:S01]  /*290f0*/  PRMT R30, RZ, 0x7610, R30 ;  /* 0x00007610ff1e7816 */ /* 0x000fe2000000001e */
[----:B------:R-:W1:Y:S01]  /*29100*/  LDCU UR4, c[0x0][0x3b0] ;  /* 0x00007600ff0477ac */ /* 0x000e620008000800 */
[----:B------:R-:W-:Y:S02]  /*29110*/  IADD3 R2, P3, PT, R11, R8, RZ ;  /* 0x000000080b027210 */ /* 0x000fe40007f7e0ff */
[----:B------:R-:W-:Y:S01]  /*29120*/  ISETP.GT.U32.AND P2, PT, R9, R12, PT ;  /* 0x0000000c0900720c */ /* 0x000fe20003f44070 */
[----:B------:R-:W-:Y:S01]  /*29130*/  STL [R1+0x1314], R0 ;  /* 0x0013140001007387 */ /* 0x000fe20000100800 */
[----:B0-----:R-:W-:-:S03]  /*29140*/  LEA.HI.X.SX32 R3, R11, R5, 0x1, P3 ;  /* 0x000000050b037211 */ /* 0x001fc600018f0eff */
[----:B------:R0:W4:Y:S01]  /*29150*/  @P0 LDG.E.U8 R30, desc[UR20][R14.64] ;  /* 0x000000140e1e0981 */ /* 0x000122000c1e1100 */
[----:B------:R-:W-:-:S03]  /*29160*/  ISETP.GE.AND P3, PT, R0, RZ, PT ;  /* 0x000000ff0000720c */ /* 0x000fc60003f66270 */
[----:B------:R1:W-:Y:S04]  /*29170*/  STL [R1+0xa68], R2 ;  /* 0x000a680201007387 */ /* 0x0003e80000100800 */
[----:B------:R-:W-:Y:S02]  /*29180*/  @!P2 IMAD.IADD R12, R12, 0x1, -R9 ;  /* 0x000000010c0ca824 */ /* 0x000fe400078e0a09 */
[----:B0-----:R-:W-:Y:S02]  /*29190*/  @P0 IMAD.MOV.U32 R14, RZ, RZ, R2 ;  /* 0x000000ffff0e0224 */ /* 0x001fe400078e0002 */
[----:B-1----:R-:W-:Y:S02]  /*291a0*/  VIADD R2, R64, 0xe4 ;  /* 0x000000e440027836 */ /* 0x002fe40000000000 */
[----:B------:R-:W-:-:S03]  /*291b0*/  @!P3 IMAD.MOV R12, RZ, RZ, -R12 ;  /* 0x000000ffff0cb224 */ /* 0x000fc600078e0a0c */
[----:B------:R-:W-:Y:S02]  /*291c0*/  IABS R11, R2 ;  /* 0x00000002000b7213 */ /* 0x000fe40000000000 */
[----:B------:R-:W-:-:S03]  /*291d0*/  SEL R13, R47, R12, !P1 ;  /* 0x0000000c2f0d7207 */ /* 0x000fc60004800000 */
[----:B------:R-:W-:-:S04]  /*291e0*/  IMAD.HI.U32 R12, R10, R11, RZ ;  /* 0x0000000b0a0c7227 */ /* 0x000fc800078e00ff */
[----:B------:R-:W-:Y:S01]  /*291f0*/  IMAD R13, R13, UR4, RZ ;  /* 0x000000040d0d7c24 */ /* 0x000fe2000f8e02ff */
        /* <DEDUP_REMOVED lines=16> */
[----:B-1----:R-:W-:-:S03]  /*29300*/  IABS R12, R0 ;  /* 0x00000000000c7213 */ /* 0x002fc60000000000 */
        /* <DEDUP_REMOVED lines=9> */
[----:B------:R-:W-:Y:S01]  /*293a0*/  IMAD R11, R11, UR4, RZ ;  /* 0x000000040b0b7c24 */ /* 0x000fe2000f8e02ff */
        /* <DEDUP_REMOVED lines=8> */
[----:B------:R0:W2:Y:S01]  /*29430*/  @P0 LDG.E.U8 R28, desc[UR20][R14.64] ;  /* 0x000000140e1c0981 */ /* 0x0000a2000c1e1100 */
        /* <DEDUP_REMOVED lines=18> */
[----:B------:R-:W-:-:S02]  /*29560*/  ISETP.GT.U32.AND P2, PT, R9, R11, PT ;  /* 0x0000000b0900720c */ /* 0x000fc40003f44070 */
[----:B------:R0:W2:Y:S01]  /*29570*/  @P0 LDG.E.U8 R44, desc[UR20][R24.64] ;  /* 0x00000014182c0981 */ /* 0x0000a2000c1e1100 */
[----:B------:R-:W-:Y:S02]  /*29580*/  @P0 IMAD.MOV.U32 R12, RZ, RZ, R0 ;  /* 0x000000ffff0c0224 */ /* 0x000fe400078e0000 */
[----:B------:R-:W-:Y:S01]  /*29590*/  @P0 IMAD.MOV.U32 R13, RZ, RZ, R3 ;  /* 0x000000ffff0d0224 */ /* 0x000fe200078e0003 */
[----:B------:R-:W-:Y:S04]  /*295a0*/  STL [R1+0x1310], R2 ;  /* 0x0013100201007387 */ /* 0x000fe80000100800 */
[----:B------:R1:W-:Y:S01]  /*295b0*/  STL [R1+0xaa0], R0 ;  /* 0x000aa00001007387 */ /* 0x0003e20000100800 */
[----:B0-----:R-:W-:Y:S02]  /*295c0*/  PRMT R25, RZ, 0x7610, R25 ;  /* 0x00007610ff197816 */ /* 0x001fe40000000019 */
[----:B------:R-:W-:-:S04]  /*295d0*/  @!P2 IMAD.IADD R11, R11, 0x1, -R9 ;  /* 0x000000010b0ba824 */ /* 0x000fc800078e0a09 */
[----:B------:R0:W2:Y:S01]  /*295e0*/  @P0 LDG.E.U8 R25, desc[UR20][R12.64] ;  /* 0x000000140c190981 */ /* 0x0000a2000c1e1100 */
[----:B-1----:R-:W-:Y:S01]  /*295f0*/  VIADD R0, R64, 0xe7 ;  /* 0x000000e740007836 */ /* 0x002fe20000000000 */
[----:B------:R-:W-:-:S04]  /*29600*/  ISETP.GT.U32.AND P2, PT, R9, R11, PT ;  /* 0x0000000b0900720c */ /* 0x000fc80003f44070 */
[----:B0-----:R-:W-:Y:S02]  /*29610*/  IABS R12, R0 ;  /* 0x00000000000c7213 */ /* 0x001fe40000000000 */
[----:B------:R-:W-:-:S03]  /*29620*/  ISETP.GE.AND P3, PT, R2, RZ, PT ;  /* 0x000000ff0200720c */ /* 0x000fc60003f66270 */
[----:B------:R-:W-:-:S04]  /*29630*/  IMAD.HI.U32 R13, R10, R12, RZ ;  /* 0x0000000c0a0d7227 */ /* 0x000fc800078e00ff */
[----:B------:R-:W-:-:S04]  /*29640*/  IMAD.MOV R13, RZ, RZ, -R13 ;  /* 0x000000ffff0d7224 */ /* 0x000fc800078e0a0d */
[----:B------:R-:W-:Y:S02]  /*29650*/  IMAD R12, R9, R13, R12 ;  /* 0x0000000d090c7224 */ /* 0x000fe400078e020c */
[----:B------:R-:W-:-:S03]  /*29660*/  @!P2 IMAD.IADD R11, R11, 0x1, -R9 ;  /* 0x000000010b0ba824 */ /* 0x000fc600078e0a09 */
[----:B------:R-:W-:Y:S01]  /*29670*/  ISETP.GT.U32.AND P2, PT, R9, R12, PT ;  /* 0x0000000c0900720c */ /* 0x000fe20003f44070 */
        /* <DEDUP_REMOVED lines=189> */
[----:B------:R-:W1:Y:S02]  /*2a250*/  LDCU UR4, c[0x0][0x3b0] ;  /* 0x00007600ff0477ac */ /* 0x000e640008000800 */
[----:B------:R-:W-:Y:S02]  /*2a260*/  IADD3 R2, P3, PT, R11, R8, RZ ;  /* 0x000000080b027210 */ /* 0x000fe40007f7e0ff */
[----:B------:R-:W-:Y:S02]  /*2a270*/  ISETP.GT.U32.AND P2, PT, R9, R12, PT ;  /* 0x0000000c0900720c */ /* 0x000fe40003f44070 */
[----:B0-----:R-:W-:Y:S02]  /*2a280*/  LEA.HI.X.SX32 R3, R11, R5, 0x1, P3 ;  /* 0x000000050b037211 */ /* 0x001fe400018f0eff */
[----:B------:R-:W-:Y:S01]  /*2a290*/  ISETP.GE.AND P3, PT, R0, RZ, PT ;  /* 0x000000ff0000720c */ /* 0x000fe20003f66270 */
[----:B------:R-:W-:-:S08]  /*2a2a0*/  VIADD R6, R64, 0xfe ;  /* 0x000000fe40067836 */ /* 0x000fd00000000000 */
[----:B------:R-:W-:Y:S01]  /*2a2b0*/  @!P2 IMAD.IADD R12, R12, 0x1, -R9 ;  /* 0x000000010c0ca824 */ /* 0x000fe200078e0a09 */
[----:B------:R-:W-:-:S03]  /*2a2c0*/  IABS R11, R6 ;  /* 0x00000006000b7213 */ /* 0x000fc60000000000 */
[----:B------:R-:W-:-:S05]  /*2a2d0*/  @!P3 IMAD.MOV R12, RZ, RZ, -R12 ;  /* 0x000000ffff0cb224 */ /* 0x000fca00078e0a0c */
[----:B------:R-:W-:Y:S01]  /*2a2e0*/  SEL R13, R47, R12, !P1 ;  /* 0x0000000c2f0d7207 */ /* 0x000fe20004800000 */
[----:B------:R-:W-:Y:S01]  /*2a2f0*/  IMAD.HI.U32 R12, R10, R11, RZ ;  /* 0x0000000b0a0c7227 */ /* 0x000fe200078e00ff */
[----:B------:R-:W-:-:S03]  /*2a300*/  PRMT R18, RZ, 0x7610, R18 ;  /* 0x00007610ff127816 */ /* 0x000fc60000000012 */
[----:B-1----:R-:W-:Y:S01]  /*2a310*/  IMAD R13, R13, UR4, RZ ;  /* 0x000000040d0d7c24 */ /* 0x002fe2000f8e02ff */
[----:B------:R0:W-:Y:S01]  /*2a320*/  STL [R1+0x12f8], R0 ;  /* 0x0012f80001007387 */ /* 0x0001e20000100800 */
[----:B------:R-:W-:Y:S01]  /*2a330*/  IMAD.MOV R12, RZ, RZ, -R12 ;  /* 0x000000ffff0c7224 */ /* 0x000fe200078e0a0c */
[----:B------:R-:W-:Y:S01]  /*2a340*/  PRMT R16, RZ, 0x7610, R16 ;  /* 0x00007610ff107816 */ /* 0x000fe20000000010 */
[----:B------:R-:W-:Y:S01]  /*2a350*/  VIADD R4, R64, 0xf7 ;  /* 0x000000f740047836 */ /* 0x000fe20000000000 */
[----:B------:R1:W2:Y:S01]  /*2a360*/  @P0 LDG.E.U8 R18, desc[UR20][R14.64] ;  /* 0x000000140e120981 */ /* 0x0002a2000c1e1100 */
[----:B------:R-:W-:Y:S01]  /*2a370*/  IMAD R11, R9, R12, R11 ;  /* 0x0000000c090b7224 */ /* 0x000fe200078e020b */
[----:B------:R-:W3:Y:S01]  /*2a380*/  LDCU UR4, c[0x0][0x3b0] ;  /* 0x00007600ff0477ac */ /* 0x000ee20008000800 */
[----:B0-----:R-:W-:Y:S01]  /*2a390*/  IADD3 R0, P2, PT, R13, R8, RZ ;  /* 0x000000080d007210 */ /* 0x001fe20007f5e0ff */
[----:B------:R0:W-:Y:S01]  /*2a3a0*/  STL [R1+0xb48], R2 ;  /* 0x000b480201007387 */ /* 0x0001e20000100800 */
[----:B-1----:R-:W-:-:S02]  /*2a3b0*/  @P0 IMAD.MOV.U32 R14, RZ, RZ, R2 ;  /* 0x000000ffff0e0224 */ /* 0x002fc400078e0002 */
[----:B------:R-:W-:Y:S01]  /*2a3c0*/  @P0 IMAD.MOV.U32 R15, RZ, RZ, R3 ;  /* 0x000000ffff0f0224 */ /* 0x000fe200078e0003 */
[----:B------:R-:W-:Y:S01]  /*2a3d0*/  STL [R1+0xb44], R3 ;  /* 0x000b440301007387 */ /* 0x000fe20000100800 */
[----:B0-----:R-:W-:-:S03]  /*2a3e0*/  LEA.HI.X.SX32 R2, R13, R5, 0x1, P2 ;  /* 0x000000050d027211 */ /* 0x001fc600010f0eff */
[----:B------:R0:W2:Y:S01]  /*2a3f0*/  @P0 LDG.E.U8 R16, desc[UR20][R14.64] ;  /* 0x000000140e100981 */ /* 0x0000a2000c1e1100 */
[----:B------:R-:W-:Y:S01]  /*2a400*/  ISETP.GT.U32.AND P2, PT, R9, R11, PT ;  /* 0x0000000b0900720c */ /* 0x000fe20003f44070 */
[----:B------:R-:W-:Y:S02]  /*2a410*/  @P0 IMAD.MOV.U32 R12, RZ, RZ, R0 ;  /* 0x000000ffff0c0224 */ /* 0x000fe400078e0000 */
[----:B------:R-:W-:Y:S01]  /*2a420*/  STL [R1+0x12f4], R6 ;  /* 0x0012f40601007387 */ /* 0x000fe20000100800 */
[----:B------:R-:W-:-:S03]  /*2a430*/  @P0 IMAD.MOV.U32 R13, RZ, RZ, R2 ;  /* 0x000000ffff0d0224 */ /* 0x000fc600078e0002 */
[----:B------:R1:W-:Y:S01]  /*2a440*/  STL [R1+0xb50], R0 ;  /* 0x000b500001007387 */ /* 0x0003e20000100800 */
[----:B0-----:R-:W-:-:S03]  /*2a450*/  PRMT R15, RZ, 0x7610, R15 ;  /* 0x00007610ff0f7816 */ /* 0x001fc6000000000f */
[----:B------:R0:W-:Y:S04]  /*2a460*/  STL [R1+0xb4c], R2 ;  /* 0x000b4c0201007387 */ /* 0x0001e80000100800 */
[----:B------:R3:W2:Y:S01]  /*2a470*/  @P0 LDG.E.U8 R15, desc[UR20][R12.64] ;  /* 0x000000140c0f0981 */ /* 0x0006a2000c1e1100 */
[C---:B-1----:R-:W-:Y:S02]  /*2a480*/  VIADD R0, R64.reuse, 0xff ;  /* 0x000000ff40007836 */ /* 0x042fe40000000000 */
[----:B0-----:R-:W-:-:S03]  /*2a490*/  VIADD R2, R64, 0xef ;  /* 0x000000ef40027836 */ /* 0x001fc60000000000 */
[----:B---3--:R-:W-:Y:S01]  /*2a4a0*/  IABS R12, R0 ;  /* 0x00000000000c7213 */ /* 0x008fe20000000000 */
[----:B------:R-:W-:Y:S01]  /*2a4b0*/  @!P2 IMAD.IADD R11, R11, 0x1, -R9 ;  /* 0x000000010b0ba824 */ /* 0x000fe200078e0a09 */
[----:B------:R-:W-:Y:S02]  /*2a4c0*/  IABS R14, R4 ;  /* 0x00000004000e7213 */ /* 0x000fe40000000000 */
[----:B------:R-:W-:Y:S01]  /*2a4d0*/  IABS R13, R2 ;  /* 0x00000002000d7213 */ /* 0x000fe20000000000 */
[----:B------:R-:W-:Y:S01]  /*2a4e0*/  IMAD.HI.U32 R7, R10, R12, RZ ;  /* 0x0000000c0a077227 */ /* 0x000fe200078e00ff */
[----:B------:R-:W-:-:S03]  /*2a4f0*/  ISETP.GT.U32.AND P3, PT, R9, R11, PT ;  /* 0x0000000b0900720c */ /* 0x000fc60003f64070 */
[----:B------:R-:W-:Y:S02]  /*2a500*/  IMAD.MOV R93, RZ, RZ, -R7 ;  /* 0x000000ffff5d7224 */ /* 0x000fe400078e0a07 */
[----:B------:R-:W-:Y:S01]  /*2a510*/  IMAD.HI.U32 R7, R10, R14, RZ ;  /* 0x0000000e0a077227 */ /* 0x000fe200078e00ff */
[----:B------:R-:W-:-:S03]  /*2a520*/  ISETP.GE.AND P2, PT, R6, RZ, PT ;  /* 0x000000ff0600720c */ /* 0x000fc60003f46270 */
[----:B------:R-:W-:-:S04]  /*2a530*/  IMAD.HI.U32 R3, R10, R13, RZ ;  /* 0x0000000d0a037227 */ /* 0x000fc800078e00ff */
[C---:B------:R-:W-:Y:S02]  /*2a540*/  IMAD R10, R9.reuse, R93, R12 ;  /* 0x0000005d090a7224 */ /* 0x040fe400078e020c */
[----:B------:R-:W-:Y:S02]  /*2a550*/  IMAD.MOV R12, RZ, RZ, -R7 ;  /* 0x000000ffff0c7224 */ /* 0x000fe400078e0a07 */
[----:B------:R-:W-:Y:S02]  /*2a560*/  IMAD.MOV R3, RZ, RZ, -R3 ;  /* 0x000000ffff037224 */ /* 0x000fe400078e0a03 */
[C---:B------:R-:W-:Y:S02]  /*2a570*/  IMAD R12, R9.reuse, R12, R14 ;  /* 0x0000000c090c7224 */ /* 0x040fe400078e020e */
[C---:B------:R-:W-:Y:S01]  /*2a580*/  IMAD R13, R9.reuse, R3, R13 ;  /* 0x00000003090d7224 */ /* 0x040fe200078e020d */
[----:B------:R-:W-:Y:S01]  /*2a590*/  ISETP.GT.U32.AND P6, PT, R9, R10, PT ;  /* 0x0000000a0900720c */ /* 0x000fe20003fc4070 */
[----:B------:R-:W-:Y:S01]  /*2a5a0*/  @!P3 IMAD.IADD R11, R11, 0x1, -R9 ;  /* 0x000000010b0bb824 */ /* 0x000fe200078e0a09 */
[----:B------:R-:W-:-:S02]  /*2a5b0*/  ISETP.GT.U32.AND P5, PT, R9, R12, PT ;  /* 0x0000000c0900720c */ /* 0x000fc40003fa4070 */
[----:B------:R-:W-:Y:S01]  /*2a5c0*/  ISETP.GT.U32.AND P3, PT, R9, R13, PT ;  /* 0x0000000d0900720c */ /* 0x000fe20003f64070 */
[----:B------:R-:W-:-:S05]  /*2a5d0*/  @!P2 IMAD.MOV R11, RZ, RZ, -R11 ;  /* 0x000000ffff0ba224 */ /* 0x000fca00078e0a0b */
[----:B------:R-:W-:-:S03]  /*2a5e0*/  SEL R11, R47, R11, !P1 ;  /* 0x0000000b2f0b7207 */ /* 0x000fc60004800000 */
[--C-:B------:R-:W-:Y:S02]  /*2a5f0*/  @!P6 IMAD.IADD R10, R10, 0x1, -R9.reuse ;  /* 0x000000010a0ae824 */ /* 0x100fe400078e0a09 */
[--C-:B------:R-:W-:Y:S02]  /*2a600*/  @!P5 IMAD.IADD R12, R12, 0x1, -R9.reuse ;  /* 0x000000010c0cd824 */ /* 0x100fe400078e0a09 */
[----:B------:R-:W-:Y:S01]  /*2a610*/  IMAD R11, R11, UR4, RZ ;  /* 0x000000040b0b7c24 */ /* 0x000fe2000f8e02ff */
[----:B------:R-:W0:Y:S01]  /*2a620*/  LDCU UR4, c[0x0][0x3b0] ;  /* 0x00007600ff0477ac */ /* 0x000e220008000800 */
[----:B------:R-:W-:Y:S01]  /*2a630*/  @!P3 IMAD.IADD R13, R13, 0x1, -R9 ;  /* 0x000000010d0db824 */ /* 0x000fe200078e0a09 */
[C---:B------:R-:W-:Y:S02]  /*2a640*/  ISETP.GT.U32.AND P3, PT, R9.reuse, R10, PT ;  /* 0x0000000a0900720c */ /* 0x040fe40003f64070 */
[----:B------:R-:W-:Y:S02]  /*2a650*/  ISETP.GT.U32.AND P5, PT, R9, R12, PT ;  /* 0x0000000c0900720c */ /* 0x000fe40003fa4070 */
[----:B------:R-:W-:-:S02]  /*2a660*/  IADD3 R6, P2, PT, R11, R8, RZ ;  /* 0x000000080b067210 */ /* 0x000fc40007f5e0ff */
[----:B------:R-:W-:Y:S02]  /*2a670*/  ISETP.GT.U32.AND P6, PT, R9, R13, PT ;  /* 0x0000000d0900720c */ /* 0x000fe40003fc4070 */
[----:B------:R-:W-:Y:S02]  /*2a680*/  LEA.HI.X.SX32 R7, R11, R5, 0x1, P2 ;  /* 0x000000050b077211 */ /* 0x000fe400010f0eff */
[----:B------:R-:W-:-:S03]  /*2a690*/  ISETP.GE.AND P2, PT, R2, RZ, PT ;  /* 0x000000ff0200720c */ /* 0x000fc60003f46270 */
[--C-:B------:R-:W-:Y:S01]  /*2a6a0*/  @!P3 IMAD.IADD R10, R10, 0x1, -R9.reuse ;  /* 0x000000010a0ab824 */ /* 0x100fe200078e0a09 */
[----:B------:R-:W-:Y:S01]  /*2a6b0*/  ISETP.GE.AND P3, PT, R4, RZ, PT ;  /* 0x000000ff0400720c */ /* 0x000fe20003f66270 */
[----:B------:R-:W-:Y:S01]  /*2a6c0*/  @!P5 IMAD.IADD R12, R12, 0x1, -R9 ;  /* 0x000000010c0cd824 */ /* 0x000fe200078e0a09 */
[----:B------:R-:W-:-:S03]  /*2a6d0*/  ISETP.GE.AND P5, PT, R0, RZ, PT ;  /* 0x000000ff0000720c */ /* 0x000fc60003fa6270 */
[----:B------:R-:W-:-:S04]  /*2a6e0*/  @!P6 IMAD.IADD R13, R13, 0x1, -R9 ;  /* 0x000000010d0de824 */ /* 0x000fc800078e0a09 */
[----:B------:R-:W-:-:S05]  /*2a6f0*/  @!P2 IMAD.MOV R13, RZ, RZ, -R13 ;  /* 0x000000ffff0da224 */ /* 0x000fca00078e0a0d */
[----:B------:R-:W-:Y:S01]  /*2a700*/  SEL R13, R47, R13, !P1 ;  /* 0x0000000d2f0d7207 */ /* 0x000fe20004800000 */
[----:B------:R-:W-:Y:S02]  /*2a710*/  @!P3 IMAD.MOV R12, RZ, RZ, -R12 ;  /* 0x000000ffff0cb224 */ /* 0x000fe400078e0a0c */
[----:B------:R-:W-:Y:S02]  /*2a720*/  @!P5 IMAD.MOV R10, RZ, RZ, -R10 ;  /* 0x000000ffff0ad224 */ /* 0x000fe400078e0a0a */
[----:B0-----:R-:W-:Y:S01]  /*2a730*/  IMAD R13, R13, UR4, RZ ;  /* 0x000000040d0d7c24 */ /* 0x001fe2000f8e02ff */
[----:B------:R-:W-:Y:S01]  /*2a740*/  STL [R1+0x12e0], R0 ;  /* 0x0012e00001007387 */ /* 0x000fe20000100800 */
[C---:B------:R-:W-:Y:S01]  /*2a750*/  SEL R12, R47.reuse, R12, !P1 ;  /* 0x0000000c2f0c7207 */ /* 0x040fe20004800000 */
[----:B------:R-:W0:Y:S01]  /*2a760*/  LDCU UR4, c[0x0][0x3b0] ;  /* 0x00007600ff0477ac */ /* 0x000e220008000800 */
[----:B------:R-:W-:Y:S01]  /*2a770*/  PRMT R11, RZ, 0x7610, R11 ;  /* 0x00007610ff0b7816 */ /* 0x000fe2000000000b */
[----:B------:R-:W-:Y:S01]  /*2a780*/  STL [R1+0x12f0], R2 ;  /* 0x0012f00201007387 */ /* 0x000fe20000100800 */
[----:B------:R-:W-:-:S03]  /*2a790*/  SEL R47, R47, R10, !P1 ;  /* 0x0000000a2f2f7207 */ /* 0x000fc60004800000 */
[----:B------:R1:W-:Y:S01]  /*2a7a0*/  STL [R1+0x12e8], R4 ;  /* 0x0012e80401007387 */ /* 0x0003e20000100800 */
[----:B------:R-:W-:-:S03]  /*2a7b0*/  IMAD R9, R12, UR5, RZ ;  /* 0x000000050c097c24 */ /* 0x000fc6000f8e02ff */
[----:B------:R-:W3:Y:S04]  /*2a7c0*/  LDL.LU R93, [R1+0x1724] ;  /* 0x00172400015d7983 */ /* 0x000ee80000300800 */
[----:B------:R-:W3:Y:S01]  /*2a7d0*/  LDL.LU R3, [R1+0x1720] ;  /* 0x0017200001037983 */ /* 0x000ee20000300800 */
[----:B-1----:R-:W-:-:S03]  /*2a7e0*/  IADD3 R4, P1, PT, R13, R8, RZ ;  /* 0x000000080d047210 */ /* 0x002fc60007f3e0ff */
[----:B------:R-:W-:Y:S01]  /*2a7f0*/  STL [R1+0x418], R6 ;  /* 0x0004180601007387 */ /* 0x000fe20000100800 */
[----:B------:R-:W-:-:S03]  /*2a800*/  LEA.HI.X.SX32 R14, R13, R5, 0x1, P1 ;  /* 0x000000050d0e7211 */ /* 0x000fc600008f0eff */
[----:B------:R1:W-:Y:S01]  /*2a810*/  STL [R1+0x414], R7 ;  /* 0x0004140701007387 */ /* 0x0003e20000100800 */
[----:B------:R-:W-:-:S03]  /*2a820*/  PRMT R10, RZ, 0x7610, R10 ;  /* 0x00007610ff0a7816 */ /* 0x000fc6000000000a */
[----:B------:R-:W3:Y:S01]  /*2a830*/  @P0 LDG.E.U8 R11, desc[UR20][R6.64] ;  /* 0x00000014060b0981 */ /* 0x000ee2000c1e1100 */
[----:B------:R-:W-:Y:S02]  /*2a840*/  @P0 IMAD.MOV.U32 R12, RZ, RZ, R4 ;  /* 0x000000ffff0c0224 */ /* 0x000fe400078e0004 */
[----:B------:R-:W-:-:S05]  /*2a850*/  @P0 IMAD.MOV.U32 R13, RZ, RZ, R14 ;  /* 0x000000ffff0d0224 */ /* 0x000fca00078e000e */
[----:B------:R0:W3:Y:S04]  /*2a860*/  @P0 LDG.E.U8 R10, desc[UR20][R12.64] ;  /* 0x000000140c0a0981 */ /* 0x0000e8000c1e1100 */
[----:B-1----:R-:W3:Y:S04]  /*2a870*/  LDL.LU.64 R6, [R1+0x1718] ;  /* 0x0017180001067983 */ /* 0x002ee80000300a00 */
[----:B------:R-:W3:Y:S04]  /*2a880*/  LDL.LU R2, [R1+0x1710] ;  /* 0x0017100001027983 */ /* 0x000ee80000300800 */
[----:B------:R-:W3:Y:S04]  /*2a890*/  LDL.LU R0, [R1+0x170c] ;  /* 0x00170c0001007983 */ /* 0x000ee80000300800 */
[----:B------:R1:W-:Y:S04]  /*2a8a0*/  STL [R1+0x400], R4 ;  /* 0x0004000401007387 */ /* 0x0003e80000100800 */
[----:B------:R0:W-:Y:S01]  /*2a8b0*/  STL [R1+0x3fc], R14 ;  /* 0x0003fc0e01007387 */ /* 0x0001e20000100800 */
[----:B-1----:R-:W-:-:S05]  /*2a8c0*/  IADD3 R4, P1, PT, R9, R8, RZ ;  /* 0x0000000809047210 */ /* 0x002fca0007f3e0ff */
[----:B------:R1:W-:Y:S01]  /*2a8d0*/  STL [R1+0x410], R4 ;  /* 0x0004100401007387 */ /* 0x0003e20000100800 */
[----:B0-----:R-:W-:Y:S01]  /*2a8e0*/  @P0 IMAD.MOV.U32 R12, RZ, RZ, R4 ;  /* 0x000000ffff0c0224 */ /* 0x001fe200078e0004 */
[----:B------:R-:W-:Y:S01]  /*2a8f0*/  LEA.HI.X.SX32 R14, R9, R5, 0x1, P1 ;  /* 0x00000005090e7211 */ /* 0x000fe200008f0eff */
[----:B-1----:R-:W0:Y:S01]  /*2a900*/  S2R R4, SR_TID.X ;  /* 0x0000000000047919 */ /* 0x002e220000002100 */
[----:B------:R-:W-:-:S03]  /*2a910*/  PRMT R9, RZ, 0x7610, R9 ;  /* 0x00007610ff097816 */ /* 0x000fc60000000009 */
[----:B------:R-:W-:Y:S02]  /*2a920*/  @P0 IMAD.MOV.U32 R13, RZ, RZ, R14 ;  /* 0x000000ffff0d0224 */ /* 0x000fe400078e000e */
[----:B------:R-:W-:-:S03]  /*2a930*/  IMAD R47, R47, UR4, RZ ;  /* 0x000000042f2f7c24 */ /* 0x000fc6000f8e02ff */
[----:B------:R1:W3:Y:S04]  /*2a940*/  @P0 LDG.E.U8 R9, desc[UR20][R12.64] ;  /* 0x000000140c090981 */ /* 0x0002e8000c1e1100 */
[----:B------:R4:W-:Y:S01]  /*2a950*/  STL [R1+0x40c], R14 ;  /* 0x00040c0e01007387 */ /* 0x0009e20000100800 */
[----:B-1----:R-:W-:-:S04]  /*2a960*/  IADD3 R13, P1, PT, R47, R8, RZ ;  /* 0x000000082f0d7210 */ /* 0x002fc80007f3e0ff */
[----:B------:R-:W-:Y:S01]  /*2a970*/  LEA.HI.X.SX32 R12, R47, R5, 0x1, P1 ;  /* 0x000000052f0c7211 */ /* 0x000fe200008f0eff */
[----:B----4-:R-:W4:Y:S04]  /*2a980*/  LDL.LU R14, [R1+0x24] ;  /* 0x00002400010e7983 */ /* 0x010f280000300800 */
[----:B------:R-:W3:Y:S04]  /*2a990*/  LDL.LU R8, [R1+0x30] ;  /* 0x0000300001087983 */ /* 0x000ee80000300800 */
[----:B------:R1:W-:Y:S04]  /*2a9a0*/  STL [R1+0x408], R13 ;  /* 0x0004080d01007387 */ /* 0x0003e80000100800 */
[----:B------:R1:W-:Y:S01]  /*2a9b0*/  STL [R1+0x404], R12 ;  /* 0x0004040c01007387 */ /* 0x0003e20000100800 */
[----:B0-----:R-:W-:-:S02]  /*2a9c0*/  LOP3.LUT R4, R4, 0x7f, RZ, 0xc0, !PT ;  /* 0x0000007f04047812 */ /* 0x001fc400078ec0ff */
[----:B------:R-:W-:Y:S01]  /*2a9d0*/  PRMT R5, RZ, 0x7610, R5 ;  /* 0x00007610ff057816 */ /* 0x000fe20000000005 */
[----:B------:R-:W3:Y:S01]  /*2a9e0*/  LDL.LU R47, [R1+0x3c] ;  /* 0x00003c00012f7983 */ /* 0x000ee20000300800 */
[----:B-1----:R-:W-:-:S04]  /*2a9f0*/  @P0 LOP3.LUT R13, R13, R12, RZ, 0x3c, !PT ;  /* 0x0000000c0d0d0212 */ /* 0x002fc800078e3cff */
[C---:B------:R-:W-:Y:S02]  /*2aa00*/  @P0 LOP3.LUT R12, R13.reuse, R12, RZ, 0x3c, !PT ;  /* 0x0000000c0d0c0212 */ /* 0x040fe400078e3cff */
[----:B------:R-:W-:Y:S02]  /*2aa10*/  LOP3.LUT R4, R4, 0x40, RZ, 0x3c, !PT ;  /* 0x0000004004047812 */ /* 0x000fe400078e3cff */
[----:B------:R-:W-:-:S03]  /*2aa20*/  @P0 LOP3.LUT R13, R13, R12, RZ, 0x3c, !PT ;  /* 0x0000000c0d0d0212 */ /* 0x000fc600078e3cff */
[----:B------:R0:W-:Y:S04]  /*2aa30*/  STS.U8 [R4+UR9+0xc200], R76 ;  /* 0x00c2004c04007988 */ /* 0x0001e80008000009 */
[----:B------:R-:W3:Y:S04]  /*2aa40*/  @P0 LDG.E.U8 R5, desc[UR20][R12.64] ;  /* 0x000000140c050981 */ /* 0x000ee8000c1e1100 */
[----:B------:R1:W-:Y:S04]  /*2aa50*/  STS.U8 [R4+UR9+0xc600], R72 ;  /* 0x00c6004804007988 */ /* 0x0003e80008000009 */
[----:B------:R-:W3:Y:S04]  /*2aa60*/  LDL.LU R12, [R1+0x54] ;  /* 0x00005400010c7983 */ /* 0x000ee80000300800 */
[----:B------:R-:W3:Y:S04]  /*2aa70*/  LDL.LU R13, [R1+0x48] ;  /* 0x00004800010d7983 */ /* 0x000ee80000300800 */
[----:B0-----:R-:W3:Y:S04]  /*2aa80*/  LDL.LU R76, [R1+0x60] ;  /* 0x00006000014c7983 */ /* 0x001ee80000300800 */
[----:B-1----:R-:W3:Y:S04]  /*2aa90*/  LDL.LU R72, [R1+0x6c] ;  /* 0x00006c0001487983 */ /* 0x002ee80000300800 */
[----:B------:R0:W-:Y:S04]  /*2aaa0*/  STS.U8 [R4+UR9+0xca00], R68 ;  /* 0x00ca004404007988 */ /* 0x0001e80008000009 */
[----:B------:R1:W-:Y:S04]  /*2aab0*/  STS.U8 [R4+UR9+0xce00], R63 ;  /* 0x00ce003f04007988 */ /* 0x0003e80008000009 */
[----:B0-----:R-:W3:Y:S04]  /*2aac0*/  LDL.LU R68, [R1+0x78] ;  /* 0x0000780001447983 */ /* 0x001ee80000300800 */
[----:B-1----:R-:W3:Y:S04]  /*2aad0*/  LDL.LU R63, [R1+0x84] ;  /* 0x00008400013f7983 */ /* 0x002ee80000300800 */
[----:B------:R0:W-:Y:S02]  /*2aae0*/  STS.U8 [R4+UR9+0xd200], R59 ;  /* 0x00d2003b04007988 */ /* 0x0001e40008000009 */
[----:B0-----:R-:W0:Y:S02]  /*2aaf0*/  S2R R59, SR_TID.X ;  /* 0x00000000003b7919 */ /* 0x001e240000002100 */
[----:B------:R1:W-:Y:S04]  /*2ab00*/  STS.U8 [R4+UR9+0xd600], R55 ;  /* 0x00d6003704007988 */ /* 0x0003e80008000009 */
[----:B-1----:R-:W4:Y:S01]  /*2ab10*/  LDL.LU R4, [R1+0x1708] ;  /* 0x0017080001047983 */ /* 0x002f220000300800 */
[----:B0-----:R-:W-:-:S04]  /*2ab20*/  LOP3.LUT R59, R59, 0x7f, RZ, 0xc0, !PT ;  /* 0x0000007f3b3b7812 */ /* 0x001fc800078ec0ff */
[----:B------:R-:W-:-:S05]  /*2ab30*/  LOP3.LUT R55, R59, 0x40, RZ, 0x3c, !PT ;  /* 0x000000403b377812 */ /* 0x000fca00078e3cff */
[----:B------:R-:W-:Y:S04]  /*2ab40*/  STS.U8 [R55+UR9+0xda00], R51 ;  /* 0x00da003337007988 */ /* 0x000fe80008000009 */
[----:B------:R-:W-:Y:S01]  /*2ab50*/  STS.U8 [R55+UR9+0xde00], R46 ;  /* 0x00de002e37007988 */ /* 0x000fe20008000009 */
[----:B------:R-:W-:-:S03]  /*2ab60*/  LOP3.LUT R59, R59, 0x50, RZ, 0x3c, !PT ;  /* 0x000000503b3b7812 */ /* 0x000fc600078e3cff */
[----:B------:R-:W-:Y:S04]  /*2ab70*/  STS.U8 [R55+UR9+0xe200], R42 ;  /* 0x00e2002a37007988 */ /* 0x000fe80008000009 */
[----:B------:R-:W-:Y:S04]  /*2ab80*/  STS.U8 [R55+UR9+0xe600], R38 ;  /* 0x00e6002637007988 */ /* 0x000fe80008000009 */
[----:B--2---:R-:W-:Y:S04]  /*2ab90*/  STS.U8 [R55+UR9+0xea00], R34 ;  /* 0x00ea002237007988 */ /* 0x004fe80008000009 */
[----:B------:R-:W-:Y:S04]  /*2aba0*/  STS.U8 [R55+UR9+0xee00], R30 ;  /* 0x00ee001e37007988 */ /* 0x000fe80008000009 */
[----:B------:R-:W-:Y:S04]  /*2abb0*/  STS.U8 [R55+UR9+0xf200], R26 ;  /* 0x00f2001a37007988 */ /* 0x000fe80008000009 */
[----:B------:R-:W-:Y:S04]  /*2abc0*/  STS.U8 [R55+UR9+0xf600], R22 ;  /* 0x00f6001637007988 */ /* 0x000fe80008000009 */
[----:B------:R-:W-:Y:S04]  /*2abd0*/  STS.U8 [R55+UR9+0xfa00], R19 ;  /* 0x00fa001337007988 */ /* 0x000fe80008000009 */
[----:B------:R-:W-:Y:S04]  /*2abe0*/  STS.U8 [R55+UR9+0xfe00], R16 ;  /* 0x00fe001037007988 */ /* 0x000fe80008000009 */
[----:B---3--:R-:W-:Y:S04]  /*2abf0*/  STS.U8 [R59+UR9+0x8280], R63 ;  /* 0x0082803f3b007988 */ /* 0x008fe80008000009 */
        /* <DEDUP_REMOVED lines=8> */
[----:B------:R0:W-:Y:S04]  /*2ac80*/  STS.U8 [R59+UR9+0xa680], R2 ;  /* 0x00a680023b007988 */ /* 0x0001e80008000009 */
[----:B------:R1:W-:Y:S04]  /*2ac90*/  STS.U8 [R59+UR9+0xaa80], R3 ;  /* 0x00aa80033b007988 */ /* 0x0003e80008000009 */
[----:B0-----:R-:W2:Y:S04]  /*2aca0*/  LDL.LU R2, [R1+0x1704] ;  /* 0x0017040001027983 */ /* 0x001ea80000300800 */
[----:B-1----:R-:W3:Y:S04]  /*2acb0*/  LDL.LU R3, [R1+0x1700] ;  /* 0x0017000001037983 */ /* 0x002ee80000300800 */
[----:B------:R-:W4:Y:S04]  /*2acc0*/  LDL.LU R63, [R1+0x80] ;  /* 0x00008000013f7983 */ /* 0x000f280000300800 */
[----:B------:R-:W2:Y:S04]  /*2acd0*/  LDL.LU R68, [R1+0x74] ;  /* 0x0000740001447983 */ /* 0x000ea80000300800 */
[----:B------:R-:W3:Y:S04]  /*2ace0*/  LDL.LU R12, [R1+0x68] ;  /* 0x00006800010c7983 */ /* 0x000ee80000300800 */
[----:B------:R-:W3:Y:S04]  /*2acf0*/  LDL.LU R13, [R1+0x5c] ;  /* 0x00005c00010d7983 */ /* 0x000ee80000300800 */
[----:B------:R-:W3:Y:S04]  /*2ad00*/  LDL.LU R47, [R1+0x50] ;  /* 0x00005000012f7983 */ /* 0x000ee80000300800 */
[----:B------:R-:W3:Y:S04]  /*2ad10*/  LDL.LU R14, [R1+0x44] ;  /* 0x00004400010e7983 */ /* 0x000ee80000300800 */
[----:B------:R-:W3:Y:S01]  /*2ad20*/  LDL.LU R72, [R1+0x38] ;  /* 0x0000380001487983 */ /* 0x000ee20000300800 */
[----:B------:R-:W0:Y:S03]  /*2ad30*/  S2R R8, SR_TID.X ;  /* 0x0000000000087919 */ /* 0x000e260000002100 */
        /* <DEDUP_REMOVED lines=8> */
[----:B------:R-:W-:Y:S01]  /*2adc0*/  STS.U8 [R59+UR9+0xce80], R62 ;  /* 0x00ce803e3b007988 */ /* 0x000fe20008000009 */
[----:B0-----:R-:W-:-:S03]  /*2add0*/  LOP3.LUT R8, R8, 0x7f, RZ, 0xc0, !PT ;  /* 0x0000007f08087812 */ /* 0x001fc600078ec0ff */
[----:B------:R-:W-:Y:S04]  /*2ade0*/  STS.U8 [R59+UR9+0xd280], R58 ;  /* 0x00d2803a3b007988 */ /* 0x000fe80008000009 */
[----:B------:R-:W-:Y:S04]  /*2adf0*/  STS.U8 [R59+UR9+0xd680], R54 ;  /* 0x00d680363b007988 */ /* 0x000fe80008000009 */
[----:B------:R-:W-:Y:S04]  /*2ae00*/  STS.U8 [R59+UR9+0xda80], R50 ;  /* 0x00da80323b007988 */ /* 0x000fe80008000009 */
[----:B------:R-:W-:Y:S01]  /*2ae10*/  STS.U8 [R59+UR9+0xde80], R45 ;  /* 0x00de802d3b007988 */ /* 0x000fe20008000009 */
[----:B------:R-:W-:-:S03]  /*2ae20*/  LOP3.LUT R76, R8, 0x60, RZ, 0x3c, !PT ;  /* 0x00000060084c7812 */ /* 0x000fc600078e3cff */
        /* <DEDUP_REMOVED lines=9> */
[----:B--2---:R-:W-:Y:S04]  /*2aec0*/  STS.U8 [R76+UR9+0x8700], R68 ;  /* 0x008700444c007988 */ /* 0x004fe80008000009 */
[----:B---3--:R0:W-:Y:S04]  /*2aed0*/  STS.U8 [R76+UR9+0x8b00], R12 ;  /* 0x008b000c4c007988 */ /* 0x0081e80008000009 */
[----:B------:R1:W-:Y:S04]  /*2aee0*/  STS.U8 [R76+UR9+0x8f00], R13 ;  /* 0x008f000d4c007988 */ /* 0x0003e80008000009 */
[----:B------:R2:W-:Y:S04]  /*2aef0*/  STS.U8 [R76+UR9+0x9300], R47 ;  /* 0x0093002f4c007988 */ /* 0x0005e80008000009 */
[----:B0-----:R-:W3:Y:S04]  /*2af00*/  LDL.LU R12, [R1+0x7c] ;  /* 0x00007c00010c7983 */ /* 0x001ee80000300800 */
[----:B------:R0:W-:Y:S04]  /*2af10*/  STS.U8 [R76+UR9+0x9700], R14 ;  /* 0x0097000e4c007988 */ /* 0x0001e80008000009 */
[----:B-1----:R-:W4:Y:S04]  /*2af20*/  LDL.LU R13, [R1+0x70] ;  /* 0x00007000010d7983 */ /* 0x002f280000300800 */
[----:B--2---:R-:W2:Y:S04]  /*2af30*/  LDL.LU R47, [R1+0x64] ;  /* 0x00006400012f7983 */ /* 0x004ea80000300800 */
[----:B------:R-:W-:Y:S04]  /*2af40*/  STS.U8 [R76+UR9+0x9b00], R72 ;  /* 0x009b00484c007988 */ /* 0x000fe80008000009 */
[----:B0-----:R-:W2:Y:S04]  /*2af50*/  LDL.LU R14, [R1+0x58] ;  /* 0x00005800010e7983 */ /* 0x001ea80000300800 */
[----:B------:R0:W-:Y:S04]  /*2af60*/  STS.U8 [R76+UR9+0x9f00], R3 ;  /* 0x009f00034c007988 */ /* 0x0001e80008000009 */
[----:B------:R1:W-:Y:S04]  /*2af70*/  STS.U8 [R76+UR9+0xa300], R4 ;  /* 0x00a300044c007988 */ /* 0x0003e80008000009 */
[----:B------:R1:W-:Y:S04]  /*2af80*/  STS.U8 [R76+UR9+0xa700], R7 ;  /* 0x00a700074c007988 */ /* 0x0003e80008000009 */
[----:B0-----:R-:W2:Y:S04]  /*2af90*/  LDL.LU R3, [R1+0x16fc] ;  /* 0x0016fc0001037983 */ /* 0x001ea80000300800 */
[----:B-1----:R-:W2:Y:S04]  /*2afa0*/  LDL.LU R4, [R1+0x16f8] ;  /* 0x0016f80001047983 */ /* 0x002ea80000300800 */
[----:B------:R-:W2:Y:S04]  /*2afb0*/  LDL.LU R7, [R1+0x16f4] ;  /* 0x0016f40001077983 */ /* 0x000ea80000300800 */
        /* <DEDUP_REMOVED lines=23> */
[----:B---3--:R-:W-:Y:S04]  /*2b130*/  STS.U8 [R8+UR9+0x8380], R12 ;  /* 0x0083800c08007988 */ /* 0x008fe80008000009 */
[----:B----4-:R-:W-:Y:S04]  /*2b140*/  STS.U8 [R8+UR9+0x8780], R13 ;  /* 0x0087800d08007988 */ /* 0x010fe80008000009 */
[----:B--2---:R-:W-:Y:S04]  /*2b150*/  STS.U8 [R8+UR9+0x8b80], R47 ;  /* 0x008b802f08007988 */ /* 0x004fe80008000009 */
[----:B------:R0:W-:Y:S02]  /*2b160*/  STS.U8 [R8+UR9+0x8f80], R14 ;  /* 0x008f800e08007988 */ /* 0x0001e40008000009 */
[----:B0-----:R-:W0:Y:S02]  /*2b170*/  LDC R14, c[0x0][0x3a0] ;  /* 0x0000e800ff0e7b82 */ /* 0x001e240000000800 */
[----:B------:R1:W-:Y:S04]  /*2b180*/  STS.U8 [R8+UR9+0x9380], R7 ;  /* 0x0093800708007988 */ /* 0x0003e80008000009 */
[----:B------:R2:W-:Y:S04]  /*2b190*/  STS.U8 [R8+UR9+0x9780], R4 ;  /* 0x0097800408007988 */ /* 0x0005e80008000009 */
[----:B------:R3:W-:Y:S04]  /*2b1a0*/  STS.U8 [R8+UR9+0x9b80], R3 ;  /* 0x009b800308007988 */ /* 0x0007e80008000009 */
[----:B-1----:R1:W5:Y:S04]  /*2b1b0*/  LDL.LU R7, [R1+0x16f0] ;  /* 0x0016f00001077983 */ /* 0x0023680000300800 */
[----:B--2---:R1:W5:Y:S04]  /*2b1c0*/  LDL.LU R4, [R1+0x16ec] ;  /* 0x0016ec0001047983 */ /* 0x0043680000300800 */
[----:B---3--:R1:W5:Y:S04]  /*2b1d0*/  LDL.LU R3, [R1+0x16e8] ;  /* 0x0016e80001037983 */ /* 0x0083680000300800 */
[----:B------:R2:W-:Y:S04]  /*2b1e0*/  STS.U8 [R8+UR9+0x9f80], R2 ;  /* 0x009f800208007988 */ /* 0x0005e80008000009 */
[----:B------:R3:W-:Y:S04]  /*2b1f0*/  STS.U8 [R8+UR9+0xa380], R0 ;  /* 0x00a3800008007988 */ /* 0x0007e80008000009 */
[----:B------:R4:W-:Y:S04]  /*2b200*/  STS.U8 [R8+UR9+0xa780], R6 ;  /* 0x00a7800608007988 */ /* 0x0009e80008000009 */
[----:B--2---:R1:W5:Y:S04]  /*2b210*/  LDL.LU R2, [R1+0x16e4] ;  /* 0x0016e40001027983 */ /* 0x0043680000300800 */
[----:B---3--:R1:W5:Y:S04]  /*2b220*/  LDL.LU R0, [R1+0x16e0] ;  /* 0x0016e00001007983 */ /* 0x0083680000300800 */
[----:B----4-:R1:W5:Y:S04]  /*2b230*/  LDL.LU R6, [R1+0x16dc] ;  /* 0x0016dc0001067983 */ /* 0x0103680000300800 */
[----:B------:R1:W-:Y:S04]  /*2b240*/  STS.U8 [R8+UR9+0xab80], R92 ;  /* 0x00ab805c08007988 */ /* 0x0003e80008000009 */
        /* <DEDUP_REMOVED lines=20> */
[----:B------:R1:W-:Y:S01]  /*2b390*/  STS.U8 [R8+UR9+0xff80], R5 ;  /* 0x00ff800508007988 */ /* 0x0003e20008000009 */
[----:B------:R2:W-:Y:S06]  /*2b3a0*/  MEMBAR.ALL.CTA ;  /* 0x0000000000007992 */ /* 0x0005ec0000008000 */
[----:B--2---:R-:W2:Y:S01]  /*2b3b0*/  FENCE.VIEW.ASYNC.S ;  /* 0x00000000000073c6 */ /* 0x004ea20000000000 */
[----:B0-----:R-:W-:Y:S01]  /*2b3c0*/  VIADD R14, R14, 0x7f ;  /* 0x0000007f0e0e7836 */ /* 0x001fe20000000000 */
[----:B--2---:R-:W-:Y:S01]  /*2b3d0*/  BAR.SYNC.DEFER_BLOCKING 0x0 ;  /* 0x0000000000007b1d */ /* 0x004fe20000010000 */
[----:B------:R-:W-:-:S04]  /*2b3e0*/  ISETP.NE.U32.AND P0, PT, RZ, UR12, PT ;  /* 0x0000000cff007c0c */ /* 0x000fc8000bf05070 */
[C---:B------:R-:W-:Y:S02]  /*2b3f0*/  ISETP.LT.OR P1, PT, R14.reuse, 0x80, P0 ;  /* 0x000000800e00780c */ /* 0x040fe40000721670 */
[----:B------:R-:W-:-:S11]  /*2b400*/  ISETP.GE.AND P2, PT, R14, 0x100, PT ;  /* 0x000001000e00780c */ /* 0x000fd60003f46270 */
[----:B-1----:R-:W-:Y:S05]  /*2b410*/  @P1 BRA `(.L_x_6) ;  /* 0x0000000000d81947 */ /* 0x002fea0003800000 */
[----:B------:R-:W-:Y:S02]  /*2b420*/  USHF.R.U32.HI UR14, URZ, 0x4, UR9 ;  /* 0x00000004ff0e7899 */ /* 0x000fe40008011609 */
[----:B------:R-:W-:Y:S02]  /*2b430*/  UIADD3 UR5, UPT, UPT, UR9, 0x8000, URZ ;  /* 0x0000800009057890 */ /* 0x000fe4000fffe0ff */
[----:B------:R-:W-:Y:S02]  /*2b440*/  USGXT.U32 UR14, UR14, 0xe ;  /* 0x0000000e0e0e789a */ /* 0x000fe40008000000 */
[----:B------:R-:W-:Y:S02]  /*2b450*/  USHF.R.U32.HI UR5, URZ, 0x4, UR5 ;  /* 0x00000004ff057899 */ /* 0x000fe40008011605 */
[----:B------:R-:W-:Y:S02]  /*2b460*/  UIADD3 UR34, UP1, UPT, UR14, 0x100, URZ ;  /* 0x000001000e227890 */ /* 0x000fe4000ff3e0ff */
[----:B------:R-:W-:Y:S01]  /*2b470*/  USGXT.U32 UR12, UR5, 0xe ;  /* 0x0000000e050c789a */ /* 0x000fe20008000000 */
[----:B------:R-:W-:Y:S01]  /*2b480*/  UMOV UR4, URZ ;  /* 0x000000ff00047c82 */ /* 0x000fe20008000000 */
[----:B------:R-:W-:Y:S01]  /*2b490*/  UMOV UR6, URZ ;  /* 0x000000ff00067c82 */ /* 0x000fe20008000000 */
[----:B------:R-:W-:-:S02]  /*2b4a0*/  UIADD3.X UR35, UPT, UPT, UR4, 0x40004040, URZ, UP1, !UPT ;  /* 0x4000404004237890 */ /* 0x000fc40008ffe4ff */
[----:B------:R-:W-:Y:S01]  /*2b4b0*/  UIADD3 UR32, UP1, UPT, UR12, 0x2, URZ ;  /* 0x000000020c207890 */ /* 0x000fe2000ff3e0ff */
[----:B------:R-:W-:Y:S01]  /*2b4c0*/  UMOV UR4, UR11 ;  /* 0x0000000b00047c82 */ /* 0x000fe20008000000 */
[----:B------:R-:W-:Y:S02]  /*2b4d0*/  UMOV UR5, URZ ;  /* 0x000000ff00057c82 */ /* 0x000fe40008000000 */
[----:B------:R-:W-:Y:S01]  /*2b4e0*/  UIADD3.X UR33, UPT, UPT, UR6, 0x40004040, URZ, UP1, !UPT ;  /* 0x4000404006217890 */ /* 0x000fe20008ffe4ff */
[----:B------:R-:W-:Y:S01]  /*2b4f0*/  UMOV UR25, UR4 ;  /* 0x0000000400197c82 */ /* 0x000fe20008000000 */
[----:B------:R-:W-:Y:S02]  /*2b500*/  UIADD3.64 UR4, UPT, UPT, UR34, 0x100, URZ ;  /* 0x0000010022047897 */ /* 0x000fe4000fffe0ff */
[----:B------:R-:W-:Y:S02]  /*2b510*/  UIADD3.64 UR6, UPT, UPT, UR32, 0x2, URZ ;  /* 0x0000000220067897 */ /* 0x000fe4000fffe0ff */
[----:B------:R-:W-:-:S02]  /*2b520*/  UIADD3.64 UR16, UPT, UPT, UR34, 0x200, URZ ;  /* 0x0000020022107897 */ /* 0x000fc4000fffe0ff */
[----:B------:R-:W-:Y:S02]  /*2b530*/  UIADD3.64 UR18, UPT, UPT, UR32, 0x4, URZ ;  /* 0x0000000420127897 */ /* 0x000fe4000fffe0ff */
[----:B------:R-:W-:Y:S02]  /*2b540*/  UIADD3 UR24, UPT, UPT, UR8, 0x100, URZ ;  /* 0x0000010008187890 */ /* 0x000fe4000fffe0ff */
[----:B------:R-:W-:Y:S02]  /*2b550*/  UIADD3.64 UR22, UPT, UPT, UR34, 0x300, URZ ;  /* 0x0000030022167897 */ /* 0x000fe4000fffe0ff */
[----:B------:R-:W-:Y:S02]  /*2b560*/  UIADD3 UR46, UPT, UPT, UR8, 0x100, URZ ;  /* 0x00000100082e7890 */ /* 0x000fe4000fffe0ff */
[----:B------:R-:W-:Y:S02]  /*2b570*/  UIADD3.64 UR26, UPT, UPT, UR34, 0x400, URZ ;  /* 0x00000400221a7897 */ /* 0x000fe4000fffe0ff */
[----:B------:R-:W-:-:S02]  /*2b580*/  UIADD3 UR47, UPT, UPT, UR8, 0x100, URZ ;  /* 0x00000100082f7890 */ /* 0x000fc4000fffe0ff */
[----:B------:R-:W-:Y:S01]  /*2b590*/  UIADD3.64 UR28, UPT, UPT, UR34, 0x500, URZ ;  /* 0x00000500221c7897 */ /* 0x000fe2000fffe0ff */
[----:B------:R-:W-:Y:S01]  /*2b5a0*/  UMOV UR36, 0x0 ;  /* 0x0000000000247882 */ /* 0x000fe20000000000 */
[----:B------:R-:W-:Y:S01]  /*2b5b0*/  UMOV UR37, 0x8408010 ;  /* 0x0840801000257882 */ /* 0x000fe20000000000 */
[----:B------:R-:W-:Y:S01]  /*2b5c0*/  UIADD3 UR52, UPT, UPT, UR8, 0x100, URZ ;  /* 0x0000010008347890 */ /* 0x000fe2000fffe0ff */
[----:B------:R-:W-:Y:S01]  /*2b5d0*/  UMOV UR15, 0x40004040 ;  /* 0x40004040000f7882 */ /* 0x000fe20000000000 */
[----:B------:R-:W-:Y:S01]  /*2b5e0*/  UIADD3.64 UR30, UPT, UPT, UR34, 0x600, URZ ;  /* 0x00000600221e7897 */ /* 0x000fe2000fffe0ff */
[----:B------:R-:W-:Y:S01]  /*2b5f0*/  UMOV UR13, 0x40004040 ;  /* 0x40004040000d7882 */ /* 0x000fe20000000000 */
[----:B------:R-:W-:Y:S01]  /*2b600*/  UMOV UR38, 0x0 ;  /* 0x0000000000267882 */ /* 0x000fe20000000000 */
[----:B------:R-:W-:Y:S01]  /*2b610*/  UMOV UR39, 0x8408010 ;  /* 0x0840801000277882 */ /* 0x000fe20000000000 */
[----:B------:R-:W-:Y:S01]  /*2b620*/  UMOV UR40, 0x0 ;  /* 0x0000000000287882 */ /* 0x000fe20000000000 */
[----:B------:R-:W-:Y:S01]  /*2b630*/  UMOV UR41, 0x8408010 ;  /* 0x0840801000297882 */ /* 0x000fe20000000000 */
[----:B------:R0:W-:Y:S01]  /*2b640*/  UTCQMMA gdesc[UR14], gdesc[UR12], tmem[UR8], tmem[UR36], idesc[UR37], !UPT ;  /* 0x00ff240c0e0075ea */ /* 0x0001e2000f800308 */
[----:B------:R-:W-:Y:S01]  /*2b650*/  UMOV UR42, 0x0 ;  /* 0x00000000002a7882 */ /* 0x000fe20000000000 */
[----:B------:R-:W-:Y:S01]  /*2b660*/  UMOV UR43, 0x8408010 ;  /* 0x08408010002b7882 */ /* 0x000fe20000000000 */
[----:B------:R0:W-:Y:S01]  /*2b670*/  UTCQMMA gdesc[UR34], gdesc[UR32], tmem[UR8], tmem[UR38], idesc[UR39], UPT ;  /* 0x00ff2620220075ea */ /* 0x0001e2000b800308 */
        /* <DEDUP_REMOVED lines=8> */
[----:B------:R0:W-:Y:S01]  /*2b700*/  UTCQMMA gdesc[UR22], gdesc[UR12], tmem[UR24], tmem[UR44], idesc[UR45], !UPT ;  /* 0x00ff2c0c160075ea */ /* 0x0001e2000f800318 */
[----:B------:R-:W-:Y:S01]  /*2b710*/  UMOV UR54, 0x0 ;  /* 0x0000000000367882 */ /* 0x000fe20000000000 */
[----:B------:R-:W-:Y:S01]  /*2b720*/  UMOV UR55, 0x8408010 ;  /* 0x0840801000377882 */ /* 0x000fe20000000000 */
[----:B------:R0:W-:Y:S01]  /*2b730*/  UTCQMMA gdesc[UR26], gdesc[UR32], tmem[UR46], tmem[UR48], idesc[UR49], UPT ;  /* 0x00ff30201a0075ea */ /* 0x0001e2000b80032e */
[----:B------:R0:W-:Y:S01]  /*2b740*/  UTCQMMA gdesc[UR28], gdesc[UR6], tmem[UR47], tmem[UR50], idesc[UR51], UPT ;  /* 0x00ff32061c0075ea */ /* 0x0001e2000b80032f */
[----:B------:R0:W-:Y:S01]  /*2b750*/  UTCQMMA gdesc[UR30], gdesc[UR18], tmem[UR52], tmem[UR54], idesc[UR55], UPT ;  /* 0x00ff36121e0075ea */ /* 0x0001e2000b800334 */
[----:B------:R0:W-:Y:S01]  /*2b760*/  UTCBAR [UR25], URZ ;  /* 0x000000ff190073e9 */ /* 0x0001e200080000ff */
[----:B------:R-:W-:Y:S01]  /*2b770*/  NOP ;  /* 0x0000000000007918 */ /* 0x000fe20000000000 */
.L_x_6:
[----:B0-----:R-:W-:Y:S01]  /*2b780*/  UMOV UR4, URZ ;  /* 0x000000ff00047c82 */ /* 0x001fe20008000000 */
[----:B------:R-:W-:Y:S05]  /*2b790*/  @!P2 BRA `(.L_x_7) ;  /* 0x000001e40098a947 */ /* 0x000fea0003800000 */
[----:B------:R-:W-:Y:S01]  /*2b7a0*/  SHF.R.S32.HI R5, RZ, 0x1f, R14 ;  /* 0x0000001fff057819 */ /* 0x000fe2000001140e */
[----:B------:R-:W-:Y:S02]  /*2b7b0*/  UIADD3 UR4, UPT, UPT, UR9, 0x10000, URZ ;  /* 0x0001000009047890 */ /* 0x000fe4000fffe0ff */
[----:B------:R-:W-:Y:S01]  /*2b7c0*/  UIADD3 UR5, UPT, UPT, UR9, 0x18000, URZ ;  /* 0x0001800009057890 */ /* 0x000fe2000fffe0ff */
[----:B------:R-:W-:Y:S01]  /*2b7d0*/  LEA.HI R5, R5, R14, RZ, 0x7 ;  /* 0x0000000e05057211 */ /* 0x000fe200078f38ff */
[----:B------:R-:W-:Y:S02]  /*2b7e0*/  USHF.R.U32.HI UR4, URZ, 0x4, UR4 ;  /* 0x00000004ff047899 */ /* 0x000fe40008011604 */
[----:B------:R-:W-:Y:S01]  /*2b7f0*/  USHF.R.U32.HI UR5, URZ, 0x4, UR5 ;  /* 0x00000004ff057899 */ /* 0x000fe20008011605 */
[----:B------:R-:W-:Y:S01]  /*2b800*/  SHF.R.S32.HI R8, RZ, 0x7, R5 ;  /* 0x00000007ff087819 */ /* 0x000fe20000011405 */
[----:B-----5:R-:W-:Y:S01]  /*2b810*/  IMAD.SHL.U32 R5, R6, 0x80, RZ ;  /* 0x0000008006057824 */ /* 0x020fe200078e00ff */
[----:B------:R-:W-:Y:S01]  /*2b820*/  USGXT.U32 UR14, UR4, 0xe ;  /* 0x0000000e040e789a */ /* 0x000fe20008000000 */
[----:B------:R-:W-:Y:S01]  /*2b830*/  IMAD.SHL.U32 R6, R7, 0x80, RZ ;  /* 0x0000008007067824 */ /* 0x000fe200078e00ff */
[----:B------:R-:W-:Y:S01]  /*2b840*/  VIMNMX R8, PT, PT, R8, 0x2, !PT ;  /* 0x0000000208087848 */ /* 0x000fe20007fe0100 */
[----:B------:R-:W-:Y:S01]  /*2b850*/  USGXT.U32 UR12, UR5, 0xe ;  /* 0x0000000e050c789a */ /* 0x000fe20008000000 */
[----:B------:R-:W-:Y:S01]  /*2b860*/  SHF.R.S32.HI R9, RZ, 0x1f, R5 ;  /* 0x0000001fff097819 */ /* 0x000fe20000011405 */
[----:B------:R-:W-:-:S02]  /*2b870*/  UIADD3 UR22, UP1, UPT, UR14, 0x100, URZ ;  /* 0x000001000e167890 */ /* 0x000fc4000ff3e0ff */
[----:B------:R-:W-:Y:S01]  /*2b880*/  VIADD R7, R8, 0xfffffffe ;  /* 0xfffffffe08077836 */ /* 0x000fe20000000000 */
[----:B------:R-:W-:Y:S01]  /*2b890*/  UIADD3 UR24, UP2, UPT, UR12, 0x2, URZ ;  /* 0x000000020c187890 */ /* 0x000fe2000ff5e0ff */
[----:B------:R-:W-:Y:S01]  /*2b8a0*/  IMAD.MOV.U32 R8, RZ, RZ, RZ ;  /* 0x000000ffff087224 */ /* 0x000fe200078e00ff */
[----:B------:R-:W-:Y:S01]  /*2b8b0*/  UMOV UR4, URZ ;  /* 0x000000ff00047c82 */ /* 0x000fe20008000000 */
[----:B------:R-:W-:Y:S01]  /*2b8c0*/  UMOV UR5, URZ ;  /* 0x000000ff00057c82 */ /* 0x000fe20008000000 */
[----:B------:R0:W-:Y:S01]  /*2b8d0*/  STL [R1+0x12dc], R7 ;  /* 0x0012dc0701007387 */ /* 0x0001e20000100800 */
[----:B------:R-:W-:Y:S02]  /*2b8e0*/  UIADD3.X UR23, UPT, UPT, UR4, 0x40004040, URZ, UP1, !UPT ;  /* 0x4000404004177890 */ /* 0x000fe40008ffe4ff */
[----:B------:R-:W-:Y:S01]  /*2b8f0*/  UIADD3.X UR25, UPT, UPT, UR5, 0x40004040, URZ, UP2, !UPT ;  /* 0x4000404005197890 */ /* 0x000fe200097fe4ff */
[----:B------:R1:W-:Y:S01]  /*2b900*/  STL [R1+0x12d4], RZ ;  /* 0x0012d4ff01007387 */ /* 0x0003e20000100800 */
[----:B------:R-:W-:Y:S01]  /*2b910*/  UMOV UR18, 0x1 ;  /* 0x0000000100127882 */ /* 0x000fe20000000000 */
[----:B------:R-:W-:-:S02]  /*2b920*/  UIADD3.64 UR26, UPT, UPT, UR22, 0x100, URZ ;  /* 0x00000100161a7897 */ /* 0x000fc4000fffe0ff */
[----:B------:R-:W-:Y:S01]  /*2b930*/  UIADD3.64 UR28, UPT, UPT, UR24, 0x2, URZ ;  /* 0x00000002181c7897 */ /* 0x000fe2000fffe0ff */
[----:B0-----:R-:W-:Y:S01]  /*2b940*/  SHF.R.S32.HI R7, RZ, 0x1f, R6 ;  /* 0x0000001fff077819 */ /* 0x001fe20000011406 */
[----:B------:R-:W-:Y:S02]  /*2b950*/  UIADD3.64 UR30, UPT, UPT, UR22, 0x200, URZ ;  /* 0x00000200161e7897 */ /* 0x000fe4000fffe0ff */
[----:B------:R-:W-:Y:S02]  /*2b960*/  UIADD3.64 UR32, UPT, UPT, UR24, 0x4, URZ ;  /* 0x0000000418207897 */ /* 0x000fe4000fffe0ff */
[----:B------:R-:W-:Y:S02]  /*2b970*/  UIADD3.64 UR34, UPT, UPT, UR22, 0x300, URZ ;  /* 0x0000030016227897 */ /* 0x000fe4000fffe0ff */
[----:B------:R-:W-:Y:S02]  /*2b980*/  UIADD3.64 UR36, UPT, UPT, UR22, 0x400, URZ ;  /* 0x0000040016247897 */ /* 0x000fe4000fffe0ff */
[----:B------:R-:W-:-:S02]  /*2b990*/  UIADD3.64 UR38, UPT, UPT, UR22, 0x500, URZ ;  /* 0x0000050016267897 */ /* 0x000fc4000fffe0ff */
[----:B------:R-:W-:Y:S01]  /*2b9a0*/  UIADD3.64 UR40, UPT, UPT, UR22, 0x600, URZ ;  /* 0x0000060016287897 */ /* 0x000fe2000fffe0ff */
[----:B-1----:R-:W-:-:S11]  /*2b9b0*/  UMOV UR13, 0x40004040 ;  /* 0x40004040000d7882 */ /* 0x002fd60000000000 */
.L_x_10:
[----:B------:R-:W2:Y:S04]  /*2b9c0*/  LDL.LU R13, [R1+0x408] ;  /* 0x00040800010d7983 */ /* 0x000ea80000300800 */
[----:B------:R-:W3:Y:S04]  /*2b9d0*/  LDL.LU R9, [R1+0x418] ;  /* 0x0004180001097983 */ /* 0x000ee80000300800 */
[----:B------:R-:W4:Y:S04]  /*2b9e0*/  LDL.LU R12, [R1+0xb50] ;  /* 0x000b5000010c7983 */ /* 0x000f280000300800 */
[----:B-----5:R-:W5:Y:S04]  /*2b9f0*/  LDL.LU R11, [R1+0xb48] ;  /* 0x000b4800010b7983 */ /* 0x020f680000300800 */
[----:B0-----:R-:W3:Y:S01]  /*2ba00*/  LDL.LU R7, [R1+0xb40] ;  /* 0x000b400001077983 */ /* 0x001ee20000300800 */
[----:B------:R-:W-:-:S03]  /*2ba10*/  IMAD.U32 R8, R8, -0x80000000, RZ ;  /* 0x8000000008087824 */ /* 0x000fc600078e00ff */
[----:B------:R-:W3:Y:S04]  /*2ba20*/  LDL.LU R35, [R1+0x404] ;  /* 0x0004040001237983 */ /* 0x000ee80000300800 */
[----:B------:R-:W3:Y:S04]  /*2ba30*/  LDL.LU R34, [R1+0xb38] ;  /* 0x000b380001227983 */ /* 0x000ee80000300800 */
[----:B------:R-:W3:Y:S01]  /*2ba40*/  LDL.LU R33, [R1+0x414] ;  /* 0x0004140001217983 */ /* 0x000ee20000300800 */
[----:B--2---:R-:W-:-:S05]  /*2ba50*/  IADD3 R13, P1, PT, R6, R13, RZ ;  /* 0x0000000d060d7210 */ /* 0x004fca0007f3e0ff */
[----:B------:R0:W-:Y:S04]  /*2ba60*/  STL [R1+0x408], R13 ;  /* 0x0004080d01007387 */ /* 0x0001e80000100800 */
[----:B------:R-:W2:Y:S04]  /*2ba70*/  LDL.LU R32, [R1+0xb30] ;  /* 0x000b300001207983 */ /* 0x000ea80000300800 */
[----:B------:R-:W2:Y:S04]  /*2ba80*/  LDL.LU R31, [R1+0xb4c] ;  /* 0x000b4c00011f7983 */ /* 0x000ea80000300800 */
[----:B------:R-:W2:Y:S04]  /*2ba90*/  LDL.LU R30, [R1+0xb28] ;  /* 0x000b2800011e7983 */ /* 0x000ea80000300800 */
[----:B------:R-:W2:Y:S04]  /*2baa0*/  LDL.LU R29, [R1+0xb44] ;  /* 0x000b4400011d7983 */ /* 0x000ea80000300800 */
[----:B------:R-:W2:Y:S04]  /*2bab0*/  LDL.LU R28, [R1+0x410] ;  /* 0x00041000011c7983 */ /* 0x000ea80000300800 */
[----:B------:R-:W2:Y:S04]  /*2bac0*/  LDL.LU R27, [R1+0xb3c] ;  /* 0x000b3c00011b7983 */ /* 0x000ea80000300800 */
[----:B------:R-:W2:Y:S01]  /*2bad0*/  LDL.LU R26, [R1+0xb20] ;  /* 0x000b2000011a7983 */ /* 0x000ea20000300800 */
[----:B---3--:R-:W-:-:S03]  /*2bae0*/  IADD3 R9, P2, PT, R6, R9, RZ ;  /* 0x0000000906097210 */ /* 0x008fc60007f5e0ff */
[----:B------:R-:W3:Y:S04]  /*2baf0*/  LDL.LU R25, [R1+0xb34] ;  /* 0x000b340001197983 */ /* 0x000ee80000300800 */
[----:B------:R-:W3:Y:S04]  /*2bb00*/  LDL.LU R24, [R1+0xb18] ;  /* 0x000b180001187983 */ /* 0x000ee80000300800 */
[----:B------:R-:W3:Y:S04]  /*2bb10*/  LDL.LU R14, [R1+0xb2c] ;  /* 0x000b2c00010e7983 */ /* 0x000ee80000300800 */
[----:B------:R-:W3:Y:S04]  /*2bb20*/  LDL.LU R23, [R1+0xb10] ;  /* 0x000b100001177983 */ /* 0x000ee80000300800 */
[----:B------:R-:W3:Y:S04]  /*2bb30*/  LDL.LU R21, [R1+0xb24] ;  /* 0x000b240001157983 */ /* 0x000ee80000300800 */
[----:B------:R-:W3:Y:S04]  /*2bb40*/  LDL.LU R20, [R1+0xb08] ;  /* 0x000b080001147983 */ /* 0x000ee80000300800 */
[----:B------:R1:W-:Y:S04]  /*2bb50*/  STL [R1+0x418], R9 ;  /* 0x0004180901007387 */ /* 0x0003e80000100800 */
[----:B------:R-:W3:Y:S04]  /*2bb60*/  LDL.LU R19, [R1+0x40c] ;  /* 0x00040c0001137983 */ /* 0x000ee80000300800 */
[----:B------:R-:W3:Y:S04]  /*2bb70*/  LDL.LU R18, [R1+0xb00] ;  /* 0x000b000001127983 */ /* 0x000ee80000300800 */
[----:B0-----:R-:W3:Y:S01]  /*2bb80*/  LDL.LU R13, [R1+0xb1c] ;  /* 0x000b1c00010d7983 */ /* 0x001ee20000300800 */
[----:B----4-:R-:W-:-:S03]  /*2bb90*/  IADD3 R12, P3, PT, R6, R12, RZ ;  /* 0x0000000c060c7210 */ /* 0x010fc60007f7e0ff */
[----:B------:R-:W4:Y:S04]  /*2bba0*/  LDL.LU R17, [R1+0xaf8] ;  /* 0x000af80001117983 */ /* 0x000f280000300800 */
[----:B-1----:R-:W4:Y:S01]  /*2bbb0*/  LDL.LU R9, [R1+0xb14] ;  /* 0x000b140001097983 */ /* 0x002f220000300800 */
[----:B-----5:R-:W-:-:S03]  /*2bbc0*/  IADD3 R11, P5, PT, R6, R11, RZ ;  /* 0x0000000b060b7210 */ /* 0x020fc60007fbe0ff */
[----:B------:R-:W5:Y:S04]  /*2bbd0*/  LDL.LU R16, [R1+0xaf0] ;  /* 0x000af00001107983 */ /* 0x000f680000300800 */
[----:B------:R0:W-:Y:S04]  /*2bbe0*/  STL [R1+0xb50], R12 ;  /* 0x000b500c01007387 */ /* 0x0001e80000100800 */
[----:B0-----:R-:W5:Y:S04]  /*2bbf0*/  LDL.LU R12, [R1+0xb0c] ;  /* 0x000b0c00010c7983 */ /* 0x001f680000300800 */
[----:B------:R-:W5:Y:S04]  /*2bc00*/  LDL.LU R15, [R1+0x400] ;  /* 0x00040000010f7983 */ /* 0x000f680000300800 */
[----:B------:R0:W-:Y:S04]  /*2bc10*/  STL [R1+0xb48], R11 ;  /* 0x000b480b01007387 */ /* 0x0001e80000100800 */
[----:B0-----:R-:W5:Y:S01]  /*2bc20*/  LDL.LU R11, [R1+0xb04] ;  /* 0x000b0400010b7983 */ /* 0x001f620000300800 */
[----:B------:R-:W-:-:S02]  /*2bc30*/  SHF.R.S32.HI R22, RZ, 0x1f, R6 ;  /* 0x0000001fff167819 */ /* 0x000fc40000011406 */
[----:B------:R-:W-:-:S03]  /*2bc40*/  IADD3 R7, P6, PT, R6, R7, RZ ;  /* 0x0000000706077210 */ /* 0x000fc60007fde0ff */
[----:B------:R-:W-:Y:S01]  /*2bc50*/  IMAD.X R35, R22, 0x1, R35, P1 ;  /* 0x0000000116237824 */ /* 0x000fe200008e0623 */
[----:B------:R-:W-:Y:S01]  /*2bc60*/  IADD3 R34, P1, PT, R6, R34, RZ ;  /* 0x0000002206227210 */ /* 0x000fe20007f3e0ff */
[----:B------:R0:W-:Y:S01]  /*2bc70*/  STL [R1+0xb40], R7 ;  /* 0x000b400701007387 */ /* 0x0001e20000100800 */
[----:B------:R-:W-:-:S03]  /*2bc80*/  IMAD.X R33, R22, 0x1, R33, P2 ;  /* 0x0000000116217824 */ /* 0x000fc600010e0621 */
[----:B0-----:R-:W5:Y:S04]  /*2bc90*/  LDL.LU R7, [R1+0xae8] ;  /* 0x000ae80001077983 */ /* 0x001f680000300800 */
[----:B------:R-:W-:Y:S04]  /*2bca0*/  STL [R1+0x404], R35 ;  /* 0x0004042301007387 */ /* 0x000fe80000100800 */
[----:B------:R-:W-:Y:S04]  /*2bcb0*/  STL [R1+0xb38], R34 ;  /* 0x000b382201007387 */ /* 0x000fe80000100800 */
[----:B------:R-:W-:Y:S01]  /*2bcc0*/  STL [R1+0x414], R33 ;  /* 0x0004142101007387 */ /* 0x000fe20000100800 */
[----:B--2---:R-:W-:Y:S01]  /*2bcd0*/  IADD3 R32, P2, PT, R6, R32, RZ ;  /* 0x0000002006207210 */ /* 0x004fe20007f5e0ff */
[----:B------:R-:W-:-:S04]  /*2bce0*/  IMAD.X R31, R22, 0x1, R31, P3 ;  /* 0x00000001161f7824 */ /* 0x000fc800018e061f */
        /* <DEDUP_REMOVED lines=11> */
[----:B---3--:R-:W-:-:S03]  /*2bda0*/  IMAD.X R25, R22, 0x1, R25, P1 ;  /* 0x0000000116197824 */ /* 0x008fc600008e0619 */
[----:B------:R-:W-:Y:S01]  /*2bdb0*/  STL [R1+0xb20], R26 ;  /* 0x000b201a01007387 */ /* 0x000fe20000100800 */
[----:B------:R-:W-:Y:S01]  /*2bdc0*/  IMAD.X R14, R22, 0x1, R14, P2 ;  /* 0x00000001160e7824 */ /* 0x000fe200010e060e */
[C---:B------:R-:W-:Y:S02]  /*2bdd0*/  IADD3 R24, P1, PT, R6.reuse, R24, RZ ;  /* 0x0000001806187210 */ /* 0x040fe40007f3e0ff */
[----:B------:R-:W-:Y:S02]  /*2bde0*/  IADD3 R23, P2, PT, R6, R23, RZ ;  /* 0x0000001706177210 */ /* 0x000fe40007f5e0ff */
[----:B------:R0:W-:Y:S01]  /*2bdf0*/  STL [R1+0xb2c], R14 ;  /* 0x000b2c0e01007387 */ /* 0x0001e20000100800 */
[----:B------:R-:W-:-:S03]  /*2be00*/  IMAD.X R21, R22, 0x1, R21, P3 ;  /* 0x0000000116157824 */ /* 0x000fc600018e0615 */
[----:B------:R-:W-:Y:S01]  /*2be10*/  STL [R1+0xb34], R25 ;  /* 0x000b341901007387 */ /* 0x000fe20000100800 */
[----:B------:R-:W-:-:S03]  /*2be20*/  IADD3 R20, P3, PT, R6, R20, RZ ;  /* 0x0000001406147210 */ /* 0x000fc60007f7e0ff */
[----:B0-----:R-:W2:Y:S04]  /*2be30*/  LDL.LU R14, [R1+0xafc] ;  /* 0x000afc00010e7983 */ /* 0x001ea80000300800 */
[----:B------:R-:W-:Y:S01]  /*2be40*/  STL [R1+0xb18], R24 ;  /* 0x000b181801007387 */ /* 0x000fe20000100800 */
[----:B------:R-:W-:-:S03]  /*2be50*/  IMAD.X R19, R22, 0x1, R19, P5 ;  /* 0x0000000116137824 */ /* 0x000fc600028e0613 */
[----:B------:R-:W-:Y:S01]  /*2be60*/  STL [R1+0xb10], R23 ;  /* 0x000b101701007387 */ /* 0x000fe20000100800 */
[----:B------:R-:W-:-:S03]  /*2be70*/  IMAD.X R13, R22, 0x1, R13, P6 ;  /* 0x00000001160d7824 */ /* 0x000fc600030e060d */
[----:B------:R-:W-:Y:S01]  /*2be80*/  STL [R1+0xb24], R21 ;  /* 0x000b241501007387 */ /* 0x000fe20000100800 */
[----:B------:R-:W-:-:S03]  /*2be90*/  IADD3 R18, P5, PT, R6, R18, RZ ;  /* 0x0000001206127210 */ /* 0x000fc60007fbe0ff */
[----:B------:R-:W-:Y:S04]  /*2bea0*/  STL [R1+0xb08], R20 ;  /* 0x000b081401007387 */ /* 0x000fe80000100800 */
[----:B------:R0:W-:Y:S01]  /*2beb0*/  STL [R1+0xb1c], R13 ;  /* 0x000b1c0d01007387 */ /* 0x0001e20000100800 */
[----:B----4-:R-:W-:-:S03]  /*2bec0*/  IMAD.X R9, R22, 0x1, R9, P1 ;  /* 0x0000000116097824 */ /* 0x010fc600008e0609 */
[----:B------:R-:W-:Y:S04]  /*2bed0*/  STL [R1+0x40c], R19 ;  /* 0x00040c1301007387 */ /* 0x000fe80000100800 */
[----:B0-----:R-:W3:Y:S01]  /*2bee0*/  LDL.LU R13, [R1+0xae0] ;  /* 0x000ae000010d7983 */ /* 0x001ee20000300800 */
[----:B------:R-:W-:-:S03]  /*2bef0*/  IADD3 R17, P6, PT, R6, R17, RZ ;  /* 0x0000001106117210 */ /* 0x000fc60007fde0ff */
[----:B------:R-:W-:Y:S04]  /*2bf00*/  STL [R1+0xb00], R18 ;  /* 0x000b001201007387 */ /* 0x000fe80000100800 */
[----:B------:R0:W-:Y:S01]  /*2bf10*/  STL [R1+0xb14], R9 ;  /* 0x000b140901007387 */ /* 0x0001e20000100800 */
[----:B-----5:R-:W-:Y:S01]  /*2bf20*/  IMAD.X R12, R22, 0x1, R12, P2 ;  /* 0x00000001160c7824 */ /* 0x020fe200010e060c */
[----:B------:R-:W-:Y:S02]  /*2bf30*/  IADD3 R16, P1, PT, R6, R16, RZ ;  /* 0x0000001006107210 */ /* 0x000fe40007f3e0ff */
[----:B0-----:R-:W4:Y:S04]  /*2bf40*/  LDL.LU R9, [R1+0xaf4] ;  /* 0x000af40001097983 */ /* 0x001f280000300800 */
[----:B------:R-:W-:Y:S01]  /*2bf50*/  STL [R1+0xaf8], R17 ;  /* 0x000af81101007387 */ /* 0x000fe20000100800 */
[----:B------:R-:W-:-:S03]  /*2bf60*/  IMAD.X R11, R22, 0x1, R11, P3 ;  /* 0x00000001160b7824 */ /* 0x000fc600018e060b */
[----:B------:R0:W-:Y:S04]  /*2bf70*/  STL [R1+0xb0c], R12 ;  /* 0x000b0c0c01007387 */ /* 0x0001e80000100800 */
[----:B0-----:R-:W5:Y:S04]  /*2bf80*/  LDL.LU R12, [R1+0xad8] ;  /* 0x000ad800010c7983 */ /* 0x001f680000300800 */
[----:B------:R-:W-:Y:S04]  /*2bf90*/  STL [R1+0xaf0], R16 ;  /* 0x000af01001007387 */ /* 0x000fe80000100800 */
[----:B------:R0:W-:Y:S04]  /*2bfa0*/  STL [R1+0xb04], R11 ;  /* 0x000b040b01007387 */ /* 0x0001e80000100800 */
[----:B0-----:R-:W5:Y:S01]  /*2bfb0*/  LDL.LU R11, [R1+0xaec] ;  /* 0x000aec00010b7983 */ /* 0x001f620000300800 */
[----:B------:R-:W-:-:S02]  /*2bfc0*/  IADD3 R15, P2, PT, R6, R15, RZ ;  /* 0x0000000f060f7210 */ /* 0x000fc40007f5e0ff */
[----:B------:R-:W-:-:S03]  /*2bfd0*/  IADD3 R7, P3, PT, R6, R7, RZ ;  /* 0x0000000706077210 */ /* 0x000fc60007f7e0ff */
[----:B------:R-:W-:Y:S04]  /*2bfe0*/  STL [R1+0x400], R15 ;  /* 0x0004000f01007387 */ /* 0x000fe80000100800 */
[----:B------:R-:W5:Y:S04]  /*2bff0*/  LDL.LU R35, [R1+0xad0] ;  /* 0x000ad00001237983 */ /* 0x000f680000300800 */
[----:B------:R-:W5:Y:S04]  /*2c000*/  LDL.LU R34, [R1+0x3fc] ;  /* 0x0003fc0001227983 */ /* 0x000f680000300800 */
[----:B------:R-:W5:Y:S04]  /*2c010*/  LDL.LU R33, [R1+0xac8] ;  /* 0x000ac80001217983 */ /* 0x000f680000300800 */
[----:B------:R0:W-:Y:S04]  /*2c020*/  STL [R1+0xae8], R7 ;  /* 0x000ae80701007387 */ /* 0x0001e80000100800 */
[----:B------:R-:W5:Y:S04]  /*2c030*/  LDL.LU R32, [R1+0xae4] ;  /* 0x000ae40001207983 */ /* 0x000f680000300800 */
        /* <DEDUP_REMOVED lines=8> */
[----:B0-----:R-:W5:Y:S04]  /*2c0c0*/  LDL.LU R7, [R1+0xaa0] ;  /* 0x000aa00001077983 */ /* 0x001f680000300800 */
[----:B------:R-:W5:Y:S04]  /*2c0d0*/  LDL.LU R23, [R1+0xabc] ;  /* 0x000abc0001177983 */ /* 0x000f680000300800 */
[----:B------:R-:W5:Y:S04]  /*2c0e0*/  LDL.LU R21, [R1+0xa98] ;  /* 0x000a980001157983 */ /* 0x000f680000300800 */
[----:B------:R-:W5:Y:S01]  /*2c0f0*/  LDL.LU R20, [R1+0xab4] ;  /* 0x000ab40001147983 */ /* 0x000f620000300800 */
[----:B--2---:R-:W-:-:S05]  /*2c100*/  IMAD.X R14, R22, 0x1, R14, P5 ;  /* 0x00000001160e7824 */ /* 0x004fca00028e060e */
[----:B------:R0:W-:Y:S04]  /*2c110*/  STL [R1+0xafc], R14 ;  /* 0x000afc0e01007387 */ /* 0x0001e80000100800 */
[----:B------:R-:W2:Y:S04]  /*2c120*/  LDL.LU R19, [R1+0xa90] ;  /* 0x000a900001137983 */ /* 0x000ea80000300800 */
[----:B------:R-:W2:Y:S04]  /*2c130*/  LDL.LU R18, [R1+0xaac] ;  /* 0x000aac0001127983 */ /* 0x000ea80000300800 */
[----:B0-----:R-:W2:Y:S04]  /*2c140*/  LDL.LU R14, [R1+0xa88] ;  /* 0x000a8800010e7983 */ /* 0x001ea80000300800 */
[----:B------:R-:W2:Y:S01]  /*2c150*/  LDL.LU R17, [R1+0xaa4] ;  /* 0x000aa40001117983 */ /* 0x000ea20000300800 */
[----:B---3--:R-:W-:-:S05]  /*2c160*/  IADD3 R13, P5, PT, R6, R13, RZ ;  /* 0x0000000d060d7210 */ /* 0x008fca0007fbe0ff */
[----:B------:R0:W-:Y:S04]  /*2c170*/  STL [R1+0xae0], R13 ;  /* 0x000ae00d01007387 */ /* 0x0001e80000100800 */
[----:B0-----:R-:W3:Y:S01]  /*2c180*/  LDL.LU R13, [R1+0xa80] ;  /* 0x000a8000010d7983 */ /* 0x001ee20000300800 */
[----:B----4-:R-:W-:-:S03]  /*2c190*/  IMAD.X R9, R22, 0x1, R9, P6 ;  /* 0x0000000116097824 */ /* 0x010fc600030e0609 */
[----:B------:R-:W4:Y:S04]  /*2c1a0*/  LDL.LU R16, [R1+0xa9c] ;  /* 0x000a9c0001107983 */ /* 0x000f280000300800 */
[----:B------:R0:W-:Y:S04]  /*2c1b0*/  STL [R1+0xaf4], R9 ;  /* 0x000af40901007387 */ /* 0x0001e80000100800 */
[----:B0-----:R-:W4:Y:S01]  /*2c1c0*/  LDL.LU R9, [R1+0xa78] ;  /* 0x000a780001097983 */ /* 0x001f220000300800 */
[----:B-----5:R-:W-:-:S03]  /*2c1d0*/  IADD3 R12, P6, PT, R6, R12, RZ ;  /* 0x0000000c060c7210 */ /* 0x020fc60007fde0ff */
[----:B------:R-:W5:Y:S04]  /*2c1e0*/  LDL.LU R15, [R1+0xa94] ;  /* 0x000a9400010f7983 */ /* 0x000f680000300800 */
[----:B------:R0:W-:Y:S04]  /*2c1f0*/  STL [R1+0xad8], R12 ;  /* 0x000ad80c01007387 */ /* 0x0001e80000100800 */
[----:B0-----:R-:W5:Y:S01]  /*2c200*/  LDL.LU R12, [R1+0xa70] ;  /* 0x000a7000010c7983 */ /* 0x001f620000300800 */
[----:B------:R-:W-:-:S05]  /*2c210*/  IMAD.X R11, R22, 0x1, R11, P1 ;  /* 0x00000001160b7824 */ /* 0x000fca00008e060b */
[----:B------:R0:W-:Y:S04]  /*2c220*/  STL [R1+0xaec], R11 ;  /* 0x000aec0b01007387 */ /* 0x0001e80000100800 */
[----:B0-----:R-:W5:Y:S01]  /*2c230*/  LDL.LU R11, [R1+0xa8c] ;  /* 0x000a8c00010b7983 */ /* 0x001f620000300800 */
[----:B------:R-:W-:Y:S01]  /*2c240*/  IADD3 R35, P1, PT, R6, R35, RZ ;  /* 0x0000002306237210 */ /* 0x000fe20007f3e0ff */
[----:B------:R-:W-:Y:S01]  /*2c250*/  IMAD.X R34, R22, 0x1, R34, P2 ;  /* 0x0000000116227824 */ /* 0x000fe200010e0622 */
        /* <DEDUP_REMOVED lines=16> */
[----:B------:R-:W-:Y:S01]  /*2c360*/  IADD3 R25, P1, PT, R6, R25, RZ ;  /* 0x0000001906197210 */ /* 0x000fe20007f3e0ff */
[----:B------:R-:W-:Y:S02]  /*2c370*/  IMAD.X R24, R22, 0x1, R24, P2 ;  /* 0x0000000116187824 */ /* 0x000fe400010e0618 */
[----:B------:R-:W-:Y:S01]  /*2c380*/  STL [R1+0xab0], R27 ;  /* 0x000ab01b01007387 */ /* 0x000fe20000100800 */
[----:B------:R-:W-:-:S03]  /*2c390*/  IADD3 R7, P2, PT, R6, R7, RZ ;  /* 0x0000000706077210 */ /* 0x000fc60007f5e0ff */
[----:B------:R-:W-:Y:S01]  /*2c3a0*/  STL [R1+0xacc], R26 ;  /* 0x000acc1a01007387 */ /* 0x000fe20000100800 */
[----:B------:R-:W-:-:S03]  /*2c3b0*/  IMAD.X R23, R22, 0x1, R23, P3 ;  /* 0x0000000116177824 */ /* 0x000fc600018e0617 */
[----:B------:R0:W-:Y:S01]  /*2c3c0*/  STL [R1+0xaa0], R7 ;  /* 0x000aa00701007387 */ /* 0x0001e20000100800 */
[----:B------:R-:W-:-:S03]  /*2c3d0*/  IADD3 R21, P3, PT, R6, R21, RZ ;  /* 0x0000001506157210 */ /* 0x000fc60007f7e0ff */
[----:B------:R-:W-:Y:S01]  /*2c3e0*/  STL [R1+0xaa8], R25 ;  /* 0x000aa81901007387 */ /* 0x000fe20000100800 */
[----:B------:R-:W-:-:S03]  /*2c3f0*/  IMAD.X R20, R22, 0x1, R20, P5 ;  /* 0x0000000116147824 */ /* 0x000fc600028e0614 */
[----:B0-----:R-:W5:Y:S04]  /*2c400*/  LDL.LU R7, [R1+0xa68] ;  /* 0x000a680001077983 */ /* 0x001f680000300800 */
[----:B------:R-:W-:Y:S04]  /*2c410*/  STL [R1+0xac4], R24 ;  /* 0x000ac41801007387 */ /* 0x000fe80000100800 */
[----:B------:R-:W-:Y:S04]  /*2c420*/  STL [R1+0xabc], R23 ;  /* 0x000abc1701007387 */ /* 0x000fe80000100800 */
[----:B------:R-:W-:Y:S04]  /*2c430*/  STL [R1+0xa98], R21 ;  /* 0x000a981501007387 */ /* 0x000fe80000100800 */
[----:B------:R-:W-:Y:S01]  /*2c440*/  STL [R1+0xab4], R20 ;  /* 0x000ab41401007387 */ /* 0x000fe20000100800 */
[----:B--2---:R-:W-:Y:S01]  /*2c450*/  IADD3 R19, P5, PT, R6, R19, RZ ;  /* 0x0000001306137210 */ /* 0x004fe20007fbe0ff */
[----:B------:R-:W-:Y:S01]  /*2c460*/  IMAD.X R18, R22, 0x1, R18, P6 ;  /* 0x0000000116127824 */ /* 0x000fe200030e0612 */
[----:B------:R-:W-:Y:S01]  /*2c470*/  IADD3 R14, P6, PT, R6, R14, RZ ;  /* 0x0000000e060e7210 */ /* 0x000fe20007fde0ff */
[----:B------:R-:W-:-:S04]  /*2c480*/  IMAD.X R17, R22, 0x1, R17, P1 ;  /* 0x0000000116117824 */ /* 0x000fc800008e0611 */
[----:B------:R0:W-:Y:S04]  /*2c490*/  STL [R1+0xa88], R14 ;  /* 0x000a880e01007387 */ /* 0x0001e80000100800 */
[----:B------:R-:W-:Y:S04]  /*2c4a0*/  STL [R1+0xa90], R19 ;  /* 0x000a901301007387 */ /* 0x000fe80000100800 */
[----:B0-----:R-:W2:Y:S04]  /*2c4b0*/  LDL.LU R14, [R1+0xa84] ;  /* 0x000a8400010e7983 */ /* 0x001ea80000300800 */
[----:B------:R-:W-:Y:S01]  /*2c4c0*/  STL [R1+0xaac], R18 ;  /* 0x000aac1201007387 */ /* 0x000fe20000100800 */
[----:B---3--:R-:W-:Y:S01]  /*2c4d0*/  IADD3 R13, P1, PT, R6, R13, RZ ;  /* 0x0000000d060d7210 */ /* 0x008fe20007f3e0ff */
[----:B----4-:R-:W-:-:S04]  /*2c4e0*/  IMAD.X R16, R22, 0x1, R16, P2 ;  /* 0x0000000116107824 */ /* 0x010fc800010e0610 */
[----:B------:R0:W-:Y:S04]  /*2c4f0*/  STL [R1+0xa80], R13 ;  /* 0x000a800d01007387 */ /* 0x0001e80000100800 */
[----:B0-----:R-:W3:Y:S01]  /*2c500*/  LDL.LU R13, [R1+0xa60] ;  /* 0x000a6000010d7983 */ /* 0x001ee20000300800 */
[----:B------:R-:W-:-:S03]  /*2c510*/  IADD3 R9, P2, PT, R6, R9, RZ ;  /* 0x0000000906097210 */ /* 0x000fc60007f5e0ff */
[----:B------:R-:W-:Y:S04]  /*2c520*/  STL [R1+0xaa4], R17 ;  /* 0x000aa41101007387 */ /* 0x000fe80000100800 */
[----:B------:R0:W-:Y:S01]  /*2c530*/  STL [R1+0xa78], R9 ;  /* 0x000a780901007387 */ /* 0x0001e20000100800 */
[----:B-----5:R-:W-:-:S03]  /*2c540*/  IMAD.X R15, R22, 0x1, R15, P3 ;  /* 0x00000001160f7824 */ /* 0x020fc600018e060f */
[----:B0-----:R-:W4:Y:S01]  /*2c550*/  LDL.LU R9, [R1+0xa7c] ;  /* 0x000a7c0001097983 */ /* 0x001f220000300800 */
[----:B------:R-:W-:-:S03]  /*2c560*/  IADD3 R12, P3, PT, R6, R12, RZ ;  /* 0x0000000c060c7210 */ /* 0x000fc60007f7e0ff */
[----:B------:R-:W-:Y:S04]  /*2c570*/  STL [R1+0xa9c], R16 ;  /* 0x000a9c1001007387 */ /* 0x000fe80000100800 */
[----:B------:R0:W-:Y:S04]  /*2c580*/  STL [R1+0xa70], R12 ;  /* 0x000a700c01007387 */ /* 0x0001e80000100800 */
[----:B0-----:R-:W5:Y:S01]  /*2c590*/  LDL.LU R12, [R1+0xa58] ;  /* 0x000a5800010c7983 */ /* 0x001f620000300800 */
[----:B------:R-:W-:-:S03]  /*2c5a0*/  IMAD.X R11, R22, 0x1, R11, P5 ;  /* 0x00000001160b7824 */ /* 0x000fc600028e060b */
        /* <DEDUP_REMOVED lines=15> */
[----:B------:R-:W5:Y:S01]  /*2c6a0*/  LDL.LU R23, [R1+0xa20] ;  /* 0x000a200001177983 */ /* 0x000f620000300800 */
[----:B------:R-:W-:-:S03]  /*2c6b0*/  IADD3 R7, P5, PT, R6, R7, RZ ;  /* 0x0000000706077210 */ /* 0x000fc60007fbe0ff */
[----:B------:R-:W5:Y:S04]  /*2c6c0*/  LDL.LU R21, [R1+0xa3c] ;  /* 0x000a3c0001157983 */ /* 0x000f680000300800 */
[----:B------:R-:W5:Y:S04]  /*2c6d0*/  LDL.LU R20, [R1+0xa18] ;  /* 0x000a180001147983 */ /* 0x000f680000300800 */
[----:B------:R0:W-:Y:S04]  /*2c6e0*/  STL [R1+0xa68], R7 ;  /* 0x000a680701007387 */ /* 0x0001e80000100800 */
[----:B------:R-:W5:Y:S04]  /*2c6f0*/  LDL.LU R19, [R1+0xa34] ;  /* 0x000a340001137983 */ /* 0x000f680000300800 */
[----:B------:R-:W5:Y:S04]  /*2c700*/  LDL.LU R18, [R1+0xa10] ;  /* 0x000a100001127983 */ /* 0x000f680000300800 */
[----:B0-----:R-:W5:Y:S04]  /*2c710*/  LDL.LU R7, [R1+0xa2c] ;  /* 0x000a2c0001077983 */ /* 0x001f680000300800 */
[----:B------:R-:W5:Y:S01]  /*2c720*/  LDL.LU R17, [R1+0xa08] ;  /* 0x000a080001117983 */ /* 0x000f620000300800 */
[----:B--2---:R-:W-:-:S05]  /*2c730*/  IMAD.X R14, R22, 0x1, R14, P6 ;  /* 0x00000001160e7824 */ /* 0x004fca00030e060e */
[----:B------:R0:W-:Y:S04]  /*2c740*/  STL [R1+0xa84], R14 ;  /* 0x000a840e01007387 */ /* 0x0001e80000100800 */
        /* <DEDUP_REMOVED lines=9> */
[----:B-----5:R-:W-:-:S05]  /*2c7e0*/  IADD3 R12, P1, PT, R6, R12, RZ ;  /* 0x0000000c060c7210 */ /* 0x020fca0007f3e0ff */
[----:B------:R0:W-:Y:S01]  /*2c7f0*/  STL [R1+0xa58], R12 ;  /* 0x000a580c01007387 */ /* 0x0001e20000100800 */
[----:B------:R-:W-:Y:S01]  /*2c800*/  IMAD.X R35, R22, 0x1, R35, P2 ;  /* 0x0000000116237824 */ /* 0x000fe200010e0623 */
[----:B------:R-:W-:Y:S02]  /*2c810*/  IADD3 R34, P2, PT, R6, R34, RZ ;  /* 0x0000002206227210 */ /* 0x000fe40007f5e0ff */
[----:B0-----:R-:W5:Y:S01]  /*2c820*/  LDL.LU R12, [R1+0x9f0] ;  /* 0x0009f000010c7983 */ /* 0x001f620000300800 */
        /* <DEDUP_REMOVED lines=18> */
[----:B------:R-:W-:-:S03]  /*2c950*/  IMAD.X R11, R22, 0x1, R11, P3 ;  /* 0x00000001160b7824 */ /* 0x000fc600018e060b */
[----:B------:R-:W-:Y:S04]  /*2c960*/  STL [R1+0xa30], R26 ;  /* 0x000a301a01007387 */ /* 0x000fe80000100800 */
[----:B------:R0:W-:Y:S04]  /*2c970*/  STL [R1+0xa44], R11 ;  /* 0x000a440b01007387 */ /* 0x0001e80000100800 */
[----:B------:R-:W-:Y:S04]  /*2c980*/  STL [R1+0xa4c], R25 ;  /* 0x000a4c1901007387 */ /* 0x000fe80000100800 */
[----:B0-----:R-:W5:Y:S01]  /*2c990*/  LDL.LU R11, [R1+0xa0c] ;  /* 0x000a0c00010b7983 */ /* 0x001f620000300800 */
[----:B------:R-:W-:Y:S01]  /*2c9a0*/  IADD3 R24, P2, PT, R6, R24, RZ ;  /* 0x0000001806187210 */ /* 0x000fe20007f5e0ff */
[----:B------:R-:W-:Y:S01]  /*2c9b0*/  IMAD.X R21, R22, 0x1, R21, P5 ;  /* 0x0000000116157824 */ /* 0x000fe200028e0615 */
[----:B------:R-:W-:-:S02]  /*2c9c0*/  IADD3 R23, P3, PT, R6, R23, RZ ;  /* 0x0000001706177210 */ /* 0x000fc40007f7e0ff */
[----:B------:R-:W-:Y:S01]  /*2c9d0*/  IADD3 R20, P5, PT, R6, R20, RZ ;  /* 0x0000001406147210 */ /* 0x000fe20007fbe0ff */
[----:B------:R-:W-:Y:S01]  /*2c9e0*/  STL [R1+0xa28], R24 ;  /* 0x000a281801007387 */ /* 0x000fe20000100800 */
[----:B------:R-:W-:-:S03]  /*2c9f0*/  IMAD.X R19, R22, 0x1, R19, P6 ;  /* 0x0000000116137824 */ /* 0x000fc600030e0613 */
[----:B------:R-:W-:Y:S01]  /*2ca00*/  STL [R1+0xa20], R23 ;  /* 0x000a201701007387 */ /* 0x000fe20000100800 */
[----:B------:R-:W-:-:S03]  /*2ca10*/  IMAD.X R7, R22, 0x1, R7, P1 ;  /* 0x0000000116077824 */ /* 0x000fc600008e0607 */
[----:B------:R-:W-:Y:S01]  /*2ca20*/  STL [R1+0xa3c], R21 ;  /* 0x000a3c1501007387 */ /* 0x000fe20000100800 */
[----:B------:R-:W-:-:S03]  /*2ca30*/  IADD3 R18, P6, PT, R6, R18, RZ ;  /* 0x0000001206127210 */ /* 0x000fc60007fde0ff */
[----:B------:R-:W-:Y:S04]  /*2ca40*/  STL [R1+0xa18], R20 ;  /* 0x000a181401007387 */ /* 0x000fe80000100800 */
[----:B------:R0:W-:Y:S04]  /*2ca50*/  STL [R1+0xa2c], R7 ;  /* 0x000a2c0701007387 */ /* 0x0001e80000100800 */
[----:B------:R-:W-:Y:S01]  /*2ca60*/  STL [R1+0xa34], R19 ;  /* 0x000a341301007387 */ /* 0x000fe20000100800 */
[----:B------:R-:W-:-:S03]  /*2ca70*/  IADD3 R17, P1, PT, R6, R17, RZ ;  /* 0x0000001106117210 */ /* 0x000fc60007f3e0ff */
[----:B0-----:R-:W5:Y:S04]  /*2ca80*/  LDL.LU R7, [R1+0x9e8] ;  /* 0x0009e80001077983 */ /* 0x001f680000300800 */
[----:B------:R-:W-:Y:S01]  /*2ca90*/  STL [R1+0xa10], R18 ;  /* 0x000a101201007387 */ /* 0x000fe20000100800 */
[----:B--2---:R-:W-:-:S05]  /*2caa0*/  IMAD.X R14, R22, 0x1, R14, P2 ;  /* 0x00000001160e7824 */ /* 0x004fca00010e060e */
[----:B------:R0:W-:Y:S01]  /*2cab0*/  STL [R1+0xa24], R14 ;  /* 0x000a240e01007387 */ /* 0x0001e20000100800 */
[----:B------:R-:W-:-:S03]  /*2cac0*/  IADD3 R16, P2, PT, R6, R16, RZ ;  /* 0x0000001006107210 */ /* 0x000fc60007f5e0ff */
[----:B0-----:R-:W2:Y:S04]  /*2cad0*/  LDL.LU R14, [R1+0xa04] ;  /* 0x000a0400010e7983 */ /* 0x001ea80000300800 */
[----:B------:R-:W-:Y:S01]  /*2cae0*/  STL [R1+0xa08], R17 ;  /* 0x000a081101007387 */ /* 0x000fe20000100800 */
[----:B---3--:R-:W-:-:S05]  /*2caf0*/  IMAD.X R13, R22, 0x1, R13, P3 ;  /* 0x00000001160d7824 */ /* 0x008fca00018e060d */
[----:B------:R0:W-:Y:S01]  /*2cb00*/  STL [R1+0xa1c], R13 ;  /* 0x000a1c0d01007387 */ /* 0x0001e20000100800 */
[----:B----4-:R-:W-:-:S03]  /*2cb10*/  IADD3 R15, P3, PT, R6, R15, RZ ;  /* 0x0000000f060f7210 */ /* 0x010fc60007f7e0ff */
[----:B0-----:R-:W3:Y:S01]  /*2cb20*/  LDL.LU R13, [R1+0x9e0] ;  /* 0x0009e000010d7983 */ /* 0x001ee20000300800 */
[----:B------:R-:W-:-:S03]  /*2cb30*/  IMAD.X R9, R22, 0x1, R9, P5 ;  /* 0x0000000116097824 */ /* 0x000fc600028e0609 */
[----:B------:R-:W-:Y:S04]  /*2cb40*/  STL [R1+0xa00], R16 ;  /* 0x000a001001007387 */ /* 0x000fe80000100800 */
[----:B------:R0:W-:Y:S04]  /*2cb50*/  STL [R1+0xa14], R9 ;  /* 0x000a140901007387 */ /* 0x0001e80000100800 */
[----:B0-----:R-:W4:Y:S01]  /*2cb60*/  LDL.LU R9, [R1+0x9fc] ;  /* 0x0009fc0001097983 */ /* 0x001f220000300800 */
[----:B-----5:R-:W-:-:S03]  /*2cb70*/  IADD3 R12, P5, PT, R6, R12, RZ ;  /* 0x0000000c060c7210 */ /* 0x020fc60007fbe0ff */
        /* <DEDUP_REMOVED lines=14> */
[----:B0-----:R-:W5:Y:S01]  /*2cc60*/  LDL.LU R12, [R1+0x9a8] ;  /* 0x0009a800010c7983 */ /* 0x001f620000300800 */
[----:B------:R-:W-:-:S03]  /*2cc70*/  IMAD.X R11, R22, 0x1, R11, P6 ;  /* 0x00000001160b7824 */ /* 0x000fc600030e060b */
[----:B------:R-:W5:Y:S04]  /*2cc80*/  LDL.LU R23, [R1+0x9c4] ;  /* 0x0009c40001177983 */ /* 0x000f680000300800 */
[----:B------:R-:W5:Y:S04]  /*2cc90*/  LDL.LU R21, [R1+0x9a0] ;  /* 0x0009a00001157983 */ /* 0x000f680000300800 */
[----:B------:R-:W5:Y:S04]  /*2cca0*/  LDL.LU R20, [R1+0x9bc] ;  /* 0x0009bc0001147983 */ /* 0x000f680000300800 */
[----:B------:R0:W-:Y:S04]  /*2ccb0*/  STL [R1+0xa0c], R11 ;  /* 0x000a0c0b01007387 */ /* 0x0001e80000100800 */
[----:B------:R-:W5:Y:S04]  /*2ccc0*/  LDL.LU R19, [R1+0x998] ;  /* 0x0009980001137983 */ /* 0x000f680000300800 */
[----:B------:R-:W5:Y:S04]  /*2ccd0*/  LDL.LU R18, [R1+0x9b4] ;  /* 0x0009b40001127983 */ /* 0x000f680000300800 */
[----:B0-----:R-:W5:Y:S04]  /*2cce0*/  LDL.LU R11, [R1+0x990] ;  /* 0x00099000010b7983 */ /* 0x001f680000300800 */
[----:B------:R-:W5:Y:S01]  /*2ccf0*/  LDL.LU R17, [R1+0x9ac] ;  /* 0x0009ac0001117983 */ /* 0x000f620000300800 */
[----:B------:R-:W-:-:S05]  /*2cd00*/  IADD3 R7, P6, PT, R6, R7, RZ ;  /* 0x0000000706077210 */ /* 0x000fca0007fde0ff */
[----:B------:R0:W-:Y:S04]  /*2cd10*/  STL [R1+0x9e8], R7 ;  /* 0x0009e80701007387 */ /* 0x0001e80000100800 */
        /* <DEDUP_REMOVED lines=9> */
[----:B----4-:R-:W-:-:S05]  /*2cdb0*/  IMAD.X R9, R22, 0x1, R9, P2 ;  /* 0x0000000116097824 */ /* 0x010fca00010e0609 */
[----:B------:R0:W-:Y:S01]  /*2cdc0*/  STL [R1+0x9fc], R9 ;  /* 0x0009fc0901007387 */ /* 0x0001e20000100800 */
[----:B-----5:R-:W-:Y:S01]  /*2cdd0*/  IADD3 R35, P2, PT, R6, R35, RZ ;  /* 0x0000002306237210 */ /* 0x020fe20007f5e0ff */
[----:B------:R-:W-:Y:S02]  /*2cde0*/  IMAD.X R34, R22, 0x1, R34, P3 ;  /* 0x0000000116227824 */ /* 0x000fe400018e0622 */
[----:B0-----:R-:W4:Y:S01]  /*2cdf0*/  LDL.LU R9, [R1+0x994] ;  /* 0x0009940001097983 */ /* 0x001f220000300800 */
        /* <DEDUP_REMOVED lines=27> */
[----:B------:R-:W-:Y:S01]  /*2cfb0*/  STL [R1+0x9cc], R24 ;  /* 0x0009cc1801007387 */ /* 0x000fe20000100800 */
[----:B------:R-:W-:Y:S01]  /*2cfc0*/  IADD3 R19, P6, PT, R6, R19, RZ ;  /* 0x0000001306137210 */ /* 0x000fe20007fde0ff */
[----:B------:R-:W-:Y:S02]  /*2cfd0*/  IMAD.X R18, R22, 0x1, R18, P1 ;  /* 0x0000000116127824 */ /* 0x000fe400008e0612 */
[----:B------:R-:W-:Y:S01]  /*2cfe0*/  STL [R1+0x9c4], R23 ;  /* 0x0009c41701007387 */ /* 0x000fe20000100800 */
[----:B------:R-:W-:-:S03]  /*2cff0*/  IADD3 R11, P1, PT, R6, R11, RZ ;  /* 0x0000000b060b7210 */ /* 0x000fc60007f3e0ff */
[----:B------:R-:W-:Y:S04]  /*2d000*/  STL [R1+0x9a0], R21 ;  /* 0x0009a01501007387 */ /* 0x000fe80000100800 */
[----:B------:R-:W-:Y:S04]  /*2d010*/  STL [R1+0x9bc], R20 ;  /* 0x0009bc1401007387 */ /* 0x000fe80000100800 */
[----:B------:R0:W-:Y:S04]  /*2d020*/  STL [R1+0x990], R11 ;  /* 0x0009900b01007387 */ /* 0x0001e80000100800 */
[----:B------:R-:W-:Y:S04]  /*2d030*/  STL [R1+0x998], R19 ;  /* 0x0009981301007387 */ /* 0x000fe80000100800 */
[----:B0-----:R-:W5:Y:S01]  /*2d040*/  LDL.LU R11, [R1+0x98c] ;  /* 0x00098c00010b7983 */ /* 0x001f620000300800 */
[----:B------:R-:W-:Y:S01]  /*2d050*/  IMAD.X R17, R22, 0x1, R17, P2 ;  /* 0x0000000116117824 */ /* 0x000fe200010e0611 */
[----:B------:R-:W-:-:S02]  /*2d060*/  IADD3 R7, P2, PT, R6, R7, RZ ;  /* 0x0000000706077210 */ /* 0x000fc40007f5e0ff */
[----:B------:R-:W-:Y:S01]  /*2d070*/  STL [R1+0x9b4], R18 ;  /* 0x0009b41201007387 */ /* 0x000fe20000100800 */
[----:B------:R-:W-:-:S03]  /*2d080*/  IMAD.X R16, R22, 0x1, R16, P3 ;  /* 0x0000000116107824 */ /* 0x000fc600018e0610 */
[----:B------:R0:W-:Y:S04]  /*2d090*/  STL [R1+0x988], R7 ;  /* 0x0009880701007387 */ /* 0x0001e80000100800 */
[----:B0-----:R-:W5:Y:S04]  /*2d0a0*/  LDL.LU R7, [R1+0x968] ;  /* 0x0009680001077983 */ /* 0x001f680000300800 */
[----:B------:R-:W-:Y:S01]  /*2d0b0*/  STL [R1+0x9ac], R17 ;  /* 0x0009ac1101007387 */ /* 0x000fe20000100800 */
[----:B--2---:R-:W-:Y:S01]  /*2d0c0*/  IADD3 R14, P3, PT, R6, R14, RZ ;  /* 0x0000000e060e7210 */ /* 0x004fe20007f7e0ff */
[----:B------:R-:W-:-:S04]  /*2d0d0*/  IMAD.X R15, R22, 0x1, R15, P5 ;  /* 0x00000001160f7824 */ /* 0x000fc800028e060f */
[----:B------:R0:W-:Y:S04]  /*2d0e0*/  STL [R1+0x980], R14 ;  /* 0x0009800e01007387 */ /* 0x0001e80000100800 */
[----:B0-----:R-:W2:Y:S04]  /*2d0f0*/  LDL.LU R14, [R1+0x984] ;  /* 0x00098400010e7983 */ /* 0x001ea80000300800 */
[----:B------:R-:W-:Y:S01]  /*2d100*/  STL [R1+0x9a4], R16 ;  /* 0x0009a41001007387 */ /* 0x000fe20000100800 */
[----:B---3--:R-:W-:-:S05]  /*2d110*/  IADD3 R13, P5, PT, R6, R13, RZ ;  /* 0x0000000d060d7210 */ /* 0x008fca0007fbe0ff */
[----:B------:R0:W-:Y:S04]  /*2d120*/  STL [R1+0x978], R13 ;  /* 0x0009780d01007387 */ /* 0x0001e80000100800 */
[----:B0-----:R-:W3:Y:S01]  /*2d130*/  LDL.LU R13, [R1+0x960] ;  /* 0x00096000010d7983 */ /* 0x001ee20000300800 */
[----:B----4-:R-:W-:-:S03]  /*2d140*/  IMAD.X R9, R22, 0x1, R9, P6 ;  /* 0x0000000116097824 */ /* 0x010fc600030e0609 */
[----:B------:R-:W-:Y:S04]  /*2d150*/  STL [R1+0x99c], R15 ;  /* 0x00099c0f01007387 */ /* 0x000fe80000100800 */
[----:B------:R-:W4:Y:S04]  /*2d160*/  LDL.LU R35, [R1+0x97c] ;  /* 0x00097c0001237983 */ /* 0x000f280000300800 */
[----:B------:R-:W4:Y:S04]  /*2d170*/  LDL.LU R34, [R1+0x958] ;  /* 0x0009580001227983 */ /* 0x000f280000300800 */
[----:B------:R-:W4:Y:S04]  /*2d180*/  LDL.LU R33, [R1+0x974] ;  /* 0x0009740001217983 */ /* 0x000f280000300800 */
[----:B------:R0:W-:Y:S04]  /*2d190*/  STL [R1+0x994], R9 ;  /* 0x0009940901007387 */ /* 0x0001e80000100800 */
        /* <DEDUP_REMOVED lines=9> */
[----:B0-----:R-:W4:Y:S01]  /*2d230*/  LDL.LU R9, [R1+0x94c] ;  /* 0x00094c0001097983 */ /* 0x001f220000300800 */
[----:B-----5:R-:W-:-:S03]  /*2d240*/  IADD3 R12, P6, PT, R6, R12, RZ ;  /* 0x0000000c060c7210 */ /* 0x020fc60007fde0ff */
        /* <DEDUP_REMOVED lines=8> */
[----:B------:R-:W-:-:S05]  /*2d2d0*/  IMAD.X R11, R22, 0x1, R11, P1 ;  /* 0x00000001160b7824 */ /* 0x000fca00008e060b */
[----:B------:R0:W-:Y:S04]  /*2d2e0*/  STL [R1+0x98c], R11 ;  /* 0x00098c0b01007387 */ /* 0x0001e80000100800 */
[----:B0-----:R-:W5:Y:S01]  /*2d2f0*/  LDL.LU R11, [R1+0x92c] ;  /* 0x00092c00010b7983 */ /* 0x001f620000300800 */
[----:B------:R-:W-:-:S03]  /*2d300*/  IADD3 R7, P1, PT, R6, R7, RZ ;  /* 0x0000000706077210 */ /* 0x000fc60007f3e0ff */
[----:B------:R-:W5:Y:S04]  /*2d310*/  LDL.LU R16, [R1+0x908] ;  /* 0x0009080001107983 */ /* 0x000f680000300800 */
[----:B------:R0:W-:Y:S04]  /*2d320*/  STL [R1+0x968], R7 ;  /* 0x0009680701007387 */ /* 0x0001e80000100800 */
[----:B0-----:R-:W5:Y:S04]  /*2d330*/  LDL.LU R7, [R1+0x924] ;  /* 0x0009240001077983 */ /* 0x001f680000300800 */
[----:B------:R-:W5:Y:S01]  /*2d340*/  LDL.LU R15, [R1+0x900] ;  /* 0x00090000010f7983 */ /* 0x000f620000300800 */
[----:B--2---:R-:W-:-:S05]  /*2d350*/  IMAD.X R14, R22, 0x1, R14, P2 ;  /* 0x00000001160e7824 */ /* 0x004fca00010e060e */
[----:B------:R0:W-:Y:S04]  /*2d360*/  STL [R1+0x984], R14 ;  /* 0x0009840e01007387 */ /* 0x0001e80000100800 */
[----:B0-----:R-:W2:Y:S01]  /*2d370*/  LDL.LU R14, [R1+0x91c] ;  /* 0x00091c00010e7983 */ /* 0x001ea20000300800 */
[----:B---3--:R-:W-:-:S05]  /*2d380*/  IADD3 R13, P2, PT, R6, R13, RZ ;  /* 0x0000000d060d7210 */ /* 0x008fca0007f5e0ff */
[----:B------:R0:W-:Y:S01]  /*2d390*/  STL [R1+0x960], R13 ;  /* 0x0009600d01007387 */ /* 0x0001e20000100800 */
[----:B----4-:R-:W-:Y:S01]  /*2d3a0*/  IMAD.X R35, R22, 0x1, R35, P3 ;  /* 0x0000000116237824 */ /* 0x010fe200018e0623 */
[----:B------:R-:W-:Y:S02]  /*2d3b0*/  IADD3 R34, P3, PT, R6, R34, RZ ;  /* 0x0000002206227210 */ /* 0x000fe40007f7e0ff */
[----:B0-----:R-:W3:Y:S01]  /*2d3c0*/  LDL.LU R13, [R1+0x8f8] ;  /* 0x0008f800010d7983 */ /* 0x001ee20000300800 */
        /* <DEDUP_REMOVED lines=21> */
[----:B------:R0:W-:Y:S01]  /*2d520*/  STL [R1+0x94c], R9 ;  /* 0x00094c0901007387 */ /* 0x0001e20000100800 */
[----:B-----5:R-:W-:-:S03]  /*2d530*/  IADD3 R23, P5, PT, R6, R23, RZ ;  /* 0x0000001706177210 */ /* 0x020fc60007fbe0ff */
[----:B------:R-:W-:Y:S01]  /*2d540*/  STL [R1+0x954], R25 ;  /* 0x0009541901007387 */ /* 0x000fe20000100800 */
[----:B------:R-:W-:Y:S01]  /*2d550*/  IMAD.X R21, R22, 0x1, R21, P6 ;  /* 0x0000000116157824 */ /* 0x000fe200030e0615 */
[----:B------:R-:W-:Y:S02]  /*2d560*/  IADD3 R20, P6, PT, R6, R20, RZ ;  /* 0x0000001406147210 */ /* 0x000fe40007fde0ff */
[----:B0-----:R-:W4:Y:S04]  /*2d570*/  LDL.LU R9, [R1+0x914] ;  /* 0x0009140001097983 */ /* 0x001f280000300800 */
        /* <DEDUP_REMOVED lines=8> */
[----:B------:R-:W-:Y:S04]  /*2d600*/  STL [R1+0x93c], R19 ;  /* 0x00093c1301007387 */ /* 0x000fe80000100800 */
[----:B0-----:R-:W5:Y:S01]  /*2d610*/  LDL.LU R12, [R1+0x8f0] ;  /* 0x0008f000010c7983 */ /* 0x001f620000300800 */
[----:B------:R-:W-:-:S03]  /*2d620*/  IMAD.X R11, R22, 0x1, R11, P3 ;  /* 0x00000001160b7824 */ /* 0x000fc600018e060b */
[----:B------:R-:W-:Y:S04]  /*2d630*/  STL [R1+0x918], R18 ;  /* 0x0009181201007387 */ /* 0x000fe80000100800 */
[----:B------:R0:W-:Y:S04]  /*2d640*/  STL [R1+0x92c], R11 ;  /* 0x00092c0b01007387 */ /* 0x0001e80000100800 */
[----:B0-----:R-:W5:Y:S01]  /*2d650*/  LDL.LU R11, [R1+0x90c] ;  /* 0x00090c00010b7983 */ /* 0x001f620000300800 */
[----:B------:R-:W-:Y:S01]  /*2d660*/  IADD3 R17, P2, PT, R6, R17, RZ ;  /* 0x0000001106117210 */ /* 0x000fe20007f5e0ff */
[----:B------:R-:W-:Y:S01]  /*2d670*/  IMAD.X R7, R22, 0x1, R7, P5 ;  /* 0x0000000116077824 */ /* 0x000fe200028e0607 */
[----:B------:R-:W-:-:S03]  /*2d680*/  IADD3 R16, P3, PT, R6, R16, RZ ;  /* 0x0000001006107210 */ /* 0x000fc60007f7e0ff */
[----:B------:R-:W-:Y:S01]  /*2d690*/  STL [R1+0x910], R17 ;  /* 0x0009101101007387 */ /* 0x000fe20000100800 */
[----:B------:R-:W-:-:S03]  /*2d6a0*/  IADD3 R15, P5, PT, R6, R15, RZ ;  /* 0x0000000f060f7210 */ /* 0x000fc60007fbe0ff */
[----:B------:R0:W-:Y:S04]  /*2d6b0*/  STL [R1+0x924], R7 ;  /* 0x0009240701007387 */ /* 0x0001e80000100800 */
[----:B0-----:R-:W5:Y:S04]  /*2d6c0*/  LDL.LU R7, [R1+0x8e8] ;  /* 0x0008e80001077983 */ /* 0x001f680000300800 */
[----:B------:R-:W-:Y:S01]  /*2d6d0*/  STL [R1+0x908], R16 ;  /* 0x0009081001007387 */ /* 0x000fe20000100800 */
[----:B--2---:R-:W-:-:S05]  /*2d6e0*/  IMAD.X R14, R22, 0x1, R14, P6 ;  /* 0x00000001160e7824 */ /* 0x004fca00030e060e */
[----:B------:R0:W-:Y:S04]  /*2d6f0*/  STL [R1+0x91c], R14 ;  /* 0x00091c0e01007387 */ /* 0x0001e80000100800 */
[----:B0-----:R-:W2:Y:S04]  /*2d700*/  LDL.LU R14, [R1+0x904] ;  /* 0x00090400010e7983 */ /* 0x001ea80000300800 */
[----:B------:R-:W-:Y:S04]  /*2d710*/  STL [R1+0x900], R15 ;  /* 0x0009000f01007387 */ /* 0x000fe80000100800 */
[----:B------:R-:W2:Y:S04]  /*2d720*/  LDL.LU R35, [R1+0x8e0] ;  /* 0x0008e00001237983 */ /* 0x000ea80000300800 */
[----:B------:R-:W2:Y:S01]  /*2d730*/  LDL.LU R34, [R1+0x8fc] ;  /* 0x0008fc0001227983 */ /* 0x000ea20000300800 */
[----:B---3--:R-:W-:-:S03]  /*2d740*/  IADD3 R13, P6, PT, R6, R13, RZ ;  /* 0x0000000d060d7210 */ /* 0x008fc60007fde0ff */
[----:B------:R-:W3:Y:S04]  /*2d750*/  LDL.LU R33, [R1+0x8d8] ;  /* 0x0008d80001217983 */ /* 0x000ee80000300800 */
[----:B------:R0:W-:Y:S04]  /*2d760*/  STL [R1+0x8f8], R13 ;  /* 0x0008f80d01007387 */ /* 0x0001e80000100800 */
        /* <DEDUP_REMOVED lines=9> */
[----:B0-----:R-:W3:Y:S04]  /*2d800*/  LDL.LU R13, [R1+0x8b0] ;  /* 0x0008b000010d7983 */ /* 0x001ee80000300800 */
[----:B------:R-:W3:Y:S04]  /*2d810*/  LDL.LU R23, [R1+0x8cc] ;  /* 0x0008cc0001177983 */ /* 0x000ee80000300800 */
[----:B------:R-:W3:Y:S04]  /*2d820*/  LDL.LU R21, [R1+0x8a8] ;  /* 0x0008a80001157983 */ /* 0x000ee80000300800 */
[----:B------:R-:W3:Y:S01]  /*2d830*/  LDL.LU R20, [R1+0x8c4] ;  /* 0x0008c40001147983 */ /* 0x000ee20000300800 */
[----:B----4-:R-:W-:-:S05]  /*2d840*/  IMAD.X R9, R22, 0x1, R9, P1 ;  /* 0x0000000116097824 */ /* 0x010fca00008e0609 */
[----:B------:R0:W-:Y:S04]  /*2d850*/  STL [R1+0x914], R9 ;  /* 0x0009140901007387 */ /* 0x0001e80000100800 */
[----:B------:R-:W4:Y:S04]  /*2d860*/  LDL.LU R19, [R1+0x8a0] ;  /* 0x0008a00001137983 */ /* 0x000f280000300800 */
[----:B------:R-:W4:Y:S04]  /*2d870*/  LDL.LU R18, [R1+0x8bc] ;  /* 0x0008bc0001127983 */ /* 0x000f280000300800 */
[----:B0-----:R-:W4:Y:S04]  /*2d880*/  LDL.LU R9, [R1+0x898] ;  /* 0x0008980001097983 */ /* 0x001f280000300800 */
[----:B------:R-:W4:Y:S01]  /*2d890*/  LDL.LU R17, [R1+0x8b4] ;  /* 0x0008b40001117983 */ /* 0x000f220000300800 */
[----:B-----5:R-:W-:-:S05]  /*2d8a0*/  IADD3 R12, P1, PT, R6, R12, RZ ;  /* 0x0000000c060c7210 */ /* 0x020fca0007f3e0ff */
[----:B------:R0:W-:Y:S04]  /*2d8b0*/  STL [R1+0x8f0], R12 ;  /* 0x0008f00c01007387 */ /* 0x0001e80000100800 */
[----:B0-----:R-:W5:Y:S01]  /*2d8c0*/  LDL.LU R12, [R1+0x890] ;  /* 0x00089000010c7983 */ /* 0x001f620000300800 */
[----:B------:R-:W-:-:S03]  /*2d8d0*/  IMAD.X R11, R22, 0x1, R11, P2 ;  /* 0x00000001160b7824 */ /* 0x000fc600010e060b */
[----:B------:R-:W5:Y:S04]  /*2d8e0*/  LDL.LU R16, [R1+0x8ac] ;  /* 0x0008ac0001107983 */ /* 0x000f680000300800 */
[----:B------:R0:W-:Y:S04]  /*2d8f0*/  STL [R1+0x90c], R11 ;  /* 0x00090c0b01007387 */ /* 0x0001e80000100800 */
[----:B0-----:R-:W5:Y:S04]  /*2d900*/  LDL.LU R11, [R1+0x888] ;  /* 0x00088800010b7983 */ /* 0x001f680000300800 */
[----:B------:R-:W5:Y:S01]  /*2d910*/  LDL.LU R15, [R1+0x8a4] ;  /* 0x0008a400010f7983 */ /* 0x000f620000300800 */
[----:B------:R-:W-:-:S05]  /*2d920*/  IADD3 R7, P2, PT, R6, R7, RZ ;  /* 0x0000000706077210 */ /* 0x000fca0007f5e0ff */
[----:B------:R0:W-:Y:S04]  /*2d930*/  STL [R1+0x8e8], R7 ;  /* 0x0008e80701007387 */ /* 0x0001e80000100800 */
[----:B0-----:R-:W5:Y:S01]  /*2d940*/  LDL.LU R7, [R1+0x880] ;  /* 0x0008800001077983 */ /* 0x001f620000300800 */
[----:B--2---:R-:W-:-:S05]  /*2d950*/  IMAD.X R14, R22, 0x1, R14, P3 ;  /* 0x00000001160e7824 */ /* 0x004fca00018e060e */
[----:B------:R0:W-:Y:S01]  /*2d960*/  STL [R1+0x904], R14 ;  /* 0x0009040e01007387 */ /* 0x0001e20000100800 */
[----:B------:R-:W-:Y:S01]  /*2d970*/  IADD3 R35, P3, PT, R6, R35, RZ ;  /* 0x0000002306237210 */ /* 0x000fe20007f7e0ff */
[----:B------:R-:W-:Y:S02]  /*2d980*/  IMAD.X R34, R22, 0x1, R34, P5 ;  /* 0x0000000116227824 */ /* 0x000fe400028e0622 */
[----:B0-----:R-:W2:Y:S01]  /*2d990*/  LDL.LU R14, [R1+0x89c] ;  /* 0x00089c00010e7983 */ /* 0x001ea20000300800 */
[----:B---3--:R-:W-:-:S03]  /*2d9a0*/  IADD3 R33, P5, PT, R6, R33, RZ ;  /* 0x0000002106217210 */ /* 0x008fc60007fbe0ff */
        /* <DEDUP_REMOVED lines=25> */
[----:B0-----:R-:W3:Y:S04]  /*2db40*/  LDL.LU R13, [R1+0x878] ;  /* 0x00087800010d7983 */ /* 0x001ee80000300800 */
[----:B------:R-:W-:Y:S04]  /*2db50*/  STL [R1+0x8d4], R24 ;  /* 0x0008d41801007387 */ /* 0x000fe80000100800 */
[----:B------:R-:W-:Y:S01]  /*2db60*/  STL [R1+0x8cc], R23 ;  /* 0x0008cc1701007387 */ /* 0x000fe20000100800 */
[----:B----4-:R-:W-:Y:S01]  /*2db70*/  IADD3 R19, P1, PT, R6, R19, RZ ;  /* 0x0000001306137210 */ /* 0x010fe20007f3e0ff */
[----:B------:R-:W-:-:S02]  /*2db80*/  IMAD.X R18, R22, 0x1, R18, P2 ;  /* 0x0000000116127824 */ /* 0x000fc400010e0612 */
[----:B------:R-:W-:Y:S01]  /*2db90*/  STL [R1+0x8a8], R21 ;  /* 0x0008a81501007387 */ /* 0x000fe20000100800 */
[----:B------:R-:W-:-:S03]  /*2dba0*/  IADD3 R9, P2, PT, R6, R9, RZ ;  /* 0x0000000906097210 */ /* 0x000fc60007f5e0ff */
[----:B------:R-:W-:Y:S04]  /*2dbb0*/  STL [R1+0x8c4], R20 ;  /* 0x0008c41401007387 */ /* 0x000fe80000100800 */
[----:B------:R0:W-:Y:S01]  /*2dbc0*/  STL [R1+0x898], R9 ;  /* 0x0008980901007387 */ /* 0x0001e20000100800 */
[----:B------:R-:W-:-:S03]  /*2dbd0*/  IMAD.X R17, R22, 0x1, R17, P3 ;  /* 0x0000000116117824 */ /* 0x000fc600018e0611 */
[----:B------:R-:W-:Y:S04]  /*2dbe0*/  STL [R1+0x8a0], R19 ;  /* 0x0008a01301007387 */ /* 0x000fe80000100800 */
[----:B0-----:R-:W4:Y:S04]  /*2dbf0*/  LDL.LU R9, [R1+0x894] ;  /* 0x0008940001097983 */ /* 0x001f280000300800 */
[----:B------:R-:W-:Y:S01]  /*2dc00*/  STL [R1+0x8bc], R18 ;  /* 0x0008bc1201007387 */ /* 0x000fe20000100800 */
[----:B-----5:R-:W-:Y:S01]  /*2dc10*/  IADD3 R12, P3, PT, R6, R12, RZ ;  /* 0x0000000c060c7210 */ /* 0x020fe20007f7e0ff */
[----:B------:R-:W-:-:S04]  /*2dc20*/  IMAD.X R16, R22, 0x1, R16, P5 ;  /* 0x0000000116107824 */ /* 0x000fc800028e0610 */
[----:B------:R0:W-:Y:S04]  /*2dc30*/  STL [R1+0x890], R12 ;  /* 0x0008900c01007387 */ /* 0x0001e80000100800 */
[----:B0-----:R-:W5:Y:S01]  /*2dc40*/  LDL.LU R12, [R1+0x870] ;  /* 0x00087000010c7983 */ /* 0x001f620000300800 */
[----:B------:R-:W-:-:S03]  /*2dc50*/  IADD3 R11, P5, PT, R6, R11, RZ ;  /* 0x0000000b060b7210 */ /* 0x000fc60007fbe0ff */
[----:B------:R-:W-:Y:S04]  /*2dc60*/  STL [R1+0x8b4], R17 ;  /* 0x0008b41101007387 */ /* 0x000fe80000100800 */
[----:B------:R0:W-:Y:S04]  /*2dc70*/  STL [R1+0x888], R11 ;  /* 0x0008880b01007387 */ /* 0x0001e80000100800 */
[----:B0-----:R-:W5:Y:S01]  /*2dc80*/  LDL.LU R11, [R1+0x88c] ;  /* 0x00088c00010b7983 */ /* 0x001f620000300800 */
[----:B------:R-:W-:Y:S01]  /*2dc90*/  IMAD.X R15, R22, 0x1, R15, P6 ;  /* 0x00000001160f7824 */ /* 0x000fe200030e060f */
[----:B------:R-:W-:-:S02]  /*2dca0*/  IADD3 R7, P6, PT, R6, R7, RZ ;  /* 0x0000000706077210 */ /* 0x000fc40007fde0ff */
[----:B------:R-:W-:Y:S04]  /*2dcb0*/  STL [R1+0x8ac], R16 ;  /* 0x0008ac1001007387 */ /* 0x000fe80000100800 */
[----:B------:R0:W-:Y:S04]  /*2dcc0*/  STL [R1+0x880], R7 ;  /* 0x0008800701007387 */ /* 0x0001e80000100800 */
[----:B0-----:R-:W5:Y:S04]  /*2dcd0*/  LDL.LU R7, [R1+0x868] ;  /* 0x0008680001077983 */ /* 0x001f680000300800 */
[----:B------:R-:W-:Y:S04]  /*2dce0*/  STL [R1+0x8a4], R15 ;  /* 0x0008a40f01007387 */ /* 0x000fe80000100800 */
[----:B------:R-:W5:Y:S04]  /*2dcf0*/  LDL.LU R35, [R1+0x884] ;  /* 0x0008840001237983 */ /* 0x000f680000300800 */
[----:B------:R-:W5:Y:S04]  /*2dd00*/  LDL.LU R34, [R1+0x860] ;  /* 0x0008600001227983 */ /* 0x000f680000300800 */
[----:B------:R-:W5:Y:S01]  /*2dd10*/  LDL.LU R33, [R1+0x87c] ;  /* 0x00087c0001217983 */ /* 0x000f620000300800 */
[----:B--2---:R-:W-:-:S05]  /*2dd20*/  IMAD.X R14, R22, 0x1, R14, P1 ;  /* 0x00000001160e7824 */ /* 0x004fca00008e060e */
[----:B------:R0:W-:Y:S04]  /*2dd30*/  STL [R1+0x89c], R14 ;  /* 0x00089c0e01007387 */ /* 0x0001e80000100800 */
        /* <DEDUP_REMOVED lines=9> */
[----:B0-----:R-:W2:Y:S04]  /*2ddd0*/  LDL.LU R14, [R1+0x854] ;  /* 0x00085400010e7983 */ /* 0x001ea80000300800 */
[----:B------:R-:W2:Y:S04]  /*2dde0*/  LDL.LU R23, [R1+0x830] ;  /* 0x0008300001177983 */ /* 0x000ea80000300800 */
[----:B------:R-:W2:Y:S04]  /*2ddf0*/  LDL.LU R21, [R1+0x84c] ;  /* 0x00084c0001157983 */ /* 0x000ea80000300800 */
[----:B------:R-:W2:Y:S01]  /*2de00*/  LDL.LU R20, [R1+0x828] ;  /* 0x0008280001147983 */ /* 0x000ea20000300800 */
[----:B---3--:R-:W-:-:S05]  /*2de10*/  IADD3 R13, P1, PT, R6, R13, RZ ;  /* 0x0000000d060d7210 */ /* 0x008fca0007f3e0ff */
[----:B------:R0:W-:Y:S04]  /*2de20*/  STL [R1+0x878], R13 ;  /* 0x0008780d01007387 */ /* 0x0001e80000100800 */
[----:B------:R-:W3:Y:S04]  /*2de30*/  LDL.LU R19, [R1+0x844] ;  /* 0x0008440001137983 */ /* 0x000ee80000300800 */
[----:B------:R-:W3:Y:S04]  /*2de40*/  LDL.LU R18, [R1+0x820] ;  /* 0x0008200001127983 */ /* 0x000ee80000300800 */
[----:B0-----:R-:W3:Y:S04]  /*2de50*/  LDL.LU R13, [R1+0x83c] ;  /* 0x00083c00010d7983 */ /* 0x001ee80000300800 */
[----:B------:R-:W3:Y:S01]  /*2de60*/  LDL.LU R17, [R1+0x818] ;  /* 0x0008180001117983 */ /* 0x000ee20000300800 */
[----:B----4-:R-:W-:-:S05]  /*2de70*/  IMAD.X R9, R22, 0x1, R9, P2 ;  /* 0x0000000116097824 */ /* 0x010fca00010e0609 */
[----:B------:R0:W-:Y:S04]  /*2de80*/  STL [R1+0x894], R9 ;  /* 0x0008940901007387 */ /* 0x0001e80000100800 */
        /* <DEDUP_REMOVED lines=8> */
[----:B0-----:R-:W5:Y:S01]  /*2df10*/  LDL.LU R11, [R1+0x824] ;  /* 0x00082400010b7983 */ /* 0x001f620000300800 */
[----:B------:R-:W-:-:S05]  /*2df20*/  IADD3 R7, P3, PT, R6, R7, RZ ;  /* 0x0000000706077210 */ /* 0x000fca0007f7e0ff */
[----:B------:R0:W-:Y:S01]  /*2df30*/  STL [R1+0x868], R7 ;  /* 0x0008680701007387 */ /* 0x0001e20000100800 */
[----:B------:R-:W-:Y:S01]  /*2df40*/  IMAD.X R35, R22, 0x1, R35, P5 ;  /* 0x0000000116237824 */ /* 0x000fe200028e0623 */
[----:B------:R-:W-:Y:S02]  /*2df50*/  IADD3 R34, P5, PT, R6, R34, RZ ;  /* 0x0000002206227210 */ /* 0x000fe40007fbe0ff */
[----:B0-----:R-:W5:Y:S01]  /*2df60*/  LDL.LU R7, [R1+0x800] ;  /* 0x0008000001077983 */ /* 0x001f620000300800 */
[----:B------:R-:W-:-:S03]  /*2df70*/  IMAD.X R33, R22, 0x1, R33, P6 ;  /* 0x0000000116217824 */ /* 0x000fc600030e0621 */
        /* <DEDUP_REMOVED lines=26> */
[----:B------:R-:W-:Y:S04]  /*2e120*/  STL [R1+0x838], R24 ;  /* 0x0008381801007387 */ /* 0x000fe80000100800 */
[----:B------:R-:W-:Y:S01]  /*2e130*/  STL [R1+0x830], R23 ;  /* 0x0008301701007387 */ /* 0x000fe20000100800 */
[----:B---3--:R-:W-:-:S03]  /*2e140*/  IMAD.X R19, R22, 0x1, R19, P2 ;  /* 0x0000000116137824 */ /* 0x008fc600010e0613 */
[----:B------:R-:W-:Y:S01]  /*2e150*/  STL [R1+0x84c], R21 ;  /* 0x00084c1501007387 */ /* 0x000fe20000100800 */
[----:B------:R-:W-:-:S03]  /*2e160*/  IMAD.X R13, R22, 0x1, R13, P3 ;  /* 0x00000001160d7824 */ /* 0x000fc600018e060d */
[----:B------:R-:W-:Y:S01]  /*2e170*/  STL [R1+0x828], R20 ;  /* 0x0008281401007387 */ /* 0x000fe20000100800 */
[----:B------:R-:W-:-:S03]  /*2e180*/  IADD3 R18, P2, PT, R6, R18, RZ ;  /* 0x0000001206127210 */ /* 0x000fc60007f5e0ff */
[----:B------:R0:W-:Y:S04]  /*2e190*/  STL [R1+0x83c], R13 ;  /* 0x00083c0d01007387 */ /* 0x0001e80000100800 */
[----:B------:R-:W-:Y:S04]  /*2e1a0*/  STL [R1+0x844], R19 ;  /* 0x0008441301007387 */ /* 0x000fe80000100800 */
[----:B0-----:R-:W3:Y:S01]  /*2e1b0*/  LDL.LU R13, [R1+0x7f8] ;  /* 0x0007f800010d7983 */ /* 0x001ee20000300800 */
[----:B------:R-:W-:-:S03]  /*2e1c0*/  IADD3 R17, P3, PT, R6, R17, RZ ;  /* 0x0000001106117210 */ /* 0x000fc60007f7e0ff */
[----:B------:R-:W-:Y:S01]  /*2e1d0*/  STL [R1+0x820], R18 ;  /* 0x0008201201007387 */ /* 0x000fe20000100800 */
[----:B----4-:R-:W-:-:S05]  /*2e1e0*/  IMAD.X R9, R22, 0x1, R9, P5 ;  /* 0x0000000116097824 */ /* 0x010fca00028e0609 */
[----:B------:R0:W-:Y:S01]  /*2e1f0*/  STL [R1+0x834], R9 ;  /* 0x0008340901007387 */ /* 0x0001e20000100800 */
[----:B------:R-:W-:-:S03]  /*2e200*/  IADD3 R16, P5, PT, R6, R16, RZ ;  /* 0x0000001006107210 */ /* 0x000fc60007fbe0ff */
[----:B0-----:R-:W4:Y:S04]  /*2e210*/  LDL.LU R9, [R1+0x814] ;  /* 0x0008140001097983 */ /* 0x001f280000300800 */
[----:B------:R-:W-:Y:S01]  /*2e220*/  STL [R1+0x818], R17 ;  /* 0x0008181101007387 */ /* 0x000fe20000100800 */
[----:B-----5:R-:W-:-:S05]  /*2e230*/  IMAD.X R12, R22, 0x1, R12, P6 ;  /* 0x00000001160c7824 */ /* 0x020fca00030e060c */
[----:B------:R0:W-:Y:S04]  /*2e240*/  STL [R1+0x82c], R12 ;  /* 0x00082c0c01007387 */ /* 0x0001e80000100800 */
[----:B0-----:R-:W5:Y:S01]  /*2e250*/  LDL.LU R12, [R1+0x7f0] ;  /* 0x0007f000010c7983 */ /* 0x001f620000300800 */
[----:B------:R-:W-:-:S03]  /*2e260*/  IMAD.X R11, R22, 0x1, R11, P1 ;  /* 0x00000001160b7824 */ /* 0x000fc600008e060b */
[----:B------:R-:W-:Y:S04]  /*2e270*/  STL [R1+0x810], R16 ;  /* 0x0008101001007387 */ /* 0x000fe80000100800 */
[----:B------:R0:W-:Y:S04]  /*2e280*/  STL [R1+0x824], R11 ;  /* 0x0008240b01007387 */ /* 0x0001e80000100800 */
[----:B0-----:R-:W5:Y:S01]  /*2e290*/  LDL.LU R11, [R1+0x80c] ;  /* 0x00080c00010b7983 */ /* 0x001f620000300800 */
[C---:B------:R-:W-:Y:S02]  /*2e2a0*/  IADD3 R15, P6, PT, R6.reuse, R15, RZ ;  /* 0x0000000f060f7210 */ /* 0x040fe40007fde0ff */
        /* <DEDUP_REMOVED lines=81> */
[----:B------:R-:W-:-:S04]  /*2e7c0*/  IMAD.X R16, R22, 0x1, R16, P6 ;  /* 0x0000000116107824 */ /* 0x000fc800030e0610 */
[----:B------:R0:W-:Y:S04]  /*2e7d0*/  STL [R1+0x798], R13 ;  /* 0x0007980d01007387 */ /* 0x0001e80000100800 */
[----:B0-----:R-:W3:Y:S04]  /*2e7e0*/  LDL.LU R13, [R1+0x778] ;  /* 0x00077800010d7983 */ /* 0x001ee80000300800 */
[----:B------:R-:W-:Y:S01]  /*2e7f0*/  STL [R1+0x7bc], R17 ;  /* 0x0007bc1101007387 */ /* 0x000fe20000100800 */
[----:B----4-:R-:W-:-:S05]  /*2e800*/  IADD3 R9, P6, PT, R6, R9, RZ ;  /* 0x0000000906097210 */ /* 0x010fca0007fde0ff */
[----:B------:R0:W-:Y:S01]  /*2e810*/  STL [R1+0x790], R9 ;  /* 0x0007900901007387 */ /* 0x0001e20000100800 */
[----:B------:R-:W-:-:S03]  /*2e820*/  IMAD.X R15, R22, 0x1, R15, P1 ;  /* 0x00000001160f7824 */ /* 0x000fc600008e060f */
[----:B0-----:R-:W4:Y:S04]  /*2e830*/  LDL.LU R9, [R1+0x794] ;  /* 0x0007940001097983 */ /* 0x001f280000300800 */
[----:B------:R-:W-:Y:S01]  /*2e840*/  STL [R1+0x7b4], R16 ;  /* 0x0007b41001007387 */ /* 0x000fe20000100800 */
[----:B-----5:R-:W-:-:S05]  /*2e850*/  IADD3 R12, P1, PT, R6, R12, RZ ;  /* 0x0000000c060c7210 */ /* 0x020fca0007f3e0ff */
        /* <DEDUP_REMOVED lines=89> */
[----:B------:R-:W-:-:S03]  /*2edf0*/  IADD3 R15, P1, PT, R6, R15, RZ ;  /* 0x0000000f060f7210 */ /* 0x000fc60007f3e0ff */
[----:B0-----:R-:W3:Y:S04]  /*2ee00*/  LDL.LU R13, [R1+0x6f0] ;  /* 0x0006f000010d7983 */ /* 0x001ee80000300800 */
[----:B------:R-:W-:Y:S01]  /*2ee10*/  STL [R1+0x718], R16 ;  /* 0x0007181001007387 */ /* 0x000fe20000100800 */
[----:B----4-:R-:W-:-:S05]  /*2ee20*/  IMAD.X R9, R22, 0x1, R9, P2 ;  /* 0x0000000116097824 */ /* 0x010fca00010e0609 */
[----:B------:R0:W-:Y:S04]  /*2ee30*/  STL [R1+0x72c], R9 ;  /* 0x00072c0901007387 */ /* 0x0001e80000100800 */
[----:B0-----:R-:W4:Y:S04]  /*2ee40*/  LDL.LU R9, [R1+0x714] ;  /* 0x0007140001097983 */ /* 0x001f280000300800 */
[----:B------:R-:W-:Y:S04]  /*2ee50*/  STL [R1+0x710], R15 ;  /* 0x0007100f01007387 */ /* 0x000fe80000100800 */
[----:B------:R-:W4:Y:S04]  /*2ee60*/  LDL.LU R35, [R1+0x6e8] ;  /* 0x0006e80001237983 */ /* 0x000f280000300800 */
[----:B------:R-:W4:Y:S01]  /*2ee70*/  LDL.LU R34, [R1+0x70c] ;  /* 0x00070c0001227983 */ /* 0x000f220000300800 */
[----:B-----5:R-:W-:-:S03]  /*2ee80*/  IADD3 R12, P2, PT, R6, R12, RZ ;  /* 0x0000000c060c7210 */ /* 0x020fc60007f5e0ff */
        /* <DEDUP_REMOVED lines=15> */
[----:B------:R-:W-:-:S05]  /*2ef80*/  IMAD.X R11, R22, 0x1, R11, P3 ;  /* 0x00000001160b7824 */ /* 0x000fca00018e060b */
        /* <DEDUP_REMOVED lines=18> */
[----:B------:R-:W-:Y:S01]  /*2f0b0*/  IADD3 R35, P6, PT, R6, R35, RZ ;  /* 0x0000002306237210 */ /* 0x000fe20007fde0ff */
[----:B------:R-:W-:Y:S02]  /*2f0c0*/  IMAD.X R34, R22, 0x1, R34, P1 ;  /* 0x0000000116227824 */ /* 0x000fe400008e0622 */
[----:B0-----:R-:W4:Y:S01]  /*2f0d0*/  LDL.LU R9, [R1+0x6a4] ;  /* 0x0006a40001097983 */ /* 0x001f220000300800 */
[----:B-----5:R-:W-:-:S03]  /*2f0e0*/  IADD3 R33, P1, PT, R6, R33, RZ ;  /* 0x0000002106217210 */ /* 0x020fc60007f3e0ff */
        /* <DEDUP_REMOVED lines=27> */
[----:B------:R-:W-:Y:S01]  /*2f2a0*/  STL [R1+0x6d4], R23 ;  /* 0x0006d41701007387 */ /* 0x000fe20000100800 */
[----:B------:R-:W-:Y:S01]  /*2f2b0*/  IADD3 R19, P3, PT, R6, R19, RZ ;  /* 0x0000001306137210 */ /* 0x000fe20007f7e0ff */
[----:B------:R-:W-:-:S02]  /*2f2c0*/  IMAD.X R18, R22, 0x1, R18, P5 ;  /* 0x0000000116127824 */ /* 0x000fc400028e0612 */
[----:B------:R-:W-:Y:S01]  /*2f2d0*/  STL [R1+0x6b0], R21 ;  /* 0x0006b01501007387 */ /* 0x000fe20000100800 */
[----:B------:R-:W-:-:S03]  /*2f2e0*/  IADD3 R11, P5, PT, R6, R11, RZ ;  /* 0x0000000b060b7210 */ /* 0x000fc60007fbe0ff */
[----:B------:R-:W-:Y:S04]  /*2f2f0*/  STL [R1+0x6cc], R20 ;  /* 0x0006cc1401007387 */ /* 0x000fe80000100800 */
[----:B------:R0:W-:Y:S04]  /*2f300*/  STL [R1+0x6a0], R11 ;  /* 0x0006a00b01007387 */ /* 0x0001e80000100800 */
[----:B------:R-:W-:Y:S04]  /*2f310*/  STL [R1+0x6a8], R19 ;  /* 0x0006a81301007387 */ /* 0x000fe80000100800 */
[----:B0-----:R-:W5:Y:S01]  /*2f320*/  LDL.LU R11, [R1+0x69c] ;  /* 0x00069c00010b7983 */ /* 0x001f620000300800 */
[----:B------:R-:W-:-:S03]  /*2f330*/  IMAD.X R17, R22, 0x1, R17, P6 ;  /* 0x0000000116117824 */ /* 0x000fc600030e0611 */
[----:B------:R-:W-:Y:S01]  /*2f340*/  STL [R1+0x6c4], R18 ;  /* 0x0006c41201007387 */ /* 0x000fe20000100800 */
[----:B------:R-:W-:Y:S01]  /*2f350*/  IADD3 R7, P6, PT, R6, R7, RZ ;  /* 0x0000000706077210 */ /* 0x000fe20007fde0ff */
[----:B------:R-:W-:-:S04]  /*2f360*/  IMAD.X R16, R22, 0x1, R16, P1 ;  /* 0x0000000116107824 */ /* 0x000fc800008e0610 */
        /* <DEDUP_REMOVED lines=10> */
[----:B0-----:R-:W3:Y:S04]  /*2f410*/  LDL.LU R13, [R1+0x670] ;  /* 0x00067000010d7983 */ /* 0x001ee80000300800 */
[----:B------:R-:W-:Y:S04]  /*2f420*/  STL [R1+0x6ac], R15 ;  /* 0x0006ac0f01007387 */ /* 0x000fe80000100800 */
[----:B------:R-:W3:Y:S04]  /*2f430*/  LDL.LU R35, [R1+0x68c] ;  /* 0x00068c0001237983 */ /* 0x000ee80000300800 */
[----:B------:R-:W3:Y:S01]  /*2f440*/  LDL.LU R34, [R1+0x668] ;  /* 0x0006680001227983 */ /* 0x000ee20000300800 */
[----:B----4-:R-:W-:-:S03]  /*2f450*/  IMAD.X R9, R22, 0x1, R9, P3 ;  /* 0x0000000116097824 */ /* 0x010fc600018e0609 */
        /* <DEDUP_REMOVED lines=11> */
[----:B0-----:R-:W4:Y:S04]  /*2f510*/  LDL.LU R9, [R1+0x65c] ;  /* 0x00065c0001097983 */ /* 0x001f280000300800 */
[----:B------:R-:W4:Y:S04]  /*2f520*/  LDL.LU R23, [R1+0x638] ;  /* 0x0006380001177983 */ /* 0x000f280000300800 */
[----:B------:R-:W4:Y:S04]  /*2f530*/  LDL.LU R21, [R1+0x654] ;  /* 0x0006540001157983 */ /* 0x000f280000300800 */
[----:B------:R-:W4:Y:S01]  /*2f540*/  LDL.LU R20, [R1+0x630] ;  /* 0x0006300001147983 */ /* 0x000f220000300800 */
[----:B-----5:R-:W-:-:S05]  /*2f550*/  IADD3 R12, P3, PT, R6, R12, RZ ;  /* 0x0000000c060c7210 */ /* 0x020fca0007f7e0ff */
[----:B------:R0:W-:Y:S04]  /*2f560*/  STL [R1+0x680], R12 ;  /* 0x0006800c01007387 */ /* 0x0001e80000100800 */
[----:B------:R-:W5:Y:S04]  /*2f570*/  LDL.LU R19, [R1+0x64c] ;  /* 0x00064c0001137983 */ /* 0x000f680000300800 */
[----:B------:R-:W5:Y:S04]  /*2f580*/  LDL.LU R18, [R1+0x628] ;  /* 0x0006280001127983 */ /* 0x000f680000300800 */
[----:B0-----:R-:W5:Y:S04]  /*2f590*/  LDL.LU R12, [R1+0x644] ;  /* 0x00064400010c7983 */ /* 0x001f680000300800 */
[----:B------:R-:W5:Y:S01]  /*2f5a0*/  LDL.LU R17, [R1+0x620] ;  /* 0x0006200001117983 */ /* 0x000f620000300800 */
[----:B------:R-:W-:-:S05]  /*2f5b0*/  IMAD.X R11, R22, 0x1, R11, P5 ;  /* 0x00000001160b7824 */ /* 0x000fca00028e060b */
[----:B------:R0:W-:Y:S04]  /*2f5c0*/  STL [R1+0x69c], R11 ;  /* 0x00069c0b01007387 */ /* 0x0001e80000100800 */
        /* <DEDUP_REMOVED lines=11> */
[----:B------:R-:W-:Y:S01]  /*2f680*/  IMAD.X R35, R22, 0x1, R35, P1 ;  /* 0x0000000116237824 */ /* 0x000fe200008e0623 */
[----:B------:R-:W-:Y:S02]  /*2f690*/  IADD3 R34, P1, PT, R6, R34, RZ ;  /* 0x0000002206227210 */ /* 0x000fe40007f3e0ff */
[----:B0-----:R-:W3:Y:S01]  /*2f6a0*/  LDL.LU R13, [R1+0x608] ;  /* 0x00060800010d7983 */ /* 0x001ee20000300800 */
[----:B----4-:R-:W-:-:S03]  /*2f6b0*/  IMAD.X R33, R22, 0x1, R33, P2 ;  /* 0x0000000116217824 */ /* 0x010fc600010e0621 */
        /* <DEDUP_REMOVED lines=21> */
[----:B------:R-:W-:-:S03]  /*2f810*/  IADD3 R23, P2, PT, R6, R23, RZ ;  /* 0x0000001706177210 */ /* 0x000fc60007f5e0ff */
[----:B------:R-:W-:Y:S01]  /*2f820*/  STL [R1+0x664], R25 ;  /* 0x0006641901007387 */ /* 0x000fe20000100800 */
[----:B------:R-:W-:Y:S01]  /*2f830*/  IMAD.X R21, R22, 0x1, R21, P3 ;  /* 0x0000000116157824 */ /* 0x000fe200018e0615 */
[----:B------:R-:W-:Y:S02]  /*2f840*/  IADD3 R20, P3, PT, R6, R20, RZ ;  /* 0x0000001406147210 */ /* 0x000fe40007f7e0ff */
[----:B0-----:R-:W4:Y:S04]  /*2f850*/  LDL.LU R9, [R1+0x624] ;  /* 0x0006240001097983 */ /* 0x001f280000300800 */
[----:B------:R-:W-:Y:S04]  /*2f860*/  STL [R1+0x640], R24 ;  /* 0x0006401801007387 */ /* 0x000fe80000100800 */
[----:B------:R-:W-:Y:S01]  /*2f870*/  STL [R1+0x638], R23 ;  /* 0x0006381701007387 */ /* 0x000fe20000100800 */
[----:B-----5:R-:W-:-:S03]  /*2f880*/  IMAD.X R19, R22, 0x1, R19, P5 ;  /* 0x0000000116137824 */ /* 0x020fc600028e0613 */
[----:B------:R-:W-:Y:S01]  /*2f890*/  STL [R1+0x654], R21 ;  /* 0x0006541501007387 */ /* 0x000fe20000100800 */
[----:B------:R-:W-:-:S03]  /*2f8a0*/  IMAD.X R12, R22, 0x1, R12, P6 ;  /* 0x00000001160c7824 */ /* 0x000fc600030e060c */
[----:B------:R-:W-:Y:S01]  /*2f8b0*/  STL [R1+0x630], R20 ;  /* 0x0006301401007387 */ /* 0x000fe20000100800 */
[----:B------:R-:W-:-:S03]  /*2f8c0*/  IADD3 R18, P5, PT, R6, R18, RZ ;  /* 0x0000001206127210 */ /* 0x000fc60007fbe0ff */
[----:B------:R0:W-:Y:S04]  /*2f8d0*/  STL [R1+0x644], R12 ;  /* 0x0006440c01007387 */ /* 0x0001e80000100800 */
[----:B------:R-:W-:Y:S04]  /*2f8e0*/  STL [R1+0x64c], R19 ;  /* 0x00064c1301007387 */ /* 0x000fe80000100800 */
[----:B0-----:R-:W5:Y:S04]  /*2f8f0*/  LDL.LU R12, [R1+0x600] ;  /* 0x00060000010c7983 */ /* 0x001f680000300800 */
[----:B------:R-:W-:Y:S01]  /*2f900*/  STL [R1+0x628], R18 ;  /* 0x0006281201007387 */ /* 0x000fe20000100800 */
[----:B------:R-:W-:-:S05]  /*2f910*/  IMAD.X R11, R22, 0x1, R11, P1 ;  /* 0x00000001160b7824 */ /* 0x000fca00008e060b */
[----:B------:R0:W-:Y:S04]  /*2f920*/  STL [R1+0x63c], R11 ;  /* 0x00063c0b01007387 */ /* 0x0001e80000100800 */
[----:B0-----:R-:W5:Y:S01]  /*2f930*/  LDL.LU R11, [R1+0x61c] ;  /* 0x00061c00010b7983 */ /* 0x001f620000300800 */
[C---:B------:R-:W-:Y:S02]  /*2f940*/  IADD3 R17, P6, PT, R6.reuse, R17, RZ ;  /* 0x0000001106117210 */ /* 0x040fe40007fde0ff */
[----:B------:R-:W-:-:S03]  /*2f950*/  IADD3 R16, P1, PT, R6, R16, RZ ;  /* 0x0000001006107210 */ /* 0x000fc60007f3e0ff */
[----:B------:R-:W-:Y:S01]  /*2f960*/  STL [R1+0x620], R17 ;  /* 0x0006201101007387 */ /* 0x000fe20000100800 */
[----:B------:R-:W-:Y:S01]  /*2f970*/  IMAD.X R7, R22, 0x1, R7, P2 ;  /* 0x0000000116077824 */ /* 0x000fe200010e0607 */
[----:B------:R-:W-:-:S04]  /*2f980*/  IADD3 R15, P2, PT, R6, R15, RZ ;  /* 0x0000000f060f7210 */ /* 0x000fc80007f5e0ff */
        /* <DEDUP_REMOVED lines=89> */
[----:B0-----:R-:W5:Y:S04]  /*2ff20*/  LDL.LU R12, [R1+0x580] ;  /* 0x00058000010c7983 */ /* 0x001f680000300800 */
[----:B------:R-:W-:Y:S01]  /*2ff30*/  STL [R1+0x5c4], R17 ;  /* 0x0005c41101007387 */ /* 0x000fe20000100800 */
[----:B------:R-:W-:-:S05]  /*2ff40*/  IADD3 R11, P2, PT, R6, R11, RZ ;  /* 0x0000000b060b7210 */ /* 0x000fca0007f5e0ff */
[----:B------:R0:W-:Y:S04]  /*2ff50*/  STL [R1+0x598], R11 ;  /* 0x0005980b01007387 */ /* 0x0001e80000100800 */
[----:B0-----:R-:W5:Y:S01]  /*2ff60*/  LDL.LU R11, [R1+0x59c] ;  /* 0x00059c00010b7983 */ /* 0x001f620000300800 */
[----:B------:R-:W-:-:S03]  /*2ff70*/  IMAD.X R15, R22, 0x1, R15, P3 ;  /* 0x00000001160f7824 */ /* 0x000fc600018e060f */
[----:B------:R-:W-:Y:S01]  /*2ff80*/  STL [R1+0x5bc], R16 ;  /* 0x0005bc1001007387 */ /* 0x000fe20000100800 */
[----:B------:R-:W-:-:S05]  /*2ff90*/  IADD3 R7, P3, PT, R6, R7, RZ ;  /* 0x0000000706077210 */ /* 0x000fca0007f7e0ff */
        /* <DEDUP_REMOVED lines=63> */
[----:B------:R-:W-:Y:S01]  /*30390*/  IMAD.X R14, R22, 0x1, R14, P3 ;  /* 0x00000001160e7824 */ /* 0x000fe200018e060e */
[----:B------:R-:W-:-:S04]  /*303a0*/  IADD3 R23, P3, PT, R6, R23, RZ ;  /* 0x0000001706177210 */ /* 0x000fc80007f7e0ff */
        /* <DEDUP_REMOVED lines=24> */
[----:B0-----:R-:W5:Y:S04]  /*30530*/  LDL.LU R12, [R1+0x500] ;  /* 0x00050000010c7983 */ /* 0x001f680000300800 */
[----:B------:R-:W-:Y:S01]  /*30540*/  STL [R1+0x520], R16 ;  /* 0x0005201001007387 */ /* 0x000fe20000100800 */
[----:B------:R-:W-:-:S05]  /*30550*/  IMAD.X R11, R22, 0x1, R11, P5 ;  /* 0x00000001160b7824 */ /* 0x000fca00028e060b */
[----:B------:R0:W-:Y:S04]  /*30560*/  STL [R1+0x534], R11 ;  /* 0x0005340b01007387 */ /* 0x0001e80000100800 */
[----:B0-----:R-:W5:Y:S01]  /*30570*/  LDL.LU R11, [R1+0x51c] ;  /* 0x00051c00010b7983 */ /* 0x001f620000300800 */
[----:B------:R-:W-:-:S05]  /*30580*/  IADD3 R15, P3, PT, R6, R15, RZ ;  /* 0x0000000f060f7210 */ /* 0x000fca0007f7e0ff */
[----:B------:R-:W-:Y:S04]  /*30590*/  STL [R1+0x518], R15 ;  /* 0x0005180f01007387 */ /* 0x000fe80000100800 */
[----:B------:R-:W5:Y:S04]  /*305a0*/  LDL.LU R35, [R1+0x4f8] ;  /* 0x0004f80001237983 */ /* 0x000f680000300800 */
[----:B------:R-:W5:Y:S01]  /*305b0*/  LDL.LU R34, [R1+0x514] ;  /* 0x0005140001227983 */ /* 0x000f620000300800 */
[----:B------:R-:W-:-:S03]  /*305c0*/  IADD3 R7, P5, PT, R6, R7, RZ ;  /* 0x0000000706077210 */ /* 0x000fc60007fbe0ff */
        /* <DEDUP_REMOVED lines=88> */
[----:B0-----:R-:W5:Y:S04]  /*30b50*/  LDL.LU R12, [R1+0x480] ;  /* 0x00048000010c7983 */ /* 0x001f680000300800 */
[----:B------:R-:W-:Y:S04]  /*30b60*/  STL [R1+0x4bc], R15 ;  /* 0x0004bc0f01007387 */ /* 0x000fe80000100800 */
[----:B------:R-:W5:Y:S04]  /*30b70*/  LDL.LU R35, [R1+0x49c] ;  /* 0x00049c0001237983 */ /* 0x000f680000300800 */
[----:B------:R-:W5:Y:S01]  /*30b80*/  LDL.LU R34, [R1+0x478] ;  /* 0x0004780001227983 */ /* 0x000f620000300800 */
[----:B------:R-:W-:-:S03]  /*30b90*/  IMAD.X R11, R22, 0x1, R11, P6 ;  /* 0x00000001160b7824 */ /* 0x000fc600030e060b */
        /* <DEDUP_REMOVED lines=15> */
[----:B------:R-:W-:-:S05]  /*30c90*/  IADD3 R7, P6, PT, R6, R7, RZ ;  /* 0x0000000706077210 */ /* 0x000fca0007fde0ff */
        /* <DEDUP_REMOVED lines=48> */
[----:B------:R-:W-:Y:S04]  /*30fa0*/  STL [R1+0x450], R24 ;  /* 0x0004501801007387 */ /* 0x000fe80000100800 */
        /* <DEDUP_REMOVED lines=8> */
[----:B------:R-:W-:Y:S04]  /*31030*/  STL [R1+0x45c], R19 ;  /* 0x00045c1301007387 */ /* 0x000fe80000100800 */
        /* <DEDUP_REMOVED lines=165> */
[----:B------:R-:W-:Y:S01]  /*31a90*/  STL [R1+0x364], R27 ;  /* 0x0003641b01007387 */ /* 0x000fe20000100800 */
[C---:B------:R-:W-:Y:S02]  /*31aa0*/  IMAD.X R25, R22.reuse, 0x1, R25, P5 ;  /* 0x0000000116197824 */ /* 0x040fe400028e0619 */
[----:B------:R-:W-:Y:S01]  /*31ab0*/  IMAD.X R9, R22, 0x1, R9, P6 ;  /* 0x0000000116097824 */ /* 0x000fe200030e0609 */
[----:B------:R-:W-:Y:S01]  /*31ac0*/  STL [R1+0x11d0], R26 ;  /* 0x0011d01a01007387 */ /* 0x000fe20000100800 */
[----:B------:R-:W-:-:S03]  /*31ad0*/  IADD3 R24, P5, PT, R5, R24, RZ ;  /* 0x0000001805187210 */ /* 0x000fc60007fbe0ff */
[----:B------:R0:W-:Y:S01]  /*31ae0*/  STL [R1+0x354], R9 ;  /* 0x0003540901007387 */ /* 0x0001e20000100800 */
[C---:B------:R-:W-:Y:S01]  /*31af0*/  IADD3 R23, P6, PT, R5.reuse, R23, RZ ;  /* 0x0000001705177210 */ /* 0x040fe20007fde0ff */
[----:B------:R-:W-:Y:S02]  /*31b00*/  IMAD.X R21, R22, 0x1, R21, P1 ;  /* 0x0000000116157824 */ /* 0x000fe400008e0615 */
[----:B------:R-:W-:Y:S01]  /*31b10*/  STL [R1+0x35c], R25 ;  /* 0x00035c1901007387 */ /* 0x000fe20000100800 */
[----:B0-----:R-:W-:Y:S02]  /*31b20*/  SHF.R.S32.HI R9, RZ, 0x1f, R5 ;  /* 0x0000001fff097819 */ /* 0x001fe40000011405 */
[----:B------:R-:W-:Y:S01]  /*31b30*/  IADD3 R20, P1, PT, R5, R20, RZ ;  /* 0x0000001405147210 */ /* 0x000fe20007f3e0ff */
        /* <DEDUP_REMOVED lines=9> */
[----:B0-----:R-:W4:Y:S04]  /*31bd0*/  LDL.LU R12, [R1+0x11ac] ;  /* 0x0011ac00010c7983 */ /* 0x001f280000300800 */
[----:B------:R-:W-:Y:S01]  /*31be0*/  STL [R1+0x11b0], R18 ;  /* 0x0011b01201007387 */ /* 0x000fe20000100800 */
[----:B------:R-:W-:-:S05]  /*31bf0*/  IMAD.X R11, R9, 0x1, R11, P5 ;  /* 0x00000001090b7824 */ /* 0x000fca00028e060b */
[----:B------:R0:W-:Y:S04]  /*31c00*/  STL [R1+0x11c4], R11 ;  /* 0x0011c40b01007387 */ /* 0x0001e80000100800 */
[----:B0-----:R-:W5:Y:S01]  /*31c10*/  LDL.LU R11, [R1+0x1188] ;  /* 0x00118800010b7983 */ /* 0x001f620000300800 */
[C---:B------:R-:W-:Y:S02]  /*31c20*/  IADD3 R17, P3, PT, R5.reuse, R17, RZ ;  /* 0x0000001105117210 */ /* 0x040fe40007f7e0ff */
[----:B------:R-:W-:-:S03]  /*31c30*/  IADD3 R16, P5, PT, R5, R16, RZ ;  /* 0x0000001005107210 */ /* 0x000fc60007fbe0ff */
[----:B------:R-:W-:Y:S01]  /*31c40*/  STL [R1+0x11a8], R17 ;  /* 0x0011a81101007387 */ /* 0x000fe20000100800 */
[----:B------:R-:W-:-:S05]  /*31c50*/  IMAD.X R7, R9, 0x1, R7, P6 ;  /* 0x0000000109077824 */ /* 0x000fca00030e0607 */
[----:B------:R0:W-:Y:S01]  /*31c60*/  STL [R1+0x11bc], R7 ;  /* 0x0011bc0701007387 */ /* 0x0001e20000100800 */
[----:B------:R-:W-:-:S03]  /*31c70*/  IADD3 R15, P6, PT, R5, R15, RZ ;  /* 0x0000000f050f7210 */ /* 0x000fc60007fde0ff */
        /* <DEDUP_REMOVED lines=40> */
[----:B--2---:R-:W-:-:S05]  /*31f00*/  IADD3 R14, P3, PT, R5, R14, RZ ;  /* 0x0000000e050e7210 */ /* 0x004fca0007f7e0ff */
[----:B------:R0:W-:Y:S01]  /*31f10*/  STL [R1+0x1180], R14 ;  /* 0x0011800e01007387 */ /* 0x0001e20000100800 */
[----:B------:R-:W-:Y:S01]  /*31f20*/  IMAD.X R36, R9, 0x1, R36, P5 ;  /* 0x0000000109247824 */ /* 0x000fe200028e0624 */
[----:B------:R-:W-:Y:S02]  /*31f30*/  IADD3 R35, P5, PT, R5, R35, RZ ;  /* 0x0000002305237210 */ /* 0x000fe40007fbe0ff */
[----:B0-----:R-:W2:Y:S01]  /*31f40*/  LDL.LU R14, [R1+0x1144] ;  /* 0x00114400010e7983 */ /* 0x001ea20000300800 */
[----:B---3--:R-:W-:-:S03]  /*31f50*/  IMAD.X R34, R9, 0x1, R34, P6 ;  /* 0x0000000109227824 */ /* 0x008fc600030e0622 */
        /* <DEDUP_REMOVED lines=35> */
[----:B------:R0:W-:Y:S04]  /*32190*/  STL [R1+0x1140], R13 ;  /* 0x0011400d01007387 */ /* 0x0001e80000100800 */
[----:B------:R-:W-:Y:S04]  /*321a0*/  STL [R1+0x1148], R19 ;  /* 0x0011481301007387 */ /* 0x000fe80000100800 */
[----:B0-----:R-:W3:Y:S04]  /*321b0*/  LDL.LU R13, [R1+0x1120] ;  /* 0x00112000010d7983 */ /* 0x001ee80000300800 */
[----:B------:R-:W-:Y:S01]  /*321c0*/  STL [R1+0x1164], R18 ;  /* 0x0011641201007387 */ /* 0x000fe20000100800 */
[----:B----4-:R-:W-:Y:S01]  /*321d0*/  IADD3 R12, P5, PT, R5, R12, RZ ;  /* 0x0000000c050c7210 */ /* 0x010fe20007fbe0ff */
[----:B------:R-:W-:-:S04]  /*321e0*/  IMAD.X R16, R9, 0x1, R16, P6 ;  /* 0x0000000109107824 */ /* 0x000fc800030e0610 */
[----:B------:R0:W-:Y:S04]  /*321f0*/  STL [R1+0x1138], R12 ;  /* 0x0011380c01007387 */ /* 0x0001e80000100800 */
[----:B0-----:R-:W4:Y:S04]  /*32200*/  LDL.LU R12, [R1+0x113c] ;  /* 0x00113c00010c7983 */ /* 0x001f280000300800 */
[----:B------:R-:W-:Y:S01]  /*32210*/  STL [R1+0x115c], R17 ;  /* 0x00115c1101007387 */ /* 0x000fe20000100800 */
[----:B-----5:R-:W-:-:S05]  /*32220*/  IADD3 R11, P6, PT, R5, R11, RZ ;  /* 0x0000000b050b7210 */ /* 0x020fca0007fde0ff */
        /* <DEDUP_REMOVED lines=43> */
[----:B------:R0:W-:Y:S01]  /*324e0*/  STL [R1+0x1134], R7 ;  /* 0x0011340701007387 */ /* 0x0001e20000100800 */
[----:B------:R-:W-:Y:S01]  /*324f0*/  IADD3 R36, P5, PT, R5, R36, RZ ;  /* 0x0000002405247210 */ /* 0x000fe20007fbe0ff */
[----:B------:R-:W-:Y:S02]  /*32500*/  IMAD.X R35, R9, 0x1, R35, P6 ;  /* 0x0000000109237824 */ /* 0x000fe400030e0623 */
[----:B0-----:R-:W5:Y:S01]  /*32510*/  LDL.LU R7, [R1+0x10c4] ;  /* 0x0010c40001077983 */ /* 0x001f620000300800 */
[----:B------:R-:W-:-:S03]  /*32520*/  IADD3 R34, P6, PT, R5, R34, RZ ;  /* 0x0000002205227210 */ /* 0x000fc60007fde0ff */
[----:B------:R-:W-:Y:S04]  /*32530*/  STL [R1+0x1110], R36 ;  /* 0x0011102401007387 */ /* 0x000fe80000100800 */
[----:B------:R-:W-:Y:S04]  /*32540*/  STL [R1+0x112c], R35 ;  /* 0x00112c2301007387 */ /* 0x000fe80000100800 */
[----:B------:R-:W-:Y:S01]  /*32550*/  STL [R1+0x11e8], R34 ;  /* 0x0011e82201007387 */ /* 0x000fe20000100800 */
[----:B--2---:R-:W-:Y:S01]  /*32560*/  IMAD.X R33, R9, 0x1, R33, P1 ;  /* 0x0000000109217824 */ /* 0x004fe200008e0621 */
[----:B------:R-:W-:-:S04]  /*32570*/  IADD3 R32, P1, PT, R5, R32, RZ ;  /* 0x0000002005207210 */ /* 0x000fc80007f3e0ff */
        /* <DEDUP_REMOVED lines=28> */
[----:B------:R-:W-:-:S04]  /*32740*/  IADD3 R18, P3, PT, R5, R18, RZ ;  /* 0x0000001205127210 */ /* 0x000fc80007f7e0ff */
[----:B------:R0:W-:Y:S04]  /*32750*/  STL [R1+0x1100], R14 ;  /* 0x0011000e01007387 */ /* 0x0001e80000100800 */
[----:B------:R-:W-:Y:S01]  /*32760*/  STL [R1+0x1208], R19 ;  /* 0x0012081301007387 */ /* 0x000fe20000100800 */
        /* <DEDUP_REMOVED lines=11> */
[----:B------:R-:W-:Y:S01]  /*32820*/  STL [R1+0x10d4], R16 ;  /* 0x0010d41001007387 */ /* 0x000fe20000100800 */
[----:B-----5:R-:W-:-:S05]  /*32830*/  IMAD.X R11, R9, 0x1, R11, P2 ;  /* 0x00000001090b7824 */ /* 0x020fca00010e060b */
        /* <DEDUP_REMOVED lines=39> */
[----:B------:R0:W-:Y:S04]  /*32ab0*/  STL [R1+0x10b4], R11 ;  /* 0x0010b40b01007387 */ /* 0x0001e80000100800 */
[----:B0-----:R-:W5:Y:S01]  /*32ac0*/  LDL.LU R11, [R1+0x107c] ;  /* 0x00107c00010b7983 */ /* 0x001f620000300800 */
[----:B------:R-:W-:Y:S01]  /*32ad0*/  IMAD.X R36, R9, 0x1, R36, P6 ;  /* 0x0000000109247824 */ /* 0x000fe200030e0624 */
[----:B------:R-:W-:Y:S01]  /*32ae0*/  IADD3 R35, P6, PT, R5, R35, RZ ;  /* 0x0000002305237210 */ /* 0x000fe20007fde0ff */
        /* <DEDUP_REMOVED lines=38> */
[----:B0-----:R-:W5:Y:S04]  /*32d50*/  LDL.LU R7, [R1+0x1058] ;  /* 0x0010580001077983 */ /* 0x001f680000300800 */
[----:B------:R-:W-:Y:S01]  /*32d60*/  STL [R1+0x1228], R18 ;  /* 0x0012281201007387 */ /* 0x000fe20000100800 */
[----:B--2---:R-:W-:Y:S01]  /*32d70*/  IADD3 R14, P6, PT, R5, R14, RZ ;  /* 0x0000000e050e7210 */ /* 0x004fe20007fde0ff */
[----:B------:R-:W-:-:S04]  /*32d80*/  IMAD.X R16, R9, 0x1, R16, P1 ;  /* 0x0000000109107824 */ /* 0x000fc800008e0610 */
[----:B------:R0:W-:Y:S04]  /*32d90*/  STL [R1+0x1070], R14 ;  /* 0x0010700e01007387 */ /* 0x0001e80000100800 */
        /* <DEDUP_REMOVED lines=8> */
[----:B------:R0:W-:Y:S04]  /*32e20*/  STL [R1+0x1060], R12 ;  /* 0x0010600c01007387 */ /* 0x0001e80000100800 */
[----:B0-----:R-:W4:Y:S04]  /*32e30*/  LDL.LU R12, [R1+0x106c] ;  /* 0x00106c00010c7983 */ /* 0x001f280000300800 */
[----:B------:R-:W-:Y:S04]  /*32e40*/  STL [R1+0x1084], R15 ;  /* 0x0010840f01007387 */ /* 0x000fe80000100800 */
[----:B------:R-:W4:Y:S04]  /*32e50*/  LDL.LU R36, [R1+0x1048] ;  /* 0x0010480001247983 */ /* 0x000f280000300800 */
[----:B------:R-:W4:Y:S01]  /*32e60*/  LDL.LU R35, [R1+0x1064] ;  /* 0x0010640001237983 */ /* 0x000f220000300800 */
[----:B-----5:R-:W-:-:S03]  /*32e70*/  IMAD.X R11, R9, 0x1, R11, P3 ;  /* 0x00000001090b7824 */ /* 0x020fc600018e060b */
        /* <DEDUP_REMOVED lines=73> */
[----:B------:R-:W-:-:S02]  /*33310*/  IADD3 R18, P5, PT, R5, R18, RZ ;  /* 0x0000001205127210 */ /* 0x000fc40007fbe0ff */
        /* <DEDUP_REMOVED lines=13> */
[----:B------:R0:W-:Y:S04]  /*333f0*/  STL [R1+0x1014], R13 ;  /* 0x0010140d01007387 */ /* 0x0001e80000100800 */
[----:B0-----:R-:W3:Y:S04]  /*33400*/  LDL.LU R13, [R1+0xfe0] ;  /* 0x000fe000010d7983 */ /* 0x001ee80000300800 */
[----:B------:R-:W-:Y:S04]  /*33410*/  STL [R1+0xff8], R15 ;  /* 0x000ff80f01007387 */ /* 0x000fe80000100800 */
[----:B------:R-:W3:Y:S04]  /*33420*/  LDL.LU R36, [R1+0xffc] ;  /* 0x000ffc0001247983 */ /* 0x000ee80000300800 */
[----:B------:R-:W3:Y:S04]  /*33430*/  LDL.LU R35, [R1+0xfd8] ;  /* 0x000fd80001237983 */ /* 0x000ee80000300800 */
[----:B------:R-:W3:Y:S01]  /*33440*/  LDL.LU R34, [R1+0xff4] ;  /* 0x000ff40001227983 */ /* 0x000ee20000300800 */
[----:B----4-:R-:W-:-:S05]  /*33450*/  IADD3 R12, P3, PT, R5, R12, RZ ;  /* 0x0000000c050c7210 */ /* 0x010fca0007f7e0ff */
        /* <DEDUP_REMOVED lines=18> */
[----:B------:R-:W4:Y:S01]  /*33580*/  LDL.LU R17, [R1+0x1258] ;  /* 0x0012580001117983 */ /* 0x000f220000300800 */
[----:B-----5:R-:W-:-:S05]  /*33590*/  IMAD.X R11, R9, 0x1, R11, P5 ;  /* 0x00000001090b7824 */ /* 0x020fca00028e060b */
        /* <DEDUP_REMOVED lines=15> */
[----:B------:R-:W-:-:S03]  /*33690*/  IMAD.X R34, R9, 0x1, R34, P2 ;  /* 0x0000000109227824 */ /* 0x000fc600010e0622 */
[----:B------:R-:W-:Y:S04]  /*336a0*/  STL [R1+0xffc], R36 ;  /* 0x000ffc2401007387 */ /* 0x000fe80000100800 */
[----:B------:R-:W-:Y:S01]  /*336b0*/  STL [R1+0xfd8], R35 ;  /* 0x000fd82301007387 */ /* 0x000fe20000100800 */
[----:B----4-:R-:W-:-:S03]  /*336c0*/  IADD3 R33, P2, PT, R5, R33, RZ ;  /* 0x0000002105217210 */ /* 0x010fc60007f5e0ff */
        /* <DEDUP_REMOVED lines=29> */
[----:B------:R-:W-:Y:S01]  /*338a0*/  IADD3 R12, P6, PT, R5, R12, RZ ;  /* 0x0000000c050c7210 */ /* 0x000fe20007fde0ff */
[----:B------:R-:W-:Y:S01]  /*338b0*/  STL [R1+0xfbc], R20 ;  /* 0x000fbc1401007387 */ /* 0x000fe20000100800 */
[----:B------:R-:W-:-:S03]  /*338c0*/  IMAD.X R17, R9, 0x1, R17, P1 ;  /* 0x0000000109117824 */ /* 0x000fc600008e0611 */
[----:B------:R0:W-:Y:S04]  /*338d0*/  STL [R1+0xfa0], R12 ;  /* 0x000fa00c01007387 */ /* 0x0001e80000100800 */
[----:B------:R-:W-:Y:S04]  /*338e0*/  STL [R1+0xfa8], R19 ;  /* 0x000fa81301007387 */ /* 0x000fe80000100800 */
[----:B0-----:R-:W4:Y:S04]  /*338f0*/  LDL.LU R12, [R1+0xf80] ;  /* 0x000f8000010c7983 */ /* 0x001f280000300800 */
[----:B------:R-:W-:Y:S01]  /*33900*/  STL [R1+0x1244], R18 ;  /* 0x0012441201007387 */ /* 0x000fe20000100800 */
[----:B-----5:R-:W-:-:S05]  /*33910*/  IADD3 R11, P1, PT, R5, R11, RZ ;  /* 0x0000000b050b7210 */ /* 0x020fca0007f3e0ff */
[----:B------:R0:W-:Y:S04]  /*33920*/  STL [R1+0xf98], R11 ;  /* 0x000f980b01007387 */ /* 0x0001e80000100800 */
        /* <DEDUP_REMOVED lines=8> */
[----:B--2---:R-:W-:-:S05]  /*339b0*/  IADD3 R14, P3, PT, R5, R14, RZ ;  /* 0x0000000e050e7210 */ /* 0x004fca0007f7e0ff */
[----:B------:R0:W-:Y:S04]  /*339c0*/  STL [R1+0xf88], R14 ;  /* 0x000f880e01007387 */ /* 0x0001e80000100800 */
[----:B0-----:R-:W2:Y:S04]  /*339d0*/  LDL.LU R14, [R1+0xf94] ;  /* 0x000f9400010e7983 */ /* 0x001ea80000300800 */
[----:B------:R-:W-:Y:S04]  /*339e0*/  STL [R1+0xfac], R15 ;  /* 0x000fac0f01007387 */ /* 0x000fe80000100800 */
[----:B------:R-:W2:Y:S04]  /*339f0*/  LDL.LU R36, [R1+0xf70] ;  /* 0x000f700001247983 */ /* 0x000ea80000300800 */
[----:B------:R-:W2:Y:S01]  /*33a00*/  LDL.LU R35, [R1+0xf8c] ;  /* 0x000f8c0001237983 */ /* 0x000ea20000300800 */
[----:B---3--:R-:W-:-:S03]  /*33a10*/  IMAD.X R13, R9, 0x1, R13, P5 ;  /* 0x00000001090d7824 */ /* 0x008fc600028e060d */
        /* <DEDUP_REMOVED lines=20> */
[----:B----4-:R-:W-:-:S05]  /*33b60*/  IADD3 R12, P5, PT, R5, R12, RZ ;  /* 0x0000000c050c7210 */ /* 0x010fca0007fbe0ff */
[----:B------:R0:W-:Y:S04]  /*33b70*/  STL [R1+0xf80], R12 ;  /* 0x000f800c01007387 */ /* 0x0001e80000100800 */
        /* <DEDUP_REMOVED lines=49> */
[----:B------:R0:W-:Y:S04]  /*33e90*/  STL [R1+0x126c], R13 ;  /* 0x00126c0d01007387 */ /* 0x0001e80000100800 */
[----:B------:R-:W-:Y:S01]  /*33ea0*/  STL [R1+0xf4c], R19 ;  /* 0x000f4c1301007387 */ /* 0x000fe20000100800 */
        /* <DEDUP_REMOVED lines=10> */
[C---:B------:R-:W-:Y:S02]  /*33f50*/  IADD3 R16, P2, PT, R5.reuse, R16, RZ ;  /* 0x0000001005107210 */ /* 0x040fe40007f5e0ff */
[----:B------:R-:W-:-:S03]  /*33f60*/  IADD3 R15, P3, PT, R5, R15, RZ ;  /* 0x0000000f050f7210 */ /* 0x000fc60007f7e0ff */
[----:B------:R-:W-:Y:S01]  /*33f70*/  STL [R1+0xf28], R16 ;  /* 0x000f281001007387 */ /* 0x000fe20000100800 */
[----:B------:R-:W-:-:S05]  /*33f80*/  IMAD.X R7, R9, 0x1, R7, P5 ;  /* 0x0000000109077824 */ /* 0x000fca00028e0607 */
[----:B------:R0:W-:Y:S04]  /*33f90*/  STL [R1+0xf3c], R7 ;  /* 0x000f3c0701007387 */ /* 0x0001e80000100800 */
[----:B0-----:R-:W5:Y:S04]  /*33fa0*/  LDL.LU R7, [R1+0xf08] ;  /* 0x000f080001077983 */ /* 0x001f680000300800 */
[----:B------:R-:W-:Y:S04]  /*33fb0*/  STL [R1+0xf20], R15 ;  /* 0x000f200f01007387 */ /* 0x000fe80000100800 */
[----:B------:R-:W5:Y:S04]  /*33fc0*/  LDL.LU R36, [R1+0xf24] ;  /* 0x000f240001247983 */ /* 0x000f680000300800 */
[----:B------:R-:W5:Y:S04]  /*33fd0*/  LDL.LU R35, [R1+0xf00] ;  /* 0x000f000001237983 */ /* 0x000f680000300800 */
[----:B------:R-:W5:Y:S01]  /*33fe0*/  LDL.LU R34, [R1+0xf1c] ;  /* 0x000f1c0001227983 */ /* 0x000f620000300800 */
        /* <DEDUP_REMOVED lines=20> */
[----:B---3--:R-:W-:-:S05]  /*34130*/  IMAD.X R13, R9, 0x1, R13, P6 ;  /* 0x00000001090d7824 */ /* 0x008fca00030e060d */
[----:B------:R0:W-:Y:S04]  /*34140*/  STL [R1+0xf34], R13 ;  /* 0x000f340d01007387 */ /* 0x0001e80000100800 */
        /* <DEDUP_REMOVED lines=66> */
[----:B0-----:R-:W5:Y:S04]  /*34570*/  LDL.LU R11, [R1+0xebc] ;  /* 0x000ebc00010b7983 */ /* 0x001f680000300800 */
[----:B------:R-:W-:Y:S04]  /*34580*/  STL [R1+0xed4], R15 ;  /* 0x000ed40f01007387 */ /* 0x000fe80000100800 */
[----:B------:R-:W5:Y:S04]  /*34590*/  LDL.LU R36, [R1+0xe98] ;  /* 0x000e980001247983 */ /* 0x000f680000300800 */
[----:B------:R-:W5:Y:S04]  /*345a0*/  LDL.LU R35, [R1+0xeb4] ;  /* 0x000eb40001237983 */ /* 0x000f680000300800 */
[----:B------:R-:W5:Y:S01]  /*345b0*/  LDL.LU R34, [R1+0xe90] ;  /* 0x000e900001227983 */ /* 0x000f620000300800 */
[----:B------:R-:W-:-:S05]  /*345c0*/  IMAD.X R7, R9, 0x1, R7, P6 ;  /* 0x0000000109077824 */ /* 0x000fca00030e0607 */
        /* <DEDUP_REMOVED lines=19> */
[----:B--2---:R-:W-:-:S05]  /*34700*/  IADD3 R14, P6, PT, R5, R14, RZ ;  /* 0x0000000e050e7210 */ /* 0x004fca0007fde0ff */
[----:B------:R0:W-:Y:S04]  /*34710*/  STL [R1+0xea8], R14 ;  /* 0x000ea80e01007387 */ /* 0x0001e80000100800 */
        /* <DEDUP_REMOVED lines=8> */
[----:B0-----:R-:W4:Y:S01]  /*347a0*/  LDL.LU R12, [R1+0xe64] ;  /* 0x000e6400010c7983 */ /* 0x001f220000300800 */
[----:B-----5:R-:W-:-:S05]  /*347b0*/  IMAD.X R11, R9, 0x1, R11, P2 ;  /* 0x00000001090b7824 */ /* 0x020fca00010e060b */
        /* <DEDUP_REMOVED lines=40> */
[----:B------:R0:W-:Y:S04]  /*34a40*/  STL [R1+0xe6c], R7 ;  /* 0x000e6c0701007387 */ /* 0x0001e80000100800 */
        /* <DEDUP_REMOVED lines=50> */
[----:B0-----:R-:W3:Y:S01]  /*34d70*/  LDL.LU R13, [R1+0xdd8] ;  /* 0x000dd800010d7983 */ /* 0x001ee20000300800 */
[----:B----4-:R-:W-:-:S05]  /*34d80*/  IADD3 R12, P2, PT, R5, R12, RZ ;  /* 0x0000000c050c7210 */ /* 0x010fca0007f5e0ff */
[----:B------:R0:W-:Y:S01]  /*34d90*/  STL [R1+0xe30], R12 ;  /* 0x000e300c01007387 */ /* 0x0001e20000100800 */
[----:B------:R-:W-:Y:S01]  /*34da0*/  IMAD.X R36, R9, 0x1, R36, P3 ;  /* 0x0000000109247824 */ /* 0x000fe200018e0624 */
[----:B------:R-:W-:Y:S02]  /*34db0*/  IADD3 R35, P3, PT, R5, R35, RZ ;  /* 0x0000002305237210 */ /* 0x000fe40007f7e0ff */
[----:B0-----:R-:W4:Y:S01]  /*34dc0*/  LDL.LU R12, [R1+0xdf4] ;  /* 0x000df400010c7983 */ /* 0x001f220000300800 */
[----:B-----5:R-:W-:-:S03]  /*34dd0*/  IMAD.X R34, R9, 0x1, R34, P5 ;  /* 0x0000000109227824 */ /* 0x020fc600028e0622 */
        /* <DEDUP_REMOVED lines=54> */
[----:B------:R-:W3:Y:S04]  /*35140*/  LDL.LU R35, [R1+0xddc] ;  /* 0x000ddc0001237983 */ /* 0x000ee80000300800 */
[----:B------:R-:W3:Y:S01]  /*35150*/  LDL.LU R34, [R1+0xdb8] ;  /* 0x000db80001227983 */ /* 0x000ee20000300800 */
[----:B----4-:R-:W-:-:S05]  /*35160*/  IMAD.X R12, R9, 0x1, R12, P1 ;  /* 0x00000001090c7824 */ /* 0x010fca00008e060c */
        /* <DEDUP_REMOVED lines=29> */
[----:B0-----:R-:W2:Y:S01]  /*35340*/  LDL.LU R14, [R1+0x12c4] ;  /* 0x0012c400010e7983 */ /* 0x001ea20000300800 */
[----:B---3--:R-:W-:-:S05]  /*35350*/  IMAD.X R13, R9, 0x1, R13, P3 ;  /* 0x00000001090d7824 */ /* 0x008fca00018e060d */
[----:B------:R0:W-:Y:S01]  /*35360*/  STL [R1+0xde4], R13 ;  /* 0x000de40d01007387 */ /* 0x0001e20000100800 */
[----:B------:R-:W-:Y:S01]  /*35370*/  IADD3 R36, P3, PT, R5, R36, RZ ;  /* 0x0000002405247210 */ /* 0x000fe20007f7e0ff */
[----:B------:R-:W-:Y:S02]  /*35380*/  IMAD.X R35, R9, 0x1, R35, P5 ;  /* 0x0000000109237824 */ /* 0x000fe400028e0623 */
[----:B0-----:R-:W3:Y:S01]  /*35390*/  LDL.LU R13, [R1+0xd78] ;  /* 0x000d7800010d7983 */ /* 0x001ee20000300800 */
[----:B------:R-:W-:-:S03]  /*353a0*/  IADD3 R34, P5, PT, R5, R34, RZ ;  /* 0x0000002205227210 */ /* 0x000fc60007fbe0ff */
[----:B------:R-:W-:Y:S04]  /*353b0*/  STL [R1+0xdc0], R36 ;  /* 0x000dc02401007387 */ /* 0x000fe80000100800 */
[----:B------:R-:W-:Y:S01]  /*353c0*/  STL [R1+0xddc], R35 ;  /* 0x000ddc2301007387 */ /* 0x000fe20000100800 */
        /* <DEDUP_REMOVED lines=33> */
[----:B------:R-:W-:Y:S04]  /*355e0*/  STL [R1+0xd9c], R19 ;  /* 0x000d9c1301007387 */ /* 0x000fe80000100800 */
        /* <DEDUP_REMOVED lines=185> */
[----:B------:R0:W-:Y:S04]  /*36180*/  STL [R1+0xcdc], R14 ;  /* 0x000cdc0e01007387 */ /* 0x0001e80000100800 */
[----:B------:R-:W-:Y:S04]  /*36190*/  STL [R1+0xce4], R19 ;  /* 0x000ce41301007387 */ /* 0x000fe80000100800 */
        /* <DEDUP_REMOVED lines=188> */
[----:B------:R-:W-:Y:S01]  /*36d60*/  IMAD.X R7, R9, 0x1, R7, P1 ;  /* 0x0000000109077824 */ /* 0x000fe200008e0607 */
[----:B------:R-:W-:-:S04]  /*36d70*/  IADD3 R16, P1, PT, R5, R16, RZ ;  /* 0x0000001005107210 */ /* 0x000fc80007f3e0ff */
[----:B------:R0:W-:Y:S04]  /*36d80*/  STL [R1+0xbf4], R7 ;  /* 0x000bf40701007387 */ /* 0x0001e80000100800 */
[----:B0-----:R-:W5:Y:S04]  /*36d90*/  LDL.LU R7, [R1+0xbb8] ;  /* 0x000bb80001077983 */ /* 0x001f680000300800 */
[----:B------:R-:W-:Y:S01]  /*36da0*/  STL [R1+0xbd8], R17 ;  /* 0x000bd81101007387 */ /* 0x000fe20000100800 */
[----:B--2---:R-:W-:Y:S01]  /*36db0*/  IMAD.X R14, R9, 0x1, R14, P2 ;  /* 0x00000001090e7824 */ /* 0x004fe200010e060e */
[----:B------:R-:W-:-:S04]  /*36dc0*/  IADD3 R15, P2, PT, R5, R15, RZ ;  /* 0x0000000f050f7210 */ /* 0x000fc80007f5e0ff */
[----:B------:R0:W-:Y:S04]  /*36dd0*/  STL [R1+0xbec], R14 ;  /* 0x000bec0e01007387 */ /* 0x0001e80000100800 */
        /* <DEDUP_REMOVED lines=94> */
[----:B------:R-:W-:Y:S04]  /*373c0*/  STL [R1+0xb74], R16 ;  /* 0x000b741001007387 */ /* 0x000fe80000100800 */
[----:B------:R-:W5:Y:S04]  /*373d0*/  LDL.LU R36, [R1+0xb54] ;  /* 0x000b540001247983 */ /* 0x000f680000300800 */
[----:B------:R0:W-:Y:S04]  /*373e0*/  STL [R1+0xb6c], R15 ;  /* 0x000b6c0f01007387 */ /* 0x0001e80000100800 */
[----:B------:R-:W5:Y:S01]  /*373f0*/  LDL.LU R35, [R1+0x344] ;  /* 0x0003440001237983 */ /* 0x000f620000300800 */
[----:B--2---:R-:W-:-:S05]  /*37400*/  IADD3 R14, P3, PT, R5, R14, RZ ;  /* 0x0000000e050e7210 */ /* 0x004fca0007f7e0ff */
[----:B------:R1:W-:Y:S04]  /*37410*/  STL [R1+0x340], R14 ;  /* 0x0003400e01007387 */ /* 0x0003e80000100800 */
[----:B------:R-:W2:Y:S04]  /*37420*/  LDL.LU R34, [R1+0x328] ;  /* 0x0003280001227983 */ /* 0x000ea80000300800 */
[----:B------:R-:W2:Y:S01]  /*37430*/  LDL.LU R33, [R1+0x33c] ;  /* 0x00033c0001217983 */ /* 0x000ea20000300800 */
[----:B---3--:R-:W-:-:S05]  /*37440*/  IMAD.X R13, R9, 0x1, R13, P5 ;  /* 0x00000001090d7824 */ /* 0x008fca00028e060d */
        /* <DEDUP_REMOVED lines=14> */
[----:B0-----:R-:W2:Y:S04]  /*37530*/  LDL R15, [R1+0x12d4] ;  /* 0x0012d400010f7983 */ /* 0x001ea80000100800 */
[----:B------:R-:W2:Y:S04]  /*37540*/  LDL.LU R19, [R1+0x304] ;  /* 0x0003040001137983 */ /* 0x000ea80000300800 */
[----:B------:R-:W2:Y:S04]  /*37550*/  LDL.LU R18, [R1+0x2e8] ;  /* 0x0002e80001127983 */ /* 0x000ea80000300800 */
[----:B------:R-:W2:Y:S04]  /*37560*/  LDL.LU R17, [R1+0x2fc] ;  /* 0x0002fc0001117983 */ /* 0x000ea80000300800 */
[----:B------:R-:W2:Y:S04]  /*37570*/  LDL.LU R16, [R1+0x2e0] ;  /* 0x0002e00001107983 */ /* 0x000ea80000300800 */
[----:B-1----:R-:W2:Y:S01]  /*37580*/  LDL.LU R14, [R1+0x2f4] ;  /* 0x0002f400010e7983 */ /* 0x002ea20000300800 */
[----:B----4-:R-:W-:-:S05]  /*37590*/  IADD3 R12, P5, PT, R5, R12, RZ ;  /* 0x0000000c050c7210 */ /* 0x010fca0007fbe0ff */
[----:B------:R0:W-:Y:S04]  /*375a0*/  STL [R1+0x338], R12 ;  /* 0x0003380c01007387 */ /* 0x0001e80000100800 */
[----:B---3--:R-:W3:Y:S04]  /*375b0*/  LDL.LU R13, [R1+0x2ec] ;  /* 0x0002ec00010d7983 */ /* 0x008ee80000300800 */
[----:B0-----:R-:W4:Y:S01]  /*375c0*/  LDL.LU R12, [R1+0x2e4] ;  /* 0x0002e400010c7983 */ /* 0x001f220000300800 */
[----:B-----5:R-:W-:-:S05]  /*375d0*/  IMAD.X R11, R9, 0x1, R11, P6 ;  /* 0x00000001090b7824 */ /* 0x020fca00030e060b */
[----:B------:R0:W-:Y:S04]  /*375e0*/  STL [R1+0xb5c], R11 ;  /* 0x000b5c0b01007387 */ /* 0x0001e80000100800 */
[----:B0-----:R-:W5:Y:S01]  /*375f0*/  LDL.LU R11, [R1+0x2dc] ;  /* 0x0002dc00010b7983 */ /* 0x001f620000300800 */
[----:B------:R-:W-:Y:S01]  /*37600*/  IADD3 R7, P6, PT, R5, R7, RZ ;  /* 0x0000000705077210 */ /* 0x000fe20007fde0ff */
[----:B------:R-:W-:-:S04]  /*37610*/  IMAD.X R36, R9, 0x1, R36, P1 ;  /* 0x0000000109247824 */ /* 0x000fc800008e0624 */
[----:B------:R0:W-:Y:S01]  /*37620*/  STL [R1+0x330], R7 ;  /* 0x0003300701007387 */ /* 0x0001e20000100800 */
[----:B------:R-:W1:Y:S01]  /*37630*/  SYNCS.PHASECHK.TRANS64.TRYWAIT P1, [UR11], R8 ;  /* 0x00000008ff0075a7 */ /* 0x000e62000802110b */
[----:B------:R-:W-:Y:S02]  /*37640*/  IMAD.X R35, R9, 0x1, R35, P2 ;  /* 0x0000000109237824 */ /* 0x000fe400010e0623 */
[----:B------:R1:W-:Y:S04]  /*37650*/  STL [R1+0xb54], R36 ;  /* 0x000b542401007387 */ /* 0x0003e80000100800 */
[----:B------:R1:W-:Y:S01]  /*37660*/  STL [R1+0x344], R35 ;  /* 0x0003442301007387 */ /* 0x0003e20000100800 */
[----:B------:R-:W-:Y:S01]  /*37670*/  PRMT R10, RZ, 0x7610, R10 ;  /* 0x00007610ff0a7816 */ /* 0x000fe2000000000a */
[----:B0-----:R-:W0:Y:S01]  /*37680*/  LDC R7, c[0x0][0x3a0] ;  /* 0x0000e800ff077b82 */ /* 0x001e220000000800 */
[----:B--2---:R-:W-:Y:S01]  /*37690*/  IADD3 R34, P2, PT, R5, R34, RZ ;  /* 0x0000002205227210 */ /* 0x004fe20007f5e0ff */
[----:B------:R-:W-:-:S04]  /*376a0*/  IMAD.X R33, R9, 0x1, R33, P3 ;  /* 0x0000000109217824 */ /* 0x000fc800018e0621 */
[----:B------:R2:W-:Y:S04]  /*376b0*/  STL [R1+0x328], R34 ;  /* 0x0003282201007387 */ /* 0x0005e80000100800 */
[----:B------:R2:W-:Y:S01]  /*376c0*/  STL [R1+0x33c], R33 ;  /* 0x00033c2101007387 */ /* 0x0005e20000100800 */
[----:B------:R-:W-:Y:S01]  /*376d0*/  IADD3 R32, P3, PT, R5, R32, RZ ;  /* 0x0000002005207210 */ /* 0x000fe20007f7e0ff */
[----:B------:R-:W-:-:S04]  /*376e0*/  IMAD.X R31, R9, 0x1, R31, P5 ;  /* 0x00000001091f7824 */ /* 0x000fc800028e061f */
[----:B------:R2:W-:Y:S01]  /*376f0*/  STL [R1+0x320], R32 ;  /* 0x0003202001007387 */ /* 0x0005e20000100800 */
[----:B------:R-:W-:-:S03]  /*37700*/  IADD3 R30, P5, PT, R5, R30, RZ ;  /* 0x0000001e051e7210 */ /* 0x000fc60007fbe0ff */
[----:B------:R2:W-:Y:S01]  /*37710*/  STL [R1+0x334], R31 ;  /* 0x0003341f01007387 */ /* 0x0005e20000100800 */
[----:B------:R-:W-:-:S03]  /*37720*/  IMAD.X R29, R9, 0x1, R29, P6 ;  /* 0x00000001091d7824 */ /* 0x000fc600030e061d */
        /* <DEDUP_REMOVED lines=19> */
[----:B------:R-:W-:-:S03]  /*37860*/  VIADD R15, R15, 0x1 ;  /* 0x000000010f0f7836 */ /* 0x000fc60000000000 */
[----:B------:R2:W-:Y:S01]  /*37870*/  STL [R1+0x2f0], R20 ;  /* 0x0002f01401007387 */ /* 0x0005e20000100800 */
[----:B------:R-:W-:-:S03]  /*37880*/  IMAD.X R19, R9, 0x1, R19, P2 ;  /* 0x0000000109137824 */ /* 0x000fc600010e0613 */
[----:B------:R2:W-:Y:S01]  /*37890*/  STL [R1+0x12d8], R15 ;  /* 0x0012d80f01007387 */ /* 0x0005e20000100800 */
[----:B------:R-:W-:Y:S01]  /*378a0*/  IADD3 R18, P2, PT, R5, R18, RZ ;  /* 0x0000001205127210 */ /* 0x000fe20007f5e0ff */
[----:B------:R-:W-:Y:S02]  /*378b0*/  IMAD.X R17, R9, 0x1, R17, P3 ;  /* 0x0000000109117824 */ /* 0x000fe400018e0611 */
[----:B------:R2:W-:Y:S01]  /*378c0*/  STL [R1+0x304], R19 ;  /* 0x0003041301007387 */ /* 0x0005e20000100800 */
[----:B------:R-:W-:-:S03]  /*378d0*/  IADD3 R16, P3, PT, R5, R16, RZ ;  /* 0x0000001005107210 */ /* 0x000fc60007f7e0ff */
[----:B------:R2:W-:Y:S01]  /*378e0*/  STL [R1+0x2e8], R18 ;  /* 0x0002e81201007387 */ /* 0x0005e20000100800 */
[----:B------:R-:W-:-:S03]  /*378f0*/  IMAD.X R14, R9, 0x1, R14, P5 ;  /* 0x00000001090e7824 */ /* 0x000fc600028e060e */
[----:B------:R2:W-:Y:S04]  /*37900*/  STL [R1+0x2fc], R17 ;  /* 0x0002fc1101007387 */ /* 0x0005e80000100800 */
[----:B------:R2:W-:Y:S04]  /*37910*/  STL [R1+0x2e0], R16 ;  /* 0x0002e01001007387 */ /* 0x0005e80000100800 */
[----:B------:R2:W-:Y:S01]  /*37920*/  STL [R1+0x2f4], R14 ;  /* 0x0002f40e01007387 */ /* 0x0005e20000100800 */
[C---:B---3--:R-:W-:Y:S02]  /*37930*/  IMAD.X R13, R9.reuse, 0x1, R13, P6 ;  /* 0x00000001090d7824 */ /* 0x048fe400030e060d */
[----:B----4-:R-:W-:-:S03]  /*37940*/  IMAD.X R12, R9, 0x1, R12, P2 ;  /* 0x00000001090c7824 */ /* 0x010fc600010e060c */
[----:B------:R2:W-:Y:S04]  /*37950*/  STL [R1+0x2ec], R13 ;  /* 0x0002ec0d01007387 */ /* 0x0005e80000100800 */
[----:B------:R2:W-:Y:S01]  /*37960*/  STL [R1+0x2e4], R12 ;  /* 0x0002e40c01007387 */ /* 0x0005e20000100800 */
[----:B0-----:R-:W-:Y:S01]  /*37970*/  IMAD R7, R15, -0x80, R7 ;  /* 0xffffff800f077824 */ /* 0x001fe200078e0207 */
[----:B------:R-:W-:Y:S01]  /*37980*/  IADD3 R2, P5, PT, R5, R2, RZ ;  /* 0x0000000205027210 */ /* 0x000fe20007fbe0ff */
[----:B-----5:R-:W-:-:S05]  /*37990*/  IMAD.X R11, R9, 0x1, R11, P3 ;  /* 0x00000001090b7824 */ /* 0x020fca00018e060b */
[----:B------:R2:W-:Y:S04]  /*379a0*/  STL [R1+0x2dc], R11 ;  /* 0x0002dc0b01007387 */ /* 0x0005e80000100800 */
[----:B------:R2:W-:Y:S01]  /*379b0*/  STL.S16 [R1+0x230], R10 ;  /* 0x0002300a01007387 */ /* 0x0005e20000100600 */
[----:B------:R-:W-:Y:S01]  /*379c0*/  IADD3 R0, P3, PT, R5, R0, RZ ;  /* 0x0000000005007210 */ /* 0x000fe20007f7e0ff */
[----:B------:R-:W-:Y:S01]  /*379d0*/  IMAD.X R4, R9, 0x1, R4, P5 ;  /* 0x0000000109047824 */ /* 0x000fe200028e0604 */
[C---:B------:R-:W-:Y:S02]  /*379e0*/  ISETP.GT.AND P2, PT, R7.reuse, RZ, PT ;  /* 0x000000ff0700720c */ /* 0x040fe40003f44270 */
[----:B------:R-:W-:Y:S01]  /*379f0*/  ISETP.GT.AND P6, PT, R7, 0x1, PT ;  /* 0x000000010700780c */ /* 0x000fe20003fc4270 */
[----:B------:R-:W-:Y:S01]  /*37a00*/  IMAD.X R3, R9, 0x1, R3, P3 ;  /* 0x0000000109037824 */ /* 0x000fe200018e0603 */
[----:B-1----:R-:W-:Y:S11]  /*37a10*/  @!P1 BRA `(.L_x_8) ;  /* 0x0000029400789947 */ /* 0x002ff60003800000 */
.L_x_16:
[----:B------:R0:W-:Y:S04]  /*37a20*/  STL [R1+0x19e4], R4 ;  /* 0x0019e40401007387 */ /* 0x0001e80000100800 */
[----:B0-----:R-:W3:Y:S01]  /*37a30*/  LDL R4, [R1+0x230] ;  /* 0x0002300001047983 */ /* 0x001ee20000100800 */
[----:B------:R-:W-:Y:S01]  /*37a40*/  @P2 IMAD.MOV.U32 R8, RZ, RZ, R0 ;  /* 0x000000ffff082224 */ /* 0x000fe200078e0000 */
[----:B------:R-:W-:Y:S01]  /*37a50*/  ISETP.GT.AND P1, PT, R7, 0x2, PT ;  /* 0x000000020700780c */ /* 0x000fe20003f24270 */
[----:B------:R-:W-:Y:S01]  /*37a60*/  @P2 IMAD.MOV.U32 R9, RZ, RZ, R3 ;  /* 0x000000ffff092224 */ /* 0x000fe200078e0003 */
        /* <DEDUP_REMOVED lines=21> */
[----:B0-2---:R-:W-:-:S03]  /*37bc0*/  PRMT R34, RZ, 0x7610, R34 ;  /* 0x00007610ff227816 */ /* 0x005fc60000000022 */
        /* <DEDUP_REMOVED lines=53> */
[----:B---3--:R-:W2:Y:S04]  /*37f20*/  @P2 LDG.E.U8 R4, desc[UR20][R8.64] ;  /* 0x0000001408042981 */ /* 0x008ea8000c1e1100 */
        /* <DEDUP_REMOVED lines=47> */
[----:B--2---:R0:W-:Y:S04]  /*38220*/  @P2 STL [R1+0x230], R4 ;  /* 0x0002300401002387 */ /* 0x0041e80000100800 */
[----:B0-----:R-:W2:Y:S01]  /*38230*/  LDL.LU R4, [R1+0x19e4] ;  /* 0x0019e40001047983 */ /* 0x001ea20000300800 */
[----:B------:R-:W-:-:S02]  /*38240*/  @P2 IMAD.MOV.U32 R8, RZ, RZ, R2 ;  /* 0x000000ffff082224 */ /* 0x000fc400078e0002 */
[----:B--2---:R-:W-:-:S05]  /*38250*/  @P2 IMAD.MOV.U32 R9, RZ, RZ, R4 ;  /* 0x000000ffff092224 */ /* 0x004fca00078e0004 */
[----:B------:R-:W2:Y:S04]  /*38260*/  @P2 LDG.E.U8 R34, desc[UR20][R8.64] ;  /* 0x0000001408222981 */ /* 0x000ea8000c1e1100 */
[----:B------:R-:W-:Y:S04]  /*38270*/  STL [R1+0x16f4], R2 ;  /* 0x0016f40201007387 */ /* 0x000fe80000100800 */
[----:B------:R-:W-:Y:S04]  /*38280*/  STL [R1+0x1728], R2 ;  /* 0x0017280201007387 */ /* 0x000fe80000100800 */
[----:B------:R-:W-:Y:S04]  /*38290*/  STL [R1+0x17c8], R2 ;  /* 0x0017c80201007387 */ /* 0x000fe80000100800 */
[----:B------:R-:W-:Y:S04]  /*382a0*/  STL [R1+0x16f0], R4 ;  /* 0x0016f00401007387 */ /* 0x000fe80000100800 */
[----:B------:R-:W-:Y:S04]  /*382b0*/  STL [R1+0x172c], R4 ;  /* 0x00172c0401007387 */ /* 0x000fe80000100800 */
[----:B------:R-:W-:Y:S04]  /*382c0*/  STL [R1+0x17cc], R4 ;  /* 0x0017cc0401007387 */ /* 0x000fe80000100800 */
[----:B--2---:R0:W-:Y:S04]  /*382d0*/  STL [R1+0x22c], R34 ;  /* 0x00022c2201007387 */ /* 0x0041e80000100800 */
[----:B0-----:R-:W2:Y:S04]  /*382e0*/  LDL.LU R34, [R1+0x19e0] ;  /* 0x0019e00001227983 */ /* 0x001ea80000300800 */
[----:B------:R-:W3:Y:S04]  /*382f0*/  LDL R8, [R1+0x2dc] ;  /* 0x0002dc0001087983 */ /* 0x000ee80000100800 */
[----:B------:R-:W3:Y:S01]  /*38300*/  LDL R9, [R1+0x2e0] ;  /* 0x0002e00001097983 */ /* 0x000ee20000100800 */
[----:B------:R-:W-:-:S02]  /*38310*/  PRMT R43, RZ, 0x7610, R43 ;  /* 0x00007610ff2b7816 */ /* 0x000fc4000000002b */
[----:B---3--:R-:W-:-:S04]  /*38320*/  @P6 LOP3.LUT R9, R9, R8, RZ, 0x3c, !PT ;  /* 0x0000000809096212 */ /* 0x008fc800078e3cff */
[----:B------:R-:W-:-:S04]  /*38330*/  @P6 LOP3.LUT R8, R9, R8, RZ, 0x3c, !PT ;  /* 0x0000000809086212 */ /* 0x000fc800078e3cff */
[----:B------:R-:W-:-:S05]  /*38340*/  @P6 LOP3.LUT R9, R9, R8, RZ, 0x3c, !PT ;  /* 0x0000000809096212 */ /* 0x000fca00078e3cff */
[----:B------:R-:W3:Y:S04]  /*38350*/  @P6 LDG.E.U8 R43, desc[UR20][R8.64] ;  /* 0x00000014082b6981 */ /* 0x000ee8000c1e1100 */
[----:B---3--:R0:W-:Y:S04]  /*38360*/  STL [R1+0x228], R43 ;  /* 0x0002282b01007387 */ /* 0x0081e80000100800 */
[----:B0-----:R-:W3:Y:S04]  /*38370*/  LDL.LU R43, [R1+0x19dc] ;  /* 0x0019dc00012b7983 */ /* 0x001ee80000300800 */
[----:B------:R-:W4:Y:S04]  /*38380*/  LDL R8, [R1+0x2e4] ;  /* 0x0002e40001087983 */ /* 0x000f280000100800 */
[----:B------:R-:W4:Y:S01]  /*38390*/  LDL R9, [R1+0x2e8] ;  /* 0x0002e80001097983 */ /* 0x000f220000100800 */
[----:B--2---:R-:W-:-:S02]  /*383a0*/  PRMT R34, RZ, 0x7610, R34 ;  /* 0x00007610ff227816 */ /* 0x004fc40000000022 */
[----:B----4-:R-:W-:-:S04]  /*383b0*/  @P6 LOP3.LUT R9, R9, R8, RZ, 0x3c, !PT ;  /* 0x0000000809096212 */ /* 0x010fc800078e3cff */
[----:B------:R-:W-:-:S04]  /*383c0*/  @P6 LOP3.LUT R8, R9, R8, RZ, 0x3c, !PT ;  /* 0x0000000809086212 */ /* 0x000fc800078e3cff */
[----:B------:R-:W-:-:S05]  /*383d0*/  @P6 LOP3.LUT R9, R9, R8, RZ, 0x3c, !PT ;  /* 0x0000000809096212 */ /* 0x000fca00078e3cff */
[----:B------:R-:W2:Y:S04]  /*383e0*/  @P6 LDG.E.U8 R34, desc[UR20][R8.64] ;  /* 0x0000001408226981 */ /* 0x000ea8000c1e1100 */
[----:B--2---:R0:W-:Y:S04]  /*383f0*/  STL [R1+0x224], R34 ;  /* 0x0002242201007387 */ /* 0x0041e80000100800 */
[----:B0-----:R-:W2:Y:S04]  /*38400*/  LDL.LU R34, [R1+0x19d8] ;  /* 0x0019d80001227983 */ /* 0x001ea80000300800 */
[----:B------:R-:W4:Y:S04]  /*38410*/  LDL R8, [R1+0x2ec] ;  /* 0x0002ec0001087983 */ /* 0x000f280000100800 */
[----:B------:R-:W4:Y:S01]  /*38420*/  LDL R9, [R1+0x2f0] ;  /* 0x0002f00001097983 */ /* 0x000f220000100800 */
[----:B---3--:R-:W-:-:S02]  /*38430*/  PRMT R43, RZ, 0x7610, R43 ;  /* 0x00007610ff2b7816 */ /* 0x008fc4000000002b */
[----:B----4-:R-:W-:-:S04]  /*38440*/  @P1 LOP3.LUT R9, R9, R8, RZ, 0x3c, !PT ;  /* 0x0000000809091212 */ /* 0x010fc800078e3cff */
        /* <DEDUP_REMOVED lines=11> */
[----:B------:R-:W2:Y:S01]  /*38500*/  @P1 LDG.E.U8 R34, desc[UR20][R8.64] ;  /* 0x0000001408221981 */ /* 0x000ea2000c1e1100 */
[----:B------:R-:W-:-:S03]  /*38510*/  ISETP.GT.AND P2, PT, R7, 0x3, PT ;  /* 0x000000030700780c */ /* 0x000fc60003f44270 */
        /* <DEDUP_REMOVED lines=137> */
[----:B------:R-:W-:-:S02]  /*38db0*/  PRMT R44, RZ, 0x7610, R44 ;  /* 0x00007610ff2c7816 */ /* 0x000fc4000000002c */
[----:B----4-:R-:W-:-:S04]  /*38dc0*/  @P3 LOP3.LUT R9, R9, R8, RZ, 0x3c, !PT ;  /* 0x0000000809093212 */ /* 0x010fc800078e3cff */
[----:B------:R-:W-:-:S04]  /*38dd0*/  @P3 LOP3.LUT R8, R9, R8, RZ, 0x3c, !PT ;  /* 0x0000000809083212 */ /* 0x000fc800078e3cff */
[----:B------:R-:W-:-:S05]  /*38de0*/  @P3 LOP3.LUT R9, R9, R8, RZ, 0x3c, !PT ;  /* 0x0000000809093212 */ /* 0x000fca00078e3cff */
[----:B------:R-:W4:Y:S04]  /*38df0*/  @P3 LDG.E.U8 R44, desc[UR20][R8.64] ;  /* 0x00000014082c3981 */ /* 0x000f28000c1e1100 */
[----:B----4-:R0:W-:Y:S04]  /*38e00*/  STL [R1+0x1cc], R44 ;  /* 0x0001cc2c01007387 */ /* 0x0101e80000100800 */
[----:B0-----:R-:W4:Y:S04]  /*38e10*/  LDL.LU R44, [R1+0x1994] ;  /* 0x00199400012c7983 */ /* 0x001f280000300800 */
[----:B------:R-:W2:Y:S04]  /*38e20*/  LDL R8, [R1+0xb7c] ;  /* 0x000b7c0001087983 */ /* 0x000ea80000100800 */
[----:B------:R-:W2:Y:S01]  /*38e30*/  LDL R9, [R1+0xb80] ;  /* 0x000b800001097983 */ /* 0x000ea20000100800 */
[----:B------:R-:W-:-:S02]  /*38e40*/  PRMT R14, RZ, 0x7610, R14 ;  /* 0x00007610ff0e7816 */ /* 0x000fc4000000000e */
[----:B--2---:R-:W-:-:S04]  /*38e50*/  @P3 LOP3.LUT R9, R9, R8, RZ, 0x3c, !PT ;  /* 0x0000000809093212 */ /* 0x004fc800078e3cff */
[----:B------:R-:W-:-:S04]  /*38e60*/  @P3 LOP3.LUT R8, R9, R8, RZ, 0x3c, !PT ;  /* 0x0000000809083212 */ /* 0x000fc800078e3cff */
[----:B------:R-:W-:-:S05]  /*38e70*/  @P3 LOP3.LUT R9, R9, R8, RZ, 0x3c, !PT ;  /* 0x0000000809093212 */ /* 0x000fca00078e3cff */
[----:B------:R-:W2:Y:S01]  /*38e80*/  @P3 LDG.E.U8 R14, desc[UR20][R8.64] ;  /* 0x00000014080e3981 */ /* 0x000ea2000c1e1100 */
[----:B------:R-:W-:-:S03]  /*38e90*/  ISETP.GT.AND P1, PT, R7, 0xb, PT ;  /* 0x0000000b0700780c */ /* 0x000fc60003f24270 */
[----:B--2---:R0:W-:Y:S04]  /*38ea0*/  STL [R1+0x1c8], R14 ;  /* 0x0001c80e01007387 */ /* 0x0041e80000100800 */
[----:B0-----:R-:W2:Y:S04]  /*38eb0*/  LDL.LU R14, [R1+0x1990] ;  /* 0x00199000010e7983 */ /* 0x001ea80000300800 */
[----:B------:R-:W2:Y:S04]  /*38ec0*/  LDL R8, [R1+0xb84] ;  /* 0x000b840001087983 */ /* 0x000ea80000100800 */
[----:B------:R-:W2:Y:S01]  /*38ed0*/  LDL R9, [R1+0xb88] ;  /* 0x000b880001097983 */ /* 0x000ea20000100800 */
[----:B------:R-:W-:-:S02]  /*38ee0*/  PRMT R47, RZ, 0x7610, R47 ;  /* 0x00007610ff2f7816 */ /* 0x000fc4000000002f */
[----:B--2---:R-:W-:-:S04]  /*38ef0*/  @P1 LOP3.LUT R9, R9, R8, RZ, 0x3c, !PT ;  /* 0x0000000809091212 */ /* 0x004fc800078e3cff */
[----:B------:R-:W-:-:S04]  /*38f00*/  @P1 LOP3.LUT R8, R9, R8, RZ, 0x3c, !PT ;  /* 0x0000000809081212 */ /* 0x000fc800078e3cff */
[----:B------:R-:W-:-:S05]  /*38f10*/  @P1 LOP3.LUT R9, R9, R8, RZ, 0x3c, !PT ;  /* 0x0000000809091212 */ /* 0x000fca00078e3cff */
[----:B------:R-:W2:Y:S04]  /*38f20*/  @P1 LDG.E.U8 R47, desc[UR20][R8.64] ;  /* 0x00000014082f1981 */ /* 0x000ea8000c1e1100 */
        /* <DEDUP_REMOVED lines=57> */
[----:B------:R-:W3:Y:S04]  /*392c0*/  LDL R8, [R1+0xbbc] ;  /* 0x000bbc0001087983 */ /* 0x000ee80000100800 */
[----:B------:R-:W3:Y:S01]  /*392d0*/  LDL R9, [R1+0xbc0] ;  /* 0x000bc00001097983 */ /* 0x000ee20000100800 */
[----:B------:R-:W-:-:S03]  /*392e0*/  PRMT R2, RZ, 0x7610, R2 ;  /* 0x00007610ff027816 */ /* 0x000fc60000000002 */
[----:B--2---:R-:W-:Y:S01]  /*392f0*/  STL [R1+0x17d0], R4 ;  /* 0x0017d00401007387 */ /* 0x004fe20000100800 */
[----:B---3--:R-:W-:-:S04]  /*39300*/  @P1 LOP3.LUT R9, R9, R8, RZ, 0x3c, !PT ;  /* 0x0000000809091212 */ /* 0x008fc800078e3cff */
[----:B------:R-:W-:-:S04]  /*39310*/  @P1 LOP3.LUT R8, R9, R8, RZ, 0x3c, !PT ;  /* 0x0000000809081212 */ /* 0x000fc800078e3cff */
[----:B------:R-:W-:-:S05]  /*39320*/  @P1 LOP3.LUT R9, R9, R8, RZ, 0x3c, !PT ;  /* 0x0000000809091212 */ /* 0x000fca00078e3cff */
[----:B------:R0:W2:Y:S04]  /*39330*/  @P1 LDG.E.U8 R2, desc[UR20][R8.64] ;  /* 0x0000001408021981 */ /* 0x0000a8000c1e1100 */
[----:B------:R-:W0:Y:S04]  /*39340*/  LDL R8, [R1+0xbc4] ;  /* 0x000bc40001087983 */ /* 0x000e280000100800 */
[----:B------:R-:W0:Y:S01]  /*39350*/  LDL R9, [R1+0xbc8] ;  /* 0x000bc80001097983 */ /* 0x000e220000100800 */
[----:B------:R-:W-:Y:S02]  /*39360*/  ISETP.GT.AND P2, PT, R7, 0xf, PT ;  /* 0x0000000f0700780c */ /* 0x000fe40003f44270 */
[----:B------:R-:W-:-:S11]  /*39370*/  PRMT R11, RZ, 0x7610, R11 ;  /* 0x00007610ff0b7816 */ /* 0x000fd6000000000b */
[----:B0-----:R-:W-:-:S04]  /*39380*/  @P2 LOP3.LUT R9, R9, R8, RZ, 0x3c, !PT ;  /* 0x0000000809092212 */ /* 0x001fc800078e3cff */
[----:B------:R-:W-:-:S04]  /*39390*/  @P2 LOP3.LUT R8, R9, R8, RZ, 0x3c, !PT ;  /* 0x0000000809082212 */ /* 0x000fc800078e3cff */
[----:B------:R-:W-:-:S05]  /*393a0*/  @P2 LOP3.LUT R9, R9, R8, RZ, 0x3c, !PT ;  /* 0x0000000809092212 */ /* 0x000fca00078e3cff */
[----:B------:R-:W3:Y:S04]  /*393b0*/  @P2 LDG.E.U8 R11, desc[UR20][R8.64] ;  /* 0x00000014080b2981 */ /* 0x000ee8000c1e1100 */
[----:B--2---:R-:W-:Y:S04]  /*393c0*/  STL [R1+0x17d4], R2 ;  /* 0x0017d40201007387 */ /* 0x004fe80000100800 */
[----:B---3--:R0:W-:Y:S04]  /*393d0*/  STL [R1+0x2d0], R11 ;  /* 0x0002d00b01007387 */ /* 0x0081e80000100800 */
[----:B0-----:R-:W2:Y:S04]  /*393e0*/  LDL.LU R11, [R1+0x1974] ;  /* 0x00197400010b7983 */ /* 0x001ea80000300800 */
[----:B------:R-:W3:Y:S04]  /*393f0*/  LDL R8, [R1+0xbcc] ;  /* 0x000bcc0001087983 */ /* 0x000ee80000100800 */
[----:B------:R-:W3:Y:S01]  /*39400*/  LDL R9, [R1+0xbd0] ;  /* 0x000bd00001097983 */ /* 0x000ee20000100800 */
[----:B------:R-:W-:-:S02]  /*39410*/  PRMT R42, RZ, 0x7610, R42 ;  /* 0x00007610ff2a7816 */ /* 0x000fc4000000002a */
[----:B---3--:R-:W-:-:S04]  /*39420*/  @P2 LOP3.LUT R9, R9, R8, RZ, 0x3c, !PT ;  /* 0x0000000809092212 */ /* 0x008fc800078e3cff */
[----:B------:R-:W-:-:S04]  /*39430*/  @P2 LOP3.LUT R8, R9, R8, RZ, 0x3c, !PT ;  /* 0x0000000809082212 */ /* 0x000fc800078e3cff */
[----:B------:R-:W-:-:S05]  /*39440*/  @P2 LOP3.LUT R9, R9, R8, RZ, 0x3c, !PT ;  /* 0x0000000809092212 */ /* 0x000fca00078e3cff */
[----:B------:R-:W3:Y:S01]  /*39450*/  @P2 LDG.E.U8 R42, desc[UR20][R8.64] ;  /* 0x00000014082a2981 */ /* 0x000ee2000c1e1100 */
[----:B------:R-:W-:-:S03]  /*39460*/  ISETP.GT.AND P3, PT, R7, 0x10, PT ;  /* 0x000000100700780c */ /* 0x000fc60003f64270 */
[----:B---3--:R0:W-:Y:S04]  /*39470*/  STL [R1+0x2cc], R42 ;  /* 0x0002cc2a01007387 */ /* 0x0081e80000100800 */
[----:B0-----:R-:W3:Y:S04]  /*39480*/  LDL.LU R42, [R1+0x1970] ;  /* 0x00197000012a7983 */ /* 0x001ee80000300800 */
        /* <DEDUP_REMOVED lines=113> */
[----:B------:R-:W-:Y:S02]  /*39ba0*/  ISETP.GT.AND P3, PT, R7, 0x16, PT ;  /* 0x000000160700780c */ /* 0x000fe40003f64270 */
[----:B------:R-:W-:Y:S01]  /*39bb0*/  PRMT R3, RZ, 0x7610, R3 ;  /* 0x00007610ff037816 */ /* 0x000fe20000000003 */
[----:B--2---:R-:W-:Y:S10]  /*39bc0*/  STL [R1+0x1800], R4 ;  /* 0x0018000401007387 */ /* 0x004ff40000100800 */
[----:B---3--:R-:W-:-:S04]  /*39bd0*/  @P3 LOP3.LUT R9, R9, R8, RZ, 0x3c, !PT ;  /* 0x0000000809093212 */ /* 0x008fc800078e3cff */
        /* <DEDUP_REMOVED lines=133> */
[----:B------:R0:W2:Y:S04]  /*3a430*/  @P1 LDG.E.U8 R2, desc[UR20][R8.64] ;  /* 0x0000001408021981 */ /* 0x0000a8000c1e1100 */
[----:B------:R-:W0:Y:S04]  /*3a440*/  LDL R8, [R1+0xcac] ;  /* 0x000cac0001087983 */ /* 0x000e280000100800 */
[----:B------:R-:W0:Y:S01]  /*3a450*/  LDL R9, [R1+0xcb0] ;  /* 0x000cb00001097983 */ /* 0x000e220000100800 */
[----:B------:R-:W-:Y:S02]  /*3a460*/  PRMT R83, RZ, 0x7610, R83 ;  /* 0x00007610ff537816 */ /* 0x000fe40000000053 */
[----:B0-----:R-:W-:-:S04]  /*3a470*/  @P1 LOP3.LUT R9, R9, R8, RZ, 0x3c, !PT ;  /* 0x0000000809091212 */ /* 0x001fc800078e3cff */
[----:B------:R-:W-:-:S04]  /*3a480*/  @P1 LOP3.LUT R8, R9, R8, RZ, 0x3c, !PT ;  /* 0x0000000809081212 */ /* 0x000fc800078e3cff */
[----:B------:R-:W-:-:S05]  /*3a490*/  @P1 LOP3.LUT R9, R9, R8, RZ, 0x3c, !PT ;  /* 0x0000000809091212 */ /* 0x000fca00078e3cff */
[----:B------:R-:W3:Y:S04]  /*3a4a0*/  @P1 LDG.E.U8 R83, desc[UR20][R8.64] ;  /* 0x0000001408531981 */ /* 0x000ee8000c1e1100 */
[----:B--2---:R-:W-:Y:S01]  /*3a4b0*/  STL [R1+0x1804], R2 ;  /* 0x0018040201007387 */ /* 0x004fe20000100800 */
[----:B------:R-:W-:-:S03]  /*3a4c0*/  ISETP.GT.AND P2, PT, R7, 0x1e, PT ;  /* 0x0000001e0700780c */ /* 0x000fc60003f44270 */
        /* <DEDUP_REMOVED lines=9> */
[----:B------:R-:W2:Y:S04]  /*3a560*/  LDL R8, [R1+0xcbc] ;  /* 0x000cbc0001087983 */ /* 0x000ea80000100800 */
[----:B------:R-:W2:Y:S01]  /*3a570*/  LDL R9, [R1+0xcc0] ;  /* 0x000cc00001097983 */ /* 0x000ea20000100800 */
[----:B------:R-:W-:-:S03]  /*3a580*/  PRMT R6, RZ, 0x7610, R6 ;  /* 0x00007610ff067816 */ /* 0x000fc60000000006 */
[----:B---3--:R-:W-:Y:S01]  /*3a590*/  STL [R1+0x17e0], R0 ;  /* 0x0017e00001007387 */ /* 0x008fe20000100800 */
[----:B--2---:R-:W-:-:S04]  /*3a5a0*/  @P2 LOP3.LUT R9, R9, R8, RZ, 0x3c, !PT ;  /* 0x0000000809092212 */ /* 0x004fc800078e3cff */
        /* <DEDUP_REMOVED lines=380> */
[----:B--2---:R0:W-:Y:S04]  /*3bd70*/  STL [R1+0x80], R43 ;  /* 0x0000802b01007387 */ /* 0x0041e80000100800 */
[----:B0-----:R-:W2:Y:S04]  /*3bd80*/  LDL R43, [R1+0xdc8] ;  /* 0x000dc800012b7983 */ /* 0x001ea80000100800 */
[----:B---3--:R0:W-:Y:S04]  /*3bd90*/  STL [R1+0x7c], R29 ;  /* 0x00007c1d01007387 */ /* 0x0081e80000100800 */
[----:B0-----:R-:W3:Y:S04]  /*3bda0*/  LDL.LU R29, [R1+0x1874] ;  /* 0x00187400011d7983 */ /* 0x001ee80000300800 */
[----:B------:R-:W2:Y:S04]  /*3bdb0*/  LDL R8, [R1+0xdac] ;  /* 0x000dac0001087983 */ /* 0x000ea80000100800 */
[----:B------:R-:W2:Y:S01]  /*3bdc0*/  LDL R9, [R1+0xdb0] ;  /* 0x000db00001097983 */ /* 0x000ea20000100800 */
[----:B------:R-:W-:-:S02]  /*3bdd0*/  ISETP.GT.AND P2, PT, R7, 0x33, PT ;  /* 0x000000330700780c */ /* 0x000fc40003f44270 */
[----:B------:R-:W-:-:S11]  /*3bde0*/  PRMT R49, RZ, 0x7610, R49 ;  /* 0x00007610ff317816 */ /* 0x000fd60000000031 */
        /* <DEDUP_REMOVED lines=23> */
[----:B------:R-:W-:-:S03]  /*3bf60*/  PRMT R4, RZ, 0x7610, R4 ;  /* 0x00007610ff047816 */ /* 0x000fc60000000004 */
[----:B--2---:R0:W-:Y:S04]  /*3bf70*/  STL [R1+0x70], R53 ;  /* 0x0000703501007387 */ /* 0x0041e80000100800 */
[----:B0-----:R-:W2:Y:S04]  /*3bf80*/  LDL.LU R53, [R1+0x1868] ;  /* 0x0018680001357983 */ /* 0x001ea80000300800 */
[----:B------:R-:W2:Y:S01]  /*3bf90*/  LDL R9, [R1+0xdc4] ;  /* 0x000dc40001097983 */ /* 0x000ea20000100800 */
[----:B------:R-:W-:Y:S01]  /*3bfa0*/  @P3 IMAD.MOV.U32 R8, RZ, RZ, R43 ;  /* 0x000000ffff083224 */ /* 0x000fe200078e002b */
[----:B------:R-:W-:-:S02]  /*3bfb0*/  ISETP.GT.AND P1, PT, R7, 0x35, PT ;  /* 0x000000350700780c */ /* 0x000fc40003f24270 */
[----:B------:R-:W-:Y:S01]  /*3bfc0*/  PRMT R55, RZ, 0x7610, R55 ;  /* 0x00007610ff377816 */ /* 0x000fe20000000037 */
[----:B------:R-:W3:Y:S04]  /*3bfd0*/  LDL R43, [R1+0xdf0] ;  /* 0x000df000012b7983 */ /* 0x000ee80000100800 */
[----:B--2---:R0:W2:Y:S04]  /*3bfe0*/  @P3 LDG.E.U8 R4, desc[UR20][R8.64] ;  /* 0x0000001408043981 */ /* 0x0040a8000c1e1100 */
[----:B------:R-:W0:Y:S04]  /*3bff0*/  LDL R8, [R1+0xdcc] ;  /* 0x000dcc0001087983 */ /* 0x000e280000100800 */
[----:B------:R-:W0:Y:S02]  /*3c000*/  LDL R9, [R1+0xdd0] ;  /* 0x000dd00001097983 */ /* 0x000e240000100800 */
        /* <DEDUP_REMOVED lines=33> */
[C---:B------:R-:W-:Y:S02]  /*3c220*/  ISETP.GT.AND P3, PT, R7.reuse, 0x37, PT ;  /* 0x000000370700780c */ /* 0x040fe40003f64270 */
[----:B------:R-:W-:Y:S01]  /*3c230*/  PRMT R34, RZ, 0x7610, R34 ;  /* 0x00007610ff227816 */ /* 0x000fe20000000022 */
[----:B--2---:R0:W-:Y:S04]  /*3c240*/  STL [R1+0x294], R61 ;  /* 0x0002943d01007387 */ /* 0x0041e80000100800 */
[----:B0-----:R-:W2:Y:S04]  /*3c250*/  LDL.LU R61, [R1+0x1858] ;  /* 0x00185800013d7983 */ /* 0x001ea80000300800 */
[----:B------:R-:W2:Y:S02]  /*3c260*/  LDL R9, [R1+0xdec] ;  /* 0x000dec0001097983 */ /* 0x000ea40000100800 */
[----:B------:R-:W-:Y:S01]  /*3c270*/  @P3 IMAD.MOV.U32 R8, RZ, RZ, R43 ;  /* 0x000000ffff083224 */ /* 0x000fe200078e002b */
[----:B----4-:R-:W-:Y:S01]  /*3c280*/  PRMT R44, RZ, 0x7610, R44 ;  /* 0x00007610ff2c7816 */ /* 0x010fe2000000002c */
[----:B------:R-:W4:Y:S04]  /*3c290*/  LDL R43, [R1+0xdfc] ;  /* 0x000dfc00012b7983 */ /* 0x000f280000100800 */
[----:B--2---:R-:W2:Y:S04]  /*3c2a0*/  @P3 LDG.E.U8 R34, desc[UR20][R8.64] ;  /* 0x0000001408223981 */ /* 0x004ea8000c1e1100 */
[----:B------:R-:W3:Y:S04]  /*3c2b0*/  LDL R8, [R1+0xdf4] ;  /* 0x000df40001087983 */ /* 0x000ee80000100800 */
[----:B------:R-:W3:Y:S04]  /*3c2c0*/  LDL R9, [R1+0xdf8] ;  /* 0x000df80001097983 */ /* 0x000ee80000100800 */
[----:B--2---:R0:W-:Y:S01]  /*3c2d0*/  STL [R1+0x290], R34 ;  /* 0x0002902201007387 */ /* 0x0041e20000100800 */
[----:B------:R-:W-:-:S02]  /*3c2e0*/  ISETP.GT.AND P1, PT, R7, 0x38, PT ;  /* 0x000000380700780c */ /* 0x000fc40003f24270 */
[----:B------:R-:W-:Y:S01]  /*3c2f0*/  PRMT R14, RZ, 0x7610, R14 ;  /* 0x00007610ff0e7816 */ /* 0x000fe2000000000e */
[----:B0-----:R-:W2:Y:S01]  /*3c300*/  LDL R34, [R1+0xe00] ;  /* 0x000e000001227983 */ /* 0x001ea20000100800 */
[----:B---3--:R-:W-:-:S04]  /*3c310*/  @P3 LOP3.LUT R9, R9, R8, RZ, 0x3c, !PT ;  /* 0x0000000809093212 */ /* 0x008fc800078e3cff */
[----:B------:R-:W-:-:S04]  /*3c320*/  @P3 LOP3.LUT R8, R9, R8, RZ, 0x3c, !PT ;  /* 0x0000000809083212 */ /* 0x000fc800078e3cff */
[----:B------:R-:W-:-:S05]  /*3c330*/  @P3 LOP3.LUT R9, R9, R8, RZ, 0x3c, !PT ;  /* 0x0000000809093212 */ /* 0x000fca00078e3cff */
[----:B------:R-:W3:Y:S04]  /*3c340*/  @P3 LDG.E.U8 R44, desc[UR20][R8.64] ;  /* 0x00000014082c3981 */ /* 0x000ee8000c1e1100 */
[----:B------:R-:W2:Y:S04]  /*3c350*/  LDL R8, [R1+0x12b8] ;  /* 0x0012b80001087983 */ /* 0x000ea80000100800 */
[----:B------:R-:W2:Y:S04]  /*3c360*/  LDL R9, [R1+0x12bc] ;  /* 0x0012bc0001097983 */ /* 0x000ea80000100800 */
[----:B---3--:R0:W-:Y:S01]  /*3c370*/  STL [R1+0x28c], R44 ;  /* 0x00028c2c01007387 */ /* 0x0081e20000100800 */
[----:B------:R-:W-:-:S02]  /*3c380*/  ISETP.GT.AND P2, PT, R7, 0x39, PT ;  /* 0x000000390700780c */ /* 0x000fc40003f44270 */
[----:B------:R-:W-:Y:S02]  /*3c390*/  PRMT R47, RZ, 0x7610, R47 ;  /* 0x00007610ff2f7816 */ /* 0x000fe4000000002f */
[----:B------:R-:W-:Y:S01]  /*3c3a0*/  PRMT R63, RZ, 0x7610, R63 ;  /* 0x00007610ff3f7816 */ /* 0x000fe2000000003f */
[----:B0-----:R-:W3:Y:S01]  /*3c3b0*/  LDL R44, [R1+0xe08] ;  /* 0x000e0800012c7983 */ /* 0x001ee20000100800 */
[----:B--2---:R-:W-:-:S04]  /*3c3c0*/  @P1 LOP3.LUT R9, R9, R8, RZ, 0x3c, !PT ;  /* 0x0000000809091212 */ /* 0x004fc800078e3cff */
[----:B------:R-:W-:-:S04]  /*3c3d0*/  @P1 LOP3.LUT R8, R9, R8, RZ, 0x3c, !PT ;  /* 0x0000000809081212 */ /* 0x000fc800078e3cff */
[----:B------:R-:W-:-:S05]  /*3c3e0*/  @P1 LOP3.LUT R9, R9, R8, RZ, 0x3c, !PT ;  /* 0x0000000809091212 */ /* 0x000fca00078e3cff */
[----:B------:R0:W2:Y:S04]  /*3c3f0*/  @P1 LDG.E.U8 R14, desc[UR20][R8.64] ;  /* 0x00000014080e1981 */ /* 0x0000a8000c1e1100 */
[----:B------:R-:W0:Y:S04]  /*3c400*/  LDL R8, [R1+0x12a4] ;  /* 0x0012a40001087983 */ /* 0x000e280000100800 */
[----:B------:R-:W0:Y:S02]  /*3c410*/  LDL R9, [R1+0x12c0] ;  /* 0x0012c00001097983 */ /* 0x000e240000100800 */
[----:B0-----:R-:W-:-:S04]  /*3c420*/  @P1 LOP3.LUT R9, R9, R8, RZ, 0x3c, !PT ;  /* 0x0000000809091212 */ /* 0x001fc800078e3cff */
[----:B------:R-:W-:-:S04]  /*3c430*/  @P1 LOP3.LUT R8, R9, R8, RZ, 0x3c, !PT ;  /* 0x0000000809081212 */ /* 0x000fc800078e3cff */
[----:B------:R-:W-:-:S05]  /*3c440*/  @P1 LOP3.LUT R9, R9, R8, RZ, 0x3c, !PT ;  /* 0x0000000809091212 */ /* 0x000fca00078e3cff */
[----:B------:R0:W3:Y:S02]  /*3c450*/  @P1 LDG.E.U8 R47, desc[UR20][R8.64] ;  /* 0x00000014082f1981 */ /* 0x0000e4000c1e1100 */
[----:B0-----:R-:W-:Y:S02]  /*3c460*/  @P2 IMAD.MOV.U32 R8, RZ, RZ, R34 ;  /* 0x000000ffff082224 */ /* 0x001fe400078e0022 */
[----:B----4-:R-:W-:-:S05]  /*3c470*/  @P2 IMAD.MOV.U32 R9, RZ, RZ, R43 ;  /* 0x000000ffff092224 */ /* 0x010fca00078e002b */
[----:B------:R-:W4:Y:S04]  /*3c480*/  @P2 LDG.E.U8 R63, desc[UR20][R8.64] ;  /* 0x00000014083f2981 */ /* 0x000f28000c1e1100 */
[----:B--2---:R0:W-:Y:S04]  /*3c490*/  STL [R1+0x60], R14 ;  /* 0x0000600e01007387 */ /* 0x0041e80000100800 */
[----:B0-----:R-:W2:Y:S04]  /*3c4a0*/  LDL R14, [R1+0xe10] ;  /* 0x000e1000010e7983 */ /* 0x001ea80000100800 */
[----:B---3--:R0:W-:Y:S04]  /*3c4b0*/  STL [R1+0x5c], R47 ;  /* 0x00005c2f01007387 */ /* 0x0081e80000100800 */
[----:B------:R-:W3:Y:S04]  /*3c4c0*/  LDL R43, [R1+0xe1c] ;  /* 0x000e1c00012b7983 */ /* 0x000ee80000100800 */
[----:B------:R-:W2:Y:S04]  /*3c4d0*/  LDL R34, [R1+0xe20] ;  /* 0x000e200001227983 */ /* 0x000ea80000100800 */
[----:B0-----:R-:W2:Y:S04]  /*3c4e0*/  LDL R47, [R1+0xe18] ;  /* 0x000e1800012f7983 */ /* 0x001ea80000100800 */
[----:B----4-:R0:W-:Y:S04]  /*3c4f0*/  STL [R1+0x58], R63 ;  /* 0x0000583f01007387 */ /* 0x0101e80000100800 */
[----:B0-----:R-:W4:Y:S04]  /*3c500*/  LDL.LU R63, [R1+0x1854] ;  /* 0x00185400013f7983 */ /* 0x001f280000300800 */
[----:B------:R-:W2:Y:S01]  /*3c510*/  LDL R9, [R1+0xe04] ;  /* 0x000e040001097983 */ /* 0x000ea20000100800 */
[----:B------:R-:W-:Y:S01]  /*3c520*/  PRMT R33, RZ, 0x7610, R33 ;  /* 0x00007610ff217816 */ /* 0x000fe20000000021 */
[----:B------:R-:W-:Y:S01]  /*3c530*/  @P2 IMAD.MOV.U32 R8, RZ, RZ, R44 ;  /* 0x000000ffff082224 */ /* 0x000fe200078e002c */
[----:B------:R-:W-:Y:S01]  /*3c540*/  ISETP.GT.AND P3, PT, R7, 0x3a, PT ;  /* 0x0000003a0700780c */ /* 0x000fe20003f64270 */
[----:B------:R-:W3:Y:S01]  /*3c550*/  LDL R44, [R1+0xe24] ;  /* 0x000e2400012c7983 */ /* 0x000ee20000100800 */
[----:B------:R-:W-:-:S03]  /*3c560*/  PRMT R12, RZ, 0x7610, R12 ;  /* 0x00007610ff0c7816 */ /* 0x000fc6000000000c */
[----:B--2---:R0:W2:Y:S04]  /*3c570*/  @P2 LDG.E.U8 R33, desc[UR20][R8.64] ;  /* 0x0000001408212981 */ /* 0x0040a8000c1e1100 */
[----:B------:R-:W3:Y:S04]  /*3c580*/  LDL R9, [R1+0xe0c] ;  /* 0x000e0c0001097983 */ /* 0x000ee80000100800 */
[----:B0-----:R-:W-:Y:S01]  /*3c590*/  @P3 IMAD.MOV.U32 R8, RZ, RZ, R14 ;  /* 0x000000ffff083224 */ /* 0x001fe200078e000e */
[----:B--2---:R0:W-:Y:S01]  /*3c5a0*/  STL [R1+0x54], R33 ;  /* 0x0000542101007387 */ /* 0x0041e20000100800 */
[----:B------:R-:W-:-:S02]  /*3c5b0*/  ISETP.GT.AND P1, PT, R7, 0x3b, PT ;  /* 0x0000003b0700780c */ /* 0x000fc40003f24270 */
[----:B------:R-:W-:Y:S01]  /*3c5c0*/  PRMT R46, RZ, 0x7610, R46 ;  /* 0x00007610ff2e7816 */ /* 0x000fe2000000002e */
[----:B------:R-:W2:Y:S04]  /*3c5d0*/  LDL R14, [R1+0xe2c] ;  /* 0x000e2c00010e7983 */ /* 0x000ea80000100800 */
[----:B---3--:R1:W3:Y:S01]  /*3c5e0*/  @P3 LDG.E.U8 R12, desc[UR20][R8.64] ;  /* 0x00000014080c3981 */ /* 0x0082e2000c1e1100 */
[----:B------:R-:W-:-:S03]  /*3c5f0*/  PRMT R45, RZ, 0x7610, R45 ;  /* 0x00007610ff2d7816 */ /* 0x000fc6000000002d */
[----:B0-----:R-:W2:Y:S04]  /*3c600*/  LDL R33, [R1+0xe28] ;  /* 0x000e280001217983 */ /* 0x001ea80000100800 */
[----:B------:R-:W2:Y:S01]  /*3c610*/  LDL R9, [R1+0xe14] ;  /* 0x000e140001097983 */ /* 0x000ea20000100800 */
[----:B-1----:R-:W-:-:S05]  /*3c620*/  @P3 IMAD.MOV.U32 R8, RZ, RZ, R47 ;  /* 0x000000ffff083224 */ /* 0x002fca00078e002f */
[----:B--2---:R0:W2:Y:S02]  /*3c630*/  @P3 LDG.E.U8 R46, desc[UR20][R8.64] ;  /* 0x00000014082e3981 */ /* 0x0040a4000c1e1100 */
[----:B0-----:R-:W-:Y:S02]  /*3c640*/  @P1 IMAD.MOV.U32 R8, RZ, RZ, R34 ;  /* 0x000000ffff081224 */ /* 0x001fe400078e0022 */
[----:B------:R-:W-:-:S05]  /*3c650*/  @P1 IMAD.MOV.U32 R9, RZ, RZ, R43 ;  /* 0x000000ffff091224 */ /* 0x000fca00078e002b */
[----:B------:R0:W2:Y:S04]  /*3c660*/  @P1 LDG.E.U8 R45, desc[UR20][R8.64] ;  /* 0x00000014082d1981 */ /* 0x0000a8000c1e1100 */
[----:B---3--:R1:W-:Y:S04]  /*3c670*/  STL [R1+0x50], R12 ;  /* 0x0000500c01007387 */ /* 0x0083e80000100800 */
[----:B------:R-:W3:Y:S04]  /*3c680*/  LDL R43, [R1+0xe34] ;  /* 0x000e3400012b7983 */ /* 0x000ee80000100800 */
[----:B------:R-:W3:Y:S04]  /*3c690*/  LDL R34, [R1+0xe38] ;  /* 0x000e380001227983 */ /* 0x000ee80000100800 */
[----:B-1----:R-:W3:Y:S01]  /*3c6a0*/  LDL R12, [R1+0xe30] ;  /* 0x000e3000010c7983 */ /* 0x002ee20000100800 */
[----:B0-----:R-:W-:Y:S01]  /*3c6b0*/  @P1 IMAD.MOV.U32 R8, RZ, RZ, R33 ;  /* 0x000000ffff081224 */ /* 0x001fe200078e0021 */
[----:B------:R-:W-:Y:S01]  /*3c6c0*/  PRMT R4, RZ, 0x7610, R4 ;  /* 0x00007610ff047816 */ /* 0x000fe20000000004 */
[----:B------:R-:W-:-:S05]  /*3c6d0*/  @P1 IMAD.MOV.U32 R9, RZ, RZ, R44 ;  /* 0x000000ffff091224 */ /* 0x000fca00078e002c */
[----:B------:R3:W3:Y:S04]  /*3c6e0*/  @P1 LDG.E.U8 R4, desc[UR20][R8.64] ;  /* 0x0000001408041981 */ /* 0x0006e8000c1e1100 */
[----:B--2---:R0:W-:Y:S04]  /*3c6f0*/  STL [R1+0x48], R45 ;  /* 0x0000482d01007387 */ /* 0x0041e80000100800 */
[----:B------:R-:W2:Y:S04]  /*3c700*/  LDL R33, [R1+0xe40] ;  /* 0x000e400001217983 */ /* 0x000ea80000100800 */
[----:B0-----:R-:W4:Y:S01]  /*3c710*/  LDL R45, [R1+0xe3c] ;  /* 0x000e3c00012d7983 */ /* 0x001f220000100800 */
[----:B------:R-:W-:-:S02]  /*3c720*/  ISETP.GT.AND P2, PT, R7, 0x3c, PT ;  /* 0x0000003c0700780c */ /* 0x000fc40003f44270 */
[----:B------:R-:W-:Y:S02]  /*3c730*/  ISETP.GT.AND P3, PT, R7, 0x3d, PT ;  /* 0x0000003d0700780c */ /* 0x000fe40003f64270 */
[----:B------:R-:W-:Y:S02]  /*3c740*/  PRMT R2, RZ, 0x7610, R2 ;  /* 0x00007610ff027816 */ /* 0x000fe40000000002 */
[----:B------:R-:W-:-:S07]  /*3c750*/  PRMT R16, RZ, 0x7610, R16 ;  /* 0x00007610ff107816 */ /* 0x000fce0000000010 */
[----:B---3--:R-:W-:Y:S02]  /*3c760*/  @P2 IMAD.MOV.U32 R8, RZ, RZ, R12 ;  /* 0x000000ffff082224 */ /* 0x008fe400078e000c */
[----:B------:R-:W-:-:S05]  /*3c770*/  @P2 IMAD.MOV.U32 R9, RZ, RZ, R14 ;  /* 0x000000ffff092224 */ /* 0x000fca00078e000e */
[----:B------:R0:W3:Y:S01]  /*3c780*/  @P2 LDG.E.U8 R2, desc[UR20][R8.64] ;  /* 0x0000001408022981 */ /* 0x0000e2000c1e1100 */
[----:B------:R-:W-:Y:S01]  /*3c790*/  PRMT R11, RZ, 0x7610, R11 ;  /* 0x00007610ff0b7816 */ /* 0x000fe2000000000b */
[----:B0-----:R-:W-:Y:S02]  /*3c7a0*/  @P2 IMAD.MOV.U32 R8, RZ, RZ, R34 ;  /* 0x000000ffff082224 */ /* 0x001fe400078e0022 */
[----:B------:R-:W-:-:S05]  /*3c7b0*/  @P2 IMAD.MOV.U32 R9, RZ, RZ, R43 ;  /* 0x000000ffff092224 */ /* 0x000fca00078e002b */
[----:B------:R2:W3:Y:S04]  /*3c7c0*/  @P2 LDG.E.U8 R16, desc[UR20][R8.64] ;  /* 0x0000001408102981 */ /* 0x0004e8000c1e1100 */
[----:B------:R-:W-:Y:S04]  /*3c7d0*/  STL [R1+0x1830], R4 ;  /* 0x0018300401007387 */ /* 0x000fe80000100800 */
[----:B------:R-:W3:Y:S04]  /*3c7e0*/  LDL R14, [R1+0xe44] ;  /* 0x000e4400010e7983 */ /* 0x000ee80000100800 */
[----:B------:R-:W3:Y:S01]  /*3c7f0*/  LDL R12, [R1+0xe48] ;  /* 0x000e4800010c7983 */ /* 0x000ee20000100800 */
[----:B--2---:R-:W-:-:S02]  /*3c800*/  @P3 IMAD.MOV.U32 R8, RZ, RZ, R33 ;  /* 0x000000ffff083224 */ /* 0x004fc400078e0021 */
[----:B----4-:R-:W-:-:S05]  /*3c810*/  @P3 IMAD.MOV.U32 R9, RZ, RZ, R45 ;  /* 0x000000ffff093224 */ /* 0x010fca00078e002d */
[----:B------:R0:W2:Y:S04]  /*3c820*/  @P3 LDG.E.U8 R11, desc[UR20][R8.64] ;  /* 0x00000014080b3981 */ /* 0x0000a8000c1e1100 */
[----:B---3--:R-:W-:Y:S04]  /*3c830*/  STL [R1+0x181c], R2 ;  /* 0x00181c0201007387 */ /* 0x008fe80000100800 */
[----:B------:R-:W3:Y:S04]  /*3c840*/  LDL R44, [R1+0xe4c] ;  /* 0x000e4c00012c7983 */ /* 0x000ee80000100800 */
[----:B------:R-:W4:Y:S04]  /*3c850*/  LDL R43, [R1+0xe50] ;  /* 0x000e5000012b7983 */ /* 0x000f280000100800 */
[----:B------:R-:W4:Y:S04]  /*3c860*/  LDL R34, [R1+0xe54] ;  /* 0x000e540001227983 */ /* 0x000f280000100800 */
[----:B------:R1:W-:Y:S04]  /*3c870*/  STL [R1+0x3c], R16 ;  /* 0x00003c1001007387 */ /* 0x0003e80000100800 */
[----:B-1----:R-:W4:Y:S04]  /*3c880*/  LDL R16, [R1+0xe58] ;  /* 0x000e580001107983 */ /* 0x002f280000100800 */
[----:B------:R-:W-:Y:S04]  /*3c890*/  STL [R1+0x4c], R46 ;  /* 0x00004c2e01007387 */ /* 0x000fe80000100800 */
[----:B------:R-:W4:Y:S01]  /*3c8a0*/  LDL R33, [R1+0xe5c] ;  /* 0x000e5c0001217983 */ /* 0x000f220000100800 */
[----:B------:R-:W-:Y:S01]  /*3c8b0*/  PRMT R6, RZ, 0x7610, R6 ;  /* 0x00007610ff067816 */ /* 0x000fe20000000006 */
[----:B0-----:R-:W-:-:S02]  /*3c8c0*/  @P3 IMAD.MOV.U32 R8, RZ, RZ, R12 ;  /* 0x000000ffff083224 */ /* 0x001fc400078e000c */
[----:B------:R-:W-:-:S05]  /*3c8d0*/  @P3 IMAD.MOV.U32 R9, RZ, RZ, R14 ;  /* 0x000000ffff093224 */ /* 0x000fca00078e000e */
[----:B------:R3:W4:Y:S04]  /*3c8e0*/  @P3 LDG.E.U8 R6, desc[UR20][R8.64] ;  /* 0x0000001408063981 */ /* 0x000728000c1e1100 */
[----:B--2---:R0:W-:Y:S01]  /*3c8f0*/  STL [R1+0x38], R11 ;  /* 0x0000380b01007387 */ /* 0x0041e20000100800 */
[C---:B------:R-:W-:Y:S02]  /*3c900*/  ISETP.GT.AND P1, PT, R7.reuse, 0x3e, PT ;  /* 0x0000003e0700780c */ /* 0x040fe40003f24270 */
[----:B------:R-:W-:Y:S01]  /*3c910*/  ISETP.GT.AND P2, PT, R7, 0x3f, PT ;  /* 0x0000003f0700780c */ /* 0x000fe20003f44270 */
[----:B------:R-:W2:Y:S01]  /*3c920*/  LDL R12, [R1+0xe68] ;  /* 0x000e6800010c7983 */ /* 0x000ea20000100800 */
[----:B------:R-:W-:Y:S02]  /*3c930*/  PRMT R42, RZ, 0x7610, R42 ;  /* 0x00007610ff2a7816 */ /* 0x000fe4000000002a */
[----:B------:R-:W-:Y:S01]  /*3c940*/  PRMT R37, RZ, 0x7610, R37 ;  /* 0x00007610ff257816 */ /* 0x000fe20000000025 */
[----:B------:R-:W2:Y:S04]  /*3c950*/  LDL R14, [R1+0xe64] ;  /* 0x000e6400010e7983 */ /* 0x000ea80000100800 */
[----:B0-----:R-:W2:Y:S02]  /*3c960*/  LDL R11, [R1+0xe60] ;  /* 0x000e6000010b7983 */ /* 0x001ea40000100800 */
[----:B---3--:R-:W-:-:S02]  /*3c970*/  @P1 IMAD.MOV.U32 R9, RZ, RZ, R44 ;  /* 0x000000ffff091224 */ /* 0x008fc400078e002c */
[----:B----4-:R-:W-:-:S05]  /*3c980*/  @P1 IMAD.MOV.U32 R8, RZ, RZ, R43 ;  /* 0x000000ffff081224 */ /* 0x010fca00078e002b */
[----:B------:R0:W3:Y:S01]  /*3c990*/  @P1 LDG.E.U8 R42, desc[UR20][R8.64] ;  /* 0x00000014082a1981 */ /* 0x0000e2000c1e1100 */
[----:B------:R-:W-:Y:S01]  /*3c9a0*/  PRMT R19, RZ, 0x7610, R19 ;  /* 0x00007610ff137816 */ /* 0x000fe20000000013 */
[----:B0-----:R-:W-:Y:S02]  /*3c9b0*/  @P1 IMAD.MOV.U32 R9, RZ, RZ, R34 ;  /* 0x000000ffff091224 */ /* 0x001fe400078e0022 */
[----:B------:R-:W-:-:S05]  /*3c9c0*/  @P1 IMAD.MOV.U32 R8, RZ, RZ, R16 ;  /* 0x000000ffff081224 */ /* 0x000fca00078e0010 */
[----:B------:R0:W4:Y:S02]  /*3c9d0*/  @P1 LDG.E.U8 R37, desc[UR20][R8.64] ;  /* 0x0000001408251981 */ /* 0x000124000c1e1100 */
[----:B0-----:R-:W-:Y:S02]  /*3c9e0*/  @P2 IMAD.MOV.U32 R9, RZ, RZ, R33 ;  /* 0x000000ffff092224 */ /* 0x001fe400078e0021 */
[----:B------:R-:W-:Y:S04]  /*3c9f0*/  STL [R1+0x17e8], R6 ;  /* 0x0017e80601007387 */ /* 0x000fe80000100800 */
[----:B------:R-:W3:Y:S04]  /*3ca00*/  LDL R34, [R1+0x1298] ;  /* 0x0012980001227983 */ /* 0x000ee80000100800 */
[----:B------:R-:W4:Y:S04]  /*3ca10*/  LDL R16, [R1+0x12a8] ;  /* 0x0012a80001107983 */ /* 0x000f280000100800 */
[----:B------:R-:W4:Y:S01]  /*3ca20*/  LDL R33, [R1+0x129c] ;  /* 0x00129c0001217983 */ /* 0x000f220000100800 */
[----:B--2---:R-:W-:-:S03]  /*3ca30*/  @P2 IMAD.MOV.U32 R8, RZ, RZ, R11 ;  /* 0x000000ffff082224 */ /* 0x004fc600078e000b */
[----:B------:R-:W2:Y:S04]  /*3ca40*/  LDL R11, [R1+0x12a0] ;  /* 0x0012a000010b7983 */ /* 0x000ea80000100800 */
[----:B------:R0:W2:Y:S01]  /*3ca50*/  @P2 LDG.E.U8 R19, desc[UR20][R8.64] ;  /* 0x0000001408132981 */ /* 0x0000a2000c1e1100 */
[----:B------:R-:W-:Y:S02]  /*3ca60*/  ISETP.GT.AND P3, PT, R7, 0x40, PT ;  /* 0x000000400700780c */ /* 0x000fe40003f64270 */
[----:B------:R-:W-:Y:S01]  /*3ca70*/  PRMT R41, RZ, 0x7610, R41 ;  /* 0x00007610ff297816 */ /* 0x000fe20000000029 */
[----:B0-----:R-:W-:Y:S02]  /*3ca80*/  @P2 IMAD.MOV.U32 R8, RZ, RZ, R12 ;  /* 0x000000ffff082224 */ /* 0x001fe400078e000c */
[----:B------:R-:W-:-:S05]  /*3ca90*/  @P2 IMAD.MOV.U32 R9, RZ, RZ, R14 ;  /* 0x000000ffff092224 */ /* 0x000fca00078e000e */
[----:B------:R3:W2:Y:S03]  /*3caa0*/  @P2 LDG.E.U8 R41, desc[UR20][R8.64] ;  /* 0x0000001408292981 */ /* 0x0006a6000c1e1100 */
[----:B---3--:R-:W-:Y:S02]  /*3cab0*/  @P3 IMAD.MOV.U32 R9, RZ, RZ, R34 ;  /* 0x000000ffff093224 */ /* 0x008fe400078e0022 */
[----:B----4-:R-:W-:Y:S01]  /*3cac0*/  @P3 IMAD.MOV.U32 R8, RZ, RZ, R16 ;  /* 0x000000ffff083224 */ /* 0x010fe200078e0010 */
[----:B--2---:R0:W-:Y:S04]  /*3cad0*/  STL [R1+0x280], R19 ;  /* 0x0002801301007387 */ /* 0x0041e80000100800 */
[----:B------:R-:W2:Y:S04]  /*3cae0*/  LDL R12, [R1+0xe70] ;  /* 0x000e7000010c7983 */ /* 0x000ea80000100800 */
[----:B0-----:R-:W3:Y:S04]  /*3caf0*/  LDL R19, [R1+0xe6c] ;  /* 0x000e6c0001137983 */ /* 0x001ee80000100800 */
[----:B------:R0:W-:Y:S04]  /*3cb00*/  STL [R1+0x284], R37 ;  /* 0x0002842501007387 */ /* 0x0001e80000100800 */
[----:B------:R-:W4:Y:S04]  /*3cb10*/  LDL R14, [R1+0xe78] ;  /* 0x000e7800010e7983 */ /* 0x000f280000100800 */
[----:B------:R-:W4:Y:S04]  /*3cb20*/  LDL R34, [R1+0xe7c] ;  /* 0x000e7c0001227983 */ /* 0x000f280000100800 */
[----:B0-----:R-:W4:Y:S04]  /*3cb30*/  LDL R37, [R1+0xe74] ;  /* 0x000e740001257983 */ /* 0x001f280000100800 */
[----:B------:R-:W4:Y:S01]  /*3cb40*/  LDL R16, [R1+0xe80] ;  /* 0x000e800001107983 */ /* 0x000f220000100800 */
[----:B------:R-:W-:-:S02]  /*3cb50*/  ISETP.GT.AND P1, PT, R7, 0x41, PT ;  /* 0x000000410700780c */ /* 0x000fc40003f24270 */
[----:B------:R-:W-:Y:S02]  /*3cb60*/  PRMT R40, RZ, 0x7610, R40 ;  /* 0x00007610ff287816 */ /* 0x000fe40000000028 */
[----:B------:R-:W-:-:S04]  /*3cb70*/  PRMT R39, RZ, 0x7610, R39 ;  /* 0x00007610ff277816 */ /* 0x000fc80000000027 */
[----:B------:R0:W4:Y:S01]  /*3cb80*/  @P3 LDG.E.U8 R40, desc[UR20][R8.64] ;  /* 0x0000001408283981 */ /* 0x000122000c1e1100 */
[----:B------:R-:W-:Y:S02]  /*3cb90*/  ISETP.GT.AND P2, PT, R7, 0x42, PT ;  /* 0x000000420700780c */ /* 0x000fe40003f44270 */
[----:B------:R-:W-:Y:S01]  /*3cba0*/  PRMT R38, RZ, 0x7610, R38 ;  /* 0x00007610ff267816 */ /* 0x000fe20000000026 */
[----:B0-----:R-:W-:Y:S02]  /*3cbb0*/  @P3 IMAD.MOV.U32 R8, RZ, RZ, R11 ;  /* 0x000000ffff083224 */ /* 0x001fe400078e000b */
[----:B------:R-:W-:Y:S01]  /*3cbc0*/  @P3 IMAD.MOV.U32 R9, RZ, RZ, R33 ;  /* 0x000000ffff093224 */ /* 0x000fe200078e0021 */
[----:B------:R-:W-:Y:S01]  /*3cbd0*/  PRMT R35, RZ, 0x7610, R35 ;  /* 0x00007610ff237816 */ /* 0x000fe20000000023 */
[----:B------:R-:W4:Y:S04]  /*3cbe0*/  LDL R33, [R1+0xe84] ;  /* 0x000e840001217983 */ /* 0x000f280000100800 */
[----:B------:R2:W4:Y:S01]  /*3cbf0*/  @P3 LDG.E.U8 R39, desc[UR20][R8.64] ;  /* 0x0000001408273981 */ /* 0x000522000c1e1100 */
[----:B------:R-:W-:-:S03]  /*3cc00*/  PRMT R4, RZ, 0x7610, R4 ;  /* 0x00007610ff047816 */ /* 0x000fc60000000004 */
[----:B------:R-:W4:Y:S01]  /*3cc10*/  LDL R11, [R1+0xe88] ;  /* 0x000e8800010b7983 */ /* 0x000f220000100800 */
[----:B--2---:R-:W-:Y:S02]  /*3cc20*/  @P1 IMAD.MOV.U32 R8, RZ, RZ, R12 ;  /* 0x000000ffff081224 */ /* 0x004fe400078e000c */
[----:B---3--:R-:W-:-:S05]  /*3cc30*/  @P1 IMAD.MOV.U32 R9, RZ, RZ, R19 ;  /* 0x000000ffff091224 */ /* 0x008fca00078e0013 */
[----:B------:R4:W2:Y:S02]  /*3cc40*/  @P1 LDG.E.U8 R38, desc[UR20][R8.64] ;  /* 0x0000001408261981 */ /* 0x0008a4000c1e1100 */
[----:B----4-:R-:W-:Y:S02]  /*3cc50*/  @P1 IMAD.MOV.U32 R8, RZ, RZ, R14 ;  /* 0x000000ffff081224 */ /* 0x010fe400078e000e */
[----:B------:R-:W-:-:S05]  /*3cc60*/  @P1 IMAD.MOV.U32 R9, RZ, RZ, R37 ;  /* 0x000000ffff091224 */ /* 0x000fca00078e0025 */
[----:B------:R0:W3:Y:S02]  /*3cc70*/  @P1 LDG.E.U8 R35, desc[UR20][R8.64] ;  /* 0x0000001408231981 */ /* 0x0000e4000c1e1100 */
[----:B0-----:R-:W-:Y:S02]  /*3cc80*/  @P2 IMAD.MOV.U32 R8, RZ, RZ, R16 ;  /* 0x000000ffff082224 */ /* 0x001fe400078e0010 */
[----:B------:R-:W-:-:S05]  /*3cc90*/  @P2 IMAD.MOV.U32 R9, RZ, RZ, R34 ;  /* 0x000000ffff092224 */ /* 0x000fca00078e0022 */
[----:B------:R0:W4:Y:S04]  /*3cca0*/  @P2 LDG.E.U8 R4, desc[UR20][R8.64] ;  /* 0x0000001408042981 */ /* 0x000128000c1e1100 */
[----:B------:R-:W-:Y:S04]  /*3ccb0*/  STL [R1+0x288], R42 ;  /* 0x0002882a01007387 */ /* 0x000fe80000100800 */
[----:B------:R-:W2:Y:S04]  /*3ccc0*/  LDL R19, [R1+0xe8c] ;  /* 0x000e8c0001137983 */ /* 0x000ea80000100800 */
[----:B------:R-:W2:Y:S01]  /*3ccd0*/  LDL R12, [R1+0xe90] ;  /* 0x000e9000010c7983 */ /* 0x000ea20000100800 */
[----:B------:R-:W-:-:S03]  /*3cce0*/  PRMT R2, RZ, 0x7610, R2 ;  /* 0x00007610ff027816 */ /* 0x000fc60000000002 */
[----:B------:R-:W2:Y:S01]  /*3ccf0*/  LDL R14, [R1+0xe98] ;  /* 0x000e9800010e7983 */ /* 0x000ea20000100800 */
[----:B0-----:R-:W-:-:S03]  /*3cd00*/  @P2 IMAD.MOV.U32 R8, RZ, RZ, R11 ;  /* 0x000000ffff082224 */ /* 0x001fc600078e000b */
[----:B------:R-:W2:Y:S01]  /*3cd10*/  LDL R16, [R1+0xe94] ;  /* 0x000e940001107983 */ /* 0x000ea20000100800 */
[----:B------:R-:W-:-:S05]  /*3cd20*/  @P2 IMAD.MOV.U32 R9, RZ, RZ, R33 ;  /* 0x000000ffff092224 */ /* 0x000fca00078e0021 */
[----:B------:R2:W2:Y:S01]  /*3cd30*/  @P2 LDG.E.U8 R2, desc[UR20][R8.64] ;  /* 0x0000001408022981 */ /* 0x0004a2000c1e1100 */
[----:B------:R-:W-:-:S03]  /*3cd40*/  ISETP.GT.AND P3, PT, R7, 0x43, PT ;  /* 0x000000430700780c */ /* 0x000fc60003f64270 */
[----:B----4-:R-:W-:Y:S04]  /*3cd50*/  STL [R1+0x183c], R4 ;  /* 0x00183c0401007387 */ /* 0x010fe80000100800 */
[----:B---3--:R0:W-:Y:S04]  /*3cd60*/  STL [R1+0x24], R35 ;  /* 0x0000242301007387 */ /* 0x0081e80000100800 */
[----:B0-----:R-:W3:Y:S04]  /*3cd70*/  LDL R35, [R1+0xe9c] ;  /* 0x000e9c0001237983 */ /* 0x001ee80000100800 */
[----:B------:R-:W-:Y:S04]  /*3cd80*/  STL [R1+0x27c], R41 ;  /* 0x00027c2901007387 */ /* 0x000fe80000100800 */
[----:B------:R-:W4:Y:S01]  /*3cd90*/  LDL R11, [R1+0xea0] ;  /* 0x000ea000010b7983 */ /* 0x000f220000100800 */
[----:B------:R-:W-:Y:S01]  /*3cda0*/  PRMT R18, RZ, 0x7610, R18 ;  /* 0x00007610ff127816 */ /* 0x000fe20000000012 */
[----:B--2---:R-:W-:-:S02]  /*3cdb0*/  @P3 IMAD.MOV.U32 R8, RZ, RZ, R12 ;  /* 0x000000ffff083224 */ /* 0x004fc400078e000c */
[----:B------:R-:W-:Y:S01]  /*3cdc0*/  @P3 IMAD.MOV.U32 R9, RZ, RZ, R19 ;  /* 0x000000ffff093224 */ /* 0x000fe200078e0013 */
[----:B------:R-:W-:-:S04]  /*3cdd0*/  ISETP.GT.AND P1, PT, R7, 0x44, PT ;  /* 0x000000440700780c */ /* 0x000fc80003f24270 */
[----:B------:R0:W2:Y:S01]  /*3cde0*/  @P3 LDG.E.U8 R18, desc[UR20][R8.64] ;  /* 0x0000001408123981 */ /* 0x0000a2000c1e1100 */
[----:B------:R-:W-:Y:S02]  /*3cdf0*/  PRMT R36, RZ, 0x7610, R36 ;  /* 0x00007610ff247816 */ /* 0x000fe40000000024 */
[----:B------:R-:W-:Y:S01]  /*3ce00*/  PRMT R6, RZ, 0x7610, R6 ;  /* 0x00007610ff067816 */ /* 0x000fe20000000006 */
[----:B0-----:R-:W-:Y:S02]  /*3ce10*/  @P3 IMAD.MOV.U32 R8, RZ, RZ, R14 ;  /* 0x000000ffff083224 */ /* 0x001fe400078e000e */
[----:B------:R-:W-:Y:S01]  /*3ce20*/  @P3 IMAD.MOV.U32 R9, RZ, RZ, R16 ;  /* 0x000000ffff093224 */ /* 0x000fe200078e0010 */
[----:B------:R-:W-:Y:S04]  /*3ce30*/  STL [R1+0x1840], R2 ;  /* 0x0018400201007387 */ /* 0x000fe80000100800 */
[----:B------:R3:W2:Y:S04]  /*3ce40*/  @P3 LDG.E.U8 R36, desc[UR20][R8.64] ;  /* 0x0000001408243981 */ /* 0x0006a8000c1e1100 */
[----:B------:R-:W2:Y:S04]  /*3ce50*/  LDL R34, [R1+0xea4] ;  /* 0x000ea40001227983 */ /* 0x000ea80000100800 */
[----:B------:R-:W-:Y:S04]  /*3ce60*/  STL [R1+0x30], R40 ;  /* 0x0000302801007387 */ /* 0x000fe80000100800 */
[----:B------:R-:W2:Y:S04]  /*3ce70*/  LDL R12, [R1+0xea8] ;  /* 0x000ea800010c7983 */ /* 0x000ea80000100800 */
[----:B------:R-:W2:Y:S04]  /*3ce80*/  LDL R19, [R1+0xeac] ;  /* 0x000eac0001137983 */ /* 0x000ea80000100800 */
[----:B------:R-:W2:Y:S01]  /*3ce90*/  LDL R4, [R1+0xeb0] ;  /* 0x000eb00001047983 */ /* 0x000ea20000100800 */
[----:B---3--:R-:W-:-:S02]  /*3cea0*/  @P1 IMAD.MOV.U32 R9, RZ, RZ, R35 ;  /* 0x000000ffff091224 */ /* 0x008fc400078e0023 */
[----:B----4-:R-:W-:-:S05]  /*3ceb0*/  @P1 IMAD.MOV.U32 R8, RZ, RZ, R11 ;  /* 0x000000ffff081224 */ /* 0x010fca00078e000b */
[----:B------:R0:W3:Y:S04]  /*3cec0*/  @P1 LDG.E.U8 R6, desc[UR20][R8.64] ;  /* 0x0000001408061981 */ /* 0x0000e8000c1e1100 */
[----:B------:R-:W-:Y:S04]  /*3ced0*/  STL [R1+0x2c], R39 ;  /* 0x00002c2701007387 */ /* 0x000fe80000100800 */
[----:B------:R-:W4:Y:S04]  /*3cee0*/  LDL R33, [R1+0xeb4] ;  /* 0x000eb40001217983 */ /* 0x000f280000100800 */
[----:B--2---:R1:W-:Y:S04]  /*3cef0*/  STL [R1+0x18], R18 ;  /* 0x0000181201007387 */ /* 0x0043e80000100800 */
[----:B------:R-:W2:Y:S04]  /*3cf00*/  LDL R16, [R1+0xebc] ;  /* 0x000ebc0001107983 */ /* 0x000ea80000100800 */
[----:B-1----:R-:W2:Y:S04]  /*3cf10*/  LDL R18, [R1+0xeb8] ;  /* 0x000eb80001127983 */ /* 0x002ea80000100800 */
[----:B------:R-:W-:Y:S04]  /*3cf20*/  STL [R1+0x28], R38 ;  /* 0x0000282601007387 */ /* 0x000fe80000100800 */
[----:B------:R-:W2:Y:S01]  /*3cf30*/  LDL R14, [R1+0xec0] ;  /* 0x000ec000010e7983 */ /* 0x000ea20000100800 */
[----:B------:R-:W-:Y:S01]  /*3cf40*/  PRMT R3, RZ, 0x7610, R3 ;  /* 0x00007610ff037816 */ /* 0x000fe20000000003 */
[----:B0-----:R-:W-:-:S02]  /*3cf50*/  @P1 IMAD.MOV.U32 R9, RZ, RZ, R34 ;  /* 0x000000ffff091224 */ /* 0x001fc400078e0022 */
[----:B------:R-:W2:Y:S01]  /*3cf60*/  LDL R11, [R1+0xec8] ;  /* 0x000ec800010b7983 */ /* 0x000ea20000100800 */
[----:B------:R-:W-:-:S05]  /*3cf70*/  @P1 IMAD.MOV.U32 R8, RZ, RZ, R12 ;  /* 0x000000ffff081224 */ /* 0x000fca00078e000c */
[----:B------:R0:W4:Y:S04]  /*3cf80*/  @P1 LDG.E.U8 R3, desc[UR20][R8.64] ;  /* 0x0000001408031981 */ /* 0x000128000c1e1100 */
[----:B---3--:R-:W-:Y:S04]  /*3cf90*/  STL [R1+0x1820], R6 ;  /* 0x0018200601007387 */ /* 0x008fe80000100800 */
[----:B------:R-:W3:Y:S01]  /*3cfa0*/  LDL R12, [R1+0xec4] ;  /* 0x000ec400010c7983 */ /* 0x000ee20000100800 */
[----:B------:R-:W-:Y:S02]  /*3cfb0*/  ISETP.GT.AND P2, PT, R7, 0x45, PT ;  /* 0x000000450700780c */ /* 0x000fe40003f44270 */
[----:B------:R-:W-:-:S02]  /*3cfc0*/  PRMT R0, RZ, 0x7610, R0 ;  /* 0x00007610ff007816 */ /* 0x000fc40000000000 */
[----:B------:R-:W-:Y:S02]  /*3cfd0*/  PRMT R64, RZ, 0x7610, R64 ;  /* 0x00007610ff407816 */ /* 0x000fe40000000040 */
[----:B------:R-:W-:-:S07]  /*3cfe0*/  ISETP.GT.AND P3, PT, R7, 0x46, PT ;  /* 0x000000460700780c */ /* 0x000fce0003f64270 */
[----:B0-----:R-:W-:Y:S02]  /*3cff0*/  @P2 IMAD.MOV.U32 R8, RZ, RZ, R4 ;  /* 0x000000ffff082224 */ /* 0x001fe400078e0004 */
[----:B------:R-:W-:-:S05]  /*3d000*/  @P2 IMAD.MOV.U32 R9, RZ, RZ, R19 ;  /* 0x000000ffff092224 */ /* 0x000fca00078e0013 */
[----:B------:R2:W3:Y:S02]  /*3d010*/  @P2 LDG.E.U8 R0, desc[UR20][R8.64] ;  /* 0x0000001408002981 */ /* 0x0004e4000c1e1100 */
[----:B--2---:R-:W-:Y:S02]  /*3d020*/  @P2 IMAD.MOV.U32 R8, RZ, RZ, R18 ;  /* 0x000000ffff082224 */ /* 0x004fe400078e0012 */
[----:B----4-:R-:W-:-:S05]  /*3d030*/  @P2 IMAD.MOV.U32 R9, RZ, RZ, R33 ;  /* 0x000000ffff092224 */ /* 0x010fca00078e0021 */
[----:B------:R0:W2:Y:S01]  /*3d040*/  @P2 LDG.E.U8 R64, desc[UR20][R8.64] ;  /* 0x0000001408402981 */ /* 0x0000a2000c1e1100 */
[----:B------:R-:W-:Y:S02]  /*3d050*/  PRMT R13, RZ, 0x7610, R13 ;  /* 0x00007610ff0d7816 */ /* 0x000fe4000000000d */
[----:B------:R-:W-:Y:S01]  /*3d060*/  PRMT R21, RZ, 0x7610, R21 ;  /* 0x00007610ff157816 */ /* 0x000fe20000000015 */
[----:B0-----:R-:W-:Y:S02]  /*3d070*/  @P3 IMAD.MOV.U32 R8, RZ, RZ, R14 ;  /* 0x000000ffff083224 */ /* 0x001fe400078e000e */
[----:B------:R-:W-:-:S05]  /*3d080*/  @P3 IMAD.MOV.U32 R9, RZ, RZ, R16 ;  /* 0x000000ffff093224 */ /* 0x000fca00078e0010 */
[----:B------:R0:W4:Y:S04]  /*3d090*/  @P3 LDG.E.U8 R13, desc[UR20][R8.64] ;  /* 0x00000014080d3981 */ /* 0x000128000c1e1100 */
[----:B------:R-:W-:Y:S04]  /*3d0a0*/  STL [R1+0x1824], R3 ;  /* 0x0018240301007387 */ /* 0x000fe80000100800 */
[----:B------:R-:W4:Y:S01]  /*3d0b0*/  LDL R19, [R1+0xecc] ;  /* 0x000ecc0001137983 */ /* 0x000f220000100800 */
[----:B0-----:R-:W-:-:S03]  /*3d0c0*/  @P3 IMAD.MOV.U32 R8, RZ, RZ, R11 ;  /* 0x000000ffff083224 */ /* 0x001fc600078e000b */
[----:B------:R-:W4:Y:S01]  /*3d0d0*/  LDL R4, [R1+0xed0] ;  /* 0x000ed00001047983 */ /* 0x000f220000100800 */
[----:B---3--:R-:W-:-:S05]  /*3d0e0*/  @P3 IMAD.MOV.U32 R9, RZ, RZ, R12 ;  /* 0x000000ffff093224 */ /* 0x008fca00078e000c */
[----:B------:R0:W3:Y:S01]  /*3d0f0*/  @P3 LDG.E.U8 R21, desc[UR20][R8.64] ;  /* 0x0000001408153981 */ /* 0x0000e2000c1e1100 */
[----:B------:R-:W-:-:S03]  /*3d100*/  ISETP.GT.AND P1, PT, R7, 0x47, PT ;  /* 0x000000470700780c */ /* 0x000fc60003f24270 */
[----:B------:R-:W-:Y:S04]  /*3d110*/  STL [R1+0x17ec], R0 ;  /* 0x0017ec0001007387 */ /* 0x000fe80000100800 */
[----:B--2---:R-:W-:Y:S04]  /*3d120*/  STL [R1+0x17f0], R64 ;  /* 0x0017f04001007387 */ /* 0x004fe80000100800 */
[----:B------:R-:W2:Y:S04]  /*3d130*/  LDL R14, [R1+0xed8] ;  /* 0x000ed800010e7983 */ /* 0x000ea80000100800 */
[----:B------:R-:W2:Y:S04]  /*3d140*/  LDL R16, [R1+0xed4] ;  /* 0x000ed40001107983 */ /* 0x000ea80000100800 */
[----:B------:R-:W2:Y:S04]  /*3d150*/  LDL R18, [R1+0x1288] ;  /* 0x0012880001127983 */ /* 0x000ea80000100800 */
[----:B------:R-:W-:Y:S04]  /*3d160*/  STL [R1+0x14], R36 ;  /* 0x0000142401007387 */ /* 0x000fe80000100800 */
[----:B------:R-:W2:Y:S04]  /*3d170*/  LDL R11, [R1+0x128c] ;  /* 0x00128c00010b7983 */ /* 0x000ea80000100800 */
[----:B----4-:R1:W-:Y:S04]  /*3d180*/  STL [R1+0x274], R13 ;  /* 0x0002740d01007387 */ /* 0x0103e80000100800 */
[----:B------:R-:W4:Y:S01]  /*3d190*/  LDL R12, [R1+0x1290] ;  /* 0x00129000010c7983 */ /* 0x000f220000100800 */
[----:B0-----:R-:W-:-:S03]  /*3d1a0*/  @P1 IMAD.MOV.U32 R9, RZ, RZ, R19 ;  /* 0x000000ffff091224 */ /* 0x001fc600078e0013 */
[----:B-1----:R-:W4:Y:S04]  /*3d1b0*/  LDL R13, [R1+0x1274] ;  /* 0x00127400010d7983 */ /* 0x002f280000100800 */
[----:B---3--:R0:W-:Y:S04]  /*3d1c0*/  STL [R1+0x270], R21 ;  /* 0x0002701501007387 */ /* 0x0081e80000100800 */
[----:B------:R-:W3:Y:S04]  /*3d1d0*/  LDL R19, [R1+0xee0] ;  /* 0x000ee00001137983 */ /* 0x000ee80000100800 */
[----:B0-----:R-:W3:Y:S01]  /*3d1e0*/  LDL R21, [R1+0xedc] ;  /* 0x000edc0001157983 */ /* 0x001ee20000100800 */
[----:B------:R-:W-:Y:S01]  /*3d1f0*/  PRMT R17, RZ, 0x7610, R17 ;  /* 0x00007610ff117816 */ /* 0x000fe20000000011 */
[----:B------:R-:W-:Y:S01]  /*3d200*/  @P1 IMAD.MOV.U32 R8, RZ, RZ, R4 ;  /* 0x000000ffff081224 */ /* 0x000fe200078e0004 */
[----:B------:R-:W-:Y:S01]  /*3d210*/  ISETP.GT.AND P2, PT, R7, 0x48, PT ;  /* 0x000000480700780c */ /* 0x000fe20003f44270 */
[----:B------:R-:W3:Y:S04]  /*3d220*/  LDL R4, [R1+0xee8] ;  /* 0x000ee80001047983 */ /* 0x000ee80000100800 */
[----:B------:R2:W3:Y:S01]  /*3d230*/  @P1 LDG.E.U8 R17, desc[UR20][R8.64] ;  /* 0x0000001408111981 */ /* 0x0004e2000c1e1100 */
[----:B------:R-:W-:-:S02]  /*3d240*/  PRMT R32, RZ, 0x7610, R32 ;  /* 0x00007610ff207816 */ /* 0x000fc40000000020 */
[----:B------:R-:W-:Y:S02]  /*3d250*/  ISETP.GT.AND P3, PT, R7, 0x49, PT ;  /* 0x000000490700780c */ /* 0x000fe40003f64270 */
[----:B------:R-:W-:Y:S02]  /*3d260*/  PRMT R0, RZ, 0x7610, R0 ;  /* 0x00007610ff007816 */ /* 0x000fe40000000000 */
[----:B------:R-:W-:Y:S01]  /*3d270*/  PRMT R93, RZ, 0x7610, R93 ;  /* 0x00007610ff5d7816 */ /* 0x000fe2000000005d */
[----:B--2---:R-:W-:Y:S02]  /*3d280*/  @P1 IMAD.MOV.U32 R8, RZ, RZ, R14 ;  /* 0x000000ffff081224 */ /* 0x004fe400078e000e */
[----:B------:R-:W2:Y:S01]  /*3d290*/  LDL R14, [R1+0xee4] ;  /* 0x000ee400010e7983 */ /* 0x000ea20000100800 */
[----:B------:R-:W-:-:S05]  /*3d2a0*/  @P1 IMAD.MOV.U32 R9, RZ, RZ, R16 ;  /* 0x000000ffff091224 */ /* 0x000fca00078e0010 */
[----:B------:R0:W2:Y:S02]  /*3d2b0*/  @P1 LDG.E.U8 R32, desc[UR20][R8.64] ;  /* 0x0000001408201981 */ /* 0x0000a4000c1e1100 */
[----:B0-----:R-:W-:Y:S02]  /*3d2c0*/  @P2 IMAD.MOV.U32 R8, RZ, RZ, R11 ;  /* 0x000000ffff082224 */ /* 0x001fe400078e000b */
[----:B------:R-:W-:-:S05]  /*3d2d0*/  @P2 IMAD.MOV.U32 R9, RZ, RZ, R18 ;  /* 0x000000ffff092224 */ /* 0x000fca00078e0012 */
[----:B------:R4:W2:Y:S01]  /*3d2e0*/  @P2 LDG.E.U8 R0, desc[UR20][R8.64] ;  /* 0x0000001408002981 */ /* 0x0008a2000c1e1100 */
[----:B------:R-:W-:Y:S01]  /*3d2f0*/  PRMT R92, RZ, 0x7610, R92 ;  /* 0x00007610ff5c7816 */ /* 0x000fe2000000005c */
[----:B----4-:R-:W-:Y:S02]  /*3d300*/  @P2 IMAD.MOV.U32 R8, RZ, RZ, R12 ;  /* 0x000000ffff082224 */ /* 0x010fe400078e000c */
[----:B------:R-:W-:-:S05]  /*3d310*/  @P2 IMAD.MOV.U32 R9, RZ, RZ, R13 ;  /* 0x000000ffff092224 */ /* 0x000fca00078e000d */
[----:B------:R3:W4:Y:S02]  /*3d320*/  @P2 LDG.E.U8 R93, desc[UR20][R8.64] ;  /* 0x00000014085d2981 */ /* 0x000724000c1e1100 */
[----:B---3--:R-:W-:Y:S02]  /*3d330*/  @P3 IMAD.MOV.U32 R8, RZ, RZ, R19 ;  /* 0x000000ffff083224 */ /* 0x008fe400078e0013 */
[----:B------:R-:W-:-:S05]  /*3d340*/  @P3 IMAD.MOV.U32 R9, RZ, RZ, R21 ;  /* 0x000000ffff093224 */ /* 0x000fca00078e0015 */
[----:B------:R0:W3:Y:S04]  /*3d350*/  @P3 LDG.E.U8 R92, desc[UR20][R8.64] ;  /* 0x00000014085c3981 */ /* 0x0000e8000c1e1100 */
[----:B------:R1:W-:Y:S04]  /*3d360*/  STL [R1+0x26c], R17 ;  /* 0x00026c1101007387 */ /* 0x0003e80000100800 */
[----:B------:R-:W4:Y:S01]  /*3d370*/  LDL R16, [R1+0xef0] ;  /* 0x000ef00001107983 */ /* 0x000f220000100800 */
[----:B------:R-:W-:Y:S01]  /*3d380*/  PRMT R91, RZ, 0x7610, R91 ;  /* 0x00007610ff5b7816 */ /* 0x000fe2000000005b */
[----:B0-----:R-:W-:-:S02]  /*3d390*/  @P3 IMAD.MOV.U32 R8, RZ, RZ, R4 ;  /* 0x000000ffff083224 */ /* 0x001fc400078e0004 */
[----:B------:R-:W4:Y:S04]  /*3d3a0*/  LDL R18, [R1+0xef4] ;  /* 0x000ef40001127983 */ /* 0x000f280000100800 */
[----:B-1----:R-:W4:Y:S04]  /*3d3b0*/  LDL R17, [R1+0xeec] ;  /* 0x000eec0001117983 */ /* 0x002f280000100800 */
[----:B------:R-:W4:Y:S01]  /*3d3c0*/  LDL R11, [R1+0xef8] ;  /* 0x000ef800010b7983 */ /* 0x000f220000100800 */
[----:B--2---:R-:W-:-:S03]  /*3d3d0*/  @P3 IMAD.MOV.U32 R9, RZ, RZ, R14 ;  /* 0x000000ffff093224 */ /* 0x004fc600078e000e */
[----:B------:R-:W2:Y:S04]  /*3d3e0*/  LDL R13, [R1+0xefc] ;  /* 0x000efc00010d7983 */ /* 0x000ea80000100800 */
[----:B------:R4:W2:Y:S04]  /*3d3f0*/  @P3 LDG.E.U8 R91, desc[UR20][R8.64] ;  /* 0x00000014085b3981 */ /* 0x0008a8000c1e1100 */
[----:B------:R-:W2:Y:S04]  /*3d400*/  LDL R12, [R1+0xf00] ;  /* 0x000f0000010c7983 */ /* 0x000ea80000100800 */
[----:B------:R0:W-:Y:S04]  /*3d410*/  STL [R1+0x268], R32 ;  /* 0x0002682001007387 */ /* 0x0001e80000100800 */
[----:B0-----:R-:W2:Y:S04]  /*3d420*/  LDL R32, [R1+0xf08] ;  /* 0x000f080001207983 */ /* 0x001ea80000100800 */
[----:B---3--:R-:W-:Y:S04]  /*3d430*/  STL [R1+0x1844], R92 ;  /* 0x0018445c01007387 */ /* 0x008fe80000100800 */
[----:B------:R-:W3:Y:S04]  /*3d440*/  LDL R33, [R1+0xf04] ;  /* 0x000f040001217983 */ /* 0x000ee80000100800 */
[----:B------:R-:W3:Y:S04]  /*3d450*/  LDL R14, [R1+0xf0c] ;  /* 0x000f0c00010e7983 */ /* 0x000ee80000100800 */
[----:B------:R-:W3:Y:S01]  /*3d460*/  LDL R4, [R1+0xf10] ;  /* 0x000f100001047983 */ /* 0x000ee20000100800 */
[----:B------:R-:W-:-:S02]  /*3d470*/  ISETP.GT.AND P1, PT, R7, 0x4a, PT ;  /* 0x0000004a0700780c */ /* 0x000fc40003f24270 */
[----:B------:R-:W-:-:S11]  /*3d480*/  PRMT R90, RZ, 0x7610, R90 ;  /* 0x00007610ff5a7816 */ /* 0x000fd6000000005a */
[----:B----4-:R-:W-:Y:S02]  /*3d490*/  @P1 IMAD.MOV.U32 R8, RZ, RZ, R16 ;  /* 0x000000ffff081224 */ /* 0x010fe400078e0010 */
[----:B------:R-:W-:-:S05]  /*3d4a0*/  @P1 IMAD.MOV.U32 R9, RZ, RZ, R17 ;  /* 0x000000ffff091224 */ /* 0x000fca00078e0011 */
[----:B------:R0:W4:Y:S01]  /*3d4b0*/  @P1 LDG.E.U8 R90, desc[UR20][R8.64] ;  /* 0x00000014085a1981 */ /* 0x000122000c1e1100 */
[----:B------:R-:W-:-:S03]  /*3d4c0*/  ISETP.GT.AND P2, PT, R7, 0x4b, PT ;  /* 0x0000004b0700780c */ /* 0x000fc60003f44270 */
[----:B--2---:R-:W-:Y:S04]  /*3d4d0*/  STL [R1+0x1848], R91 ;  /* 0x0018485b01007387 */ /* 0x004fe80000100800 */
[----:B------:R-:W2:Y:S04]  /*3d4e0*/  LDL R17, [R1+0xf14] ;  /* 0x000f140001117983 */ /* 0x000ea80000100800 */
[----:B------:R-:W2:Y:S01]  /*3d4f0*/  LDL R16, [R1+0xf18] ;  /* 0x000f180001107983 */ /* 0x000ea20000100800 */
[----:B------:R-:W-:Y:S01]  /*3d500*/  PRMT R89, RZ, 0x7610, R89 ;  /* 0x00007610ff597816 */ /* 0x000fe20000000059 */
[----:B0-----:R-:W-:-:S02]  /*3d510*/  @P1 IMAD.MOV.U32 R8, RZ, RZ, R11 ;  /* 0x000000ffff081224 */ /* 0x001fc400078e000b */
[----:B------:R-:W-:Y:S01]  /*3d520*/  @P1 IMAD.MOV.U32 R9, RZ, RZ, R18 ;  /* 0x000000ffff091224 */ /* 0x000fe200078e0012 */
[----:B------:R-:W-:Y:S02]  /*3d530*/  ISETP.GT.AND P3, PT, R7, 0x4c, PT ;  /* 0x0000004c0700780c */ /* 0x000fe40003f64270 */
[----:B------:R-:W-:Y:S02]  /*3d540*/  PRMT R88, RZ, 0x7610, R88 ;  /* 0x00007610ff587816 */ /* 0x000fe40000000058 */
[----:B------:R0:W2:Y:S01]  /*3d550*/  @P1 LDG.E.U8 R89, desc[UR20][R8.64] ;  /* 0x0000001408591981 */ /* 0x0000a2000c1e1100 */
[----:B------:R-:W-:Y:S01]  /*3d560*/  PRMT R87, RZ, 0x7610, R87 ;  /* 0x00007610ff577816 */ /* 0x000fe20000000057 */
[----:B0-----:R-:W-:Y:S02]  /*3d570*/  @P2 IMAD.MOV.U32 R8, RZ, RZ, R12 ;  /* 0x000000ffff082224 */ /* 0x001fe400078e000c */
[----:B------:R-:W-:-:S05]  /*3d580*/  @P2 IMAD.MOV.U32 R9, RZ, RZ, R13 ;  /* 0x000000ffff092224 */ /* 0x000fca00078e000d */
[----:B------:R0:W2:Y:S01]  /*3d590*/  @P2 LDG.E.U8 R88, desc[UR20][R8.64] ;  /* 0x0000001408582981 */ /* 0x0000a2000c1e1100 */
[----:B------:R-:W-:Y:S01]  /*3d5a0*/  PRMT R86, RZ, 0x7610, R86 ;  /* 0x00007610ff567816 */ /* 0x000fe20000000056 */
[----:B0-----:R-:W-:Y:S02]  /*3d5b0*/  @P2 IMAD.MOV.U32 R8, RZ, RZ, R32 ;  /* 0x000000ffff082224 */ /* 0x001fe400078e0020 */
[----:B---3--:R-:W-:-:S05]  /*3d5c0*/  @P2 IMAD.MOV.U32 R9, RZ, RZ, R33 ;  /* 0x000000ffff092224 */ /* 0x008fca00078e0021 */
[----:B------:R0:W3:Y:S02]  /*3d5d0*/  @P2 LDG.E.U8 R87, desc[UR20][R8.64] ;  /* 0x0000001408572981 */ /* 0x0000e4000c1e1100 */
[----:B0-----:R-:W-:Y:S02]  /*3d5e0*/  @P3 IMAD.MOV.U32 R8, RZ, RZ, R4 ;  /* 0x000000ffff083224 */ /* 0x001fe400078e0004 */
[----:B------:R-:W-:-:S05]  /*3d5f0*/  @P3 IMAD.MOV.U32 R9, RZ, RZ, R14 ;  /* 0x000000ffff093224 */ /* 0x000fca00078e000e */
[----:B------:R2:W3:Y:S04]  /*3d600*/  @P3 LDG.E.U8 R86, desc[UR20][R8.64] ;  /* 0x0000001408563981 */ /* 0x0004e8000c1e1100 */
[----:B----4-:R-:W-:Y:S04]  /*3d610*/  STL [R1+0x184c], R90 ;  /* 0x00184c5a01007387 */ /* 0x010fe80000100800 */
[----:B------:R-:W4:Y:S04]  /*3d620*/  LDL R21, [R1+0xf1c] ;  /* 0x000f1c0001157983 */ /* 0x000f280000100800 */
[----:B------:R-:W4:Y:S01]  /*3d630*/  LDL R11, [R1+0xf20] ;  /* 0x000f2000010b7983 */ /* 0x000f220000100800 */
[----:B------:R-:W-:Y:S01]  /*3d640*/  PRMT R85, RZ, 0x7610, R85 ;  /* 0x00007610ff557816 */ /* 0x000fe20000000055 */
[----:B--2---:R-:W-:-:S02]  /*3d650*/  @P3 IMAD.MOV.U32 R9, RZ, RZ, R17 ;  /* 0x000000ffff093224 */ /* 0x004fc400078e0011 */
[----:B------:R-:W2:Y:S01]  /*3d660*/  LDL R19, [R1+0xf24] ;  /* 0x000f240001137983 */ /* 0x000ea20000100800 */
[----:B------:R-:W-:-:S03]  /*3d670*/  @P3 IMAD.MOV.U32 R8, RZ, RZ, R16 ;  /* 0x000000ffff083224 */ /* 0x000fc600078e0010 */
[----:B------:R-:W2:Y:S04]  /*3d680*/  LDL R18, [R1+0xf28] ;  /* 0x000f280001127983 */ /* 0x000ea80000100800 */
[----:B------:R4:W2:Y:S04]  /*3d690*/  @P3 LDG.E.U8 R85, desc[UR20][R8.64] ;  /* 0x0000001408553981 */ /* 0x0008a8000c1e1100 */
[----:B------:R-:W2:Y:S04]  /*3d6a0*/  LDL R13, [R1+0xf2c] ;  /* 0x000f2c00010d7983 */ /* 0x000ea80000100800 */
[----:B------:R-:W2:Y:S04]  /*3d6b0*/  LDL R12, [R1+0xf30] ;  /* 0x000f3000010c7983 */ /* 0x000ea80000100800 */
[----:B------:R-:W-:Y:S04]  /*3d6c0*/  STL [R1+0x182c], R88 ;  /* 0x00182c5801007387 */ /* 0x000fe80000100800 */
[----:B---3--:R-:W-:Y:S04]  /*3d6d0*/  STL [R1+0x1834], R87 ;  /* 0x0018345701007387 */ /* 0x008fe80000100800 */
[----:B------:R-:W3:Y:S04]  /*3d6e0*/  LDL R14, [R1+0xf34] ;  /* 0x000f3400010e7983 */ /* 0x000ee80000100800 */
[----:B------:R-:W3:Y:S04]  /*3d6f0*/  LDL R4, [R1+0xf38] ;  /* 0x000f380001047983 */ /* 0x000ee80000100800 */
[----:B------:R-:W-:Y:S04]  /*3d700*/  STL [R1+0x1828], R86 ;  /* 0x0018285601007387 */ /* 0x000fe80000100800 */
[----:B------:R-:W3:Y:S04]  /*3d710*/  LDL R17, [R1+0xf3c] ;  /* 0x000f3c0001117983 */ /* 0x000ee80000100800 */
[----:B------:R-:W3:Y:S01]  /*3d720*/  LDL R16, [R1+0xf40] ;  /* 0x000f400001107983 */ /* 0x000ee20000100800 */
[----:B------:R-:W-:-:S02]  /*3d730*/  ISETP.GT.AND P1, PT, R7, 0x4d, PT ;  /* 0x0000004d0700780c */ /* 0x000fc40003f24270 */
[----:B------:R-:W-:Y:S02]  /*3d740*/  PRMT R84, RZ, 0x7610, R84 ;  /* 0x00007610ff547816 */ /* 0x000fe40000000054 */
[----:B------:R-:W-:-:S09]  /*3d750*/  PRMT R83, RZ, 0x7610, R83 ;  /* 0x00007610ff537816 */ /* 0x000fd20000000053 */
[----:B----4-:R-:W-:Y:S02]  /*3d760*/  @P1 IMAD.MOV.U32 R8, RZ, RZ, R11 ;  /* 0x000000ffff081224 */ /* 0x010fe400078e000b */
[----:B------:R-:W-:-:S05]  /*3d770*/  @P1 IMAD.MOV.U32 R9, RZ, RZ, R21 ;  /* 0x000000ffff091224 */ /* 0x000fca00078e0015 */
[----:B------:R0:W4:Y:S01]  /*3d780*/  @P1 LDG.E.U8 R84, desc[UR20][R8.64] ;  /* 0x0000001408541981 */ /* 0x000122000c1e1100 */
[----:B------:R-:W-:-:S03]  /*3d790*/  ISETP.GT.AND P2, PT, R7, 0x4e, PT ;  /* 0x0000004e0700780c */ /* 0x000fc60003f44270 */
[----:B--2---:R-:W-:Y:S04]  /*3d7a0*/  STL [R1+0x1838], R85 ;  /* 0x0018385501007387 */ /* 0x004fe80000100800 */
[----:B------:R-:W2:Y:S01]  /*3d7b0*/  LDL R21, [R1+0xf44] ;  /* 0x000f440001157983 */ /* 0x000ea20000100800 */
[----:B0-----:R-:W-:Y:S02]  /*3d7c0*/  @P1 IMAD.MOV.U32 R8, RZ, RZ, R18 ;  /* 0x000000ffff081224 */ /* 0x001fe400078e0012 */
[----:B------:R-:W-:Y:S01]  /*3d7d0*/  @P1 IMAD.MOV.U32 R9, RZ, RZ, R19 ;  /* 0x000000ffff091224 */ /* 0x000fe200078e0013 */
[----:B------:R-:W2:Y:S04]  /*3d7e0*/  LDL R11, [R1+0xf48] ;  /* 0x000f4800010b7983 */ /* 0x000ea80000100800 */
[----:B------:R0:W2:Y:S01]  /*3d7f0*/  @P1 LDG.E.U8 R83, desc[UR20][R8.64] ;  /* 0x0000001408531981 */ /* 0x0000a2000c1e1100 */
[----:B------:R-:W-:-:S02]  /*3d800*/  ISETP.GT.AND P3, PT, R7, 0x4f, PT ;  /* 0x0000004f0700780c */ /* 0x000fc40003f64270 */
[----:B------:R-:W-:Y:S02]  /*3d810*/  PRMT R31, RZ, 0x7610, R31 ;  /* 0x00007610ff1f7816 */ /* 0x000fe4000000001f */
[----:B------:R-:W-:Y:S01]  /*3d820*/  PRMT R30, RZ, 0x7610, R30 ;  /* 0x00007610ff1e7816 */ /* 0x000fe2000000001e */
[----:B0-----:R-:W-:Y:S02]  /*3d830*/  @P2 IMAD.MOV.U32 R8, RZ, RZ, R12 ;  /* 0x000000ffff082224 */ /* 0x001fe400078e000c */
[----:B------:R-:W-:-:S05]  /*3d840*/  @P2 IMAD.MOV.U32 R9, RZ, RZ, R13 ;  /* 0x000000ffff092224 */ /* 0x000fca00078e000d */
[----:B------:R3:W2:Y:S01]  /*3d850*/  @P2 LDG.E.U8 R31, desc[UR20][R8.64] ;  /* 0x00000014081f2981 */ /* 0x0006a2000c1e1100 */
[----:B------:R-:W-:Y:S01]  /*3d860*/  PRMT R10, RZ, 0x7610, R10 ;  /* 0x00007610ff0a7816 */ /* 0x000fe2000000000a */
[----:B---3--:R-:W-:Y:S02]  /*3d870*/  @P2 IMAD.MOV.U32 R9, RZ, RZ, R14 ;  /* 0x000000ffff092224 */ /* 0x008fe400078e000e */
[----:B------:R-:W-:-:S05]  /*3d880*/  @P2 IMAD.MOV.U32 R8, RZ, RZ, R4 ;  /* 0x000000ffff082224 */ /* 0x000fca00078e0004 */
[----:B------:R0:W3:Y:S02]  /*3d890*/  @P2 LDG.E.U8 R30, desc[UR20][R8.64] ;  /* 0x00000014081e2981 */ /* 0x0000e4000c1e1100 */
[----:B0-----:R-:W-:Y:S02]  /*3d8a0*/  @P3 IMAD.MOV.U32 R9, RZ, RZ, R17 ;  /* 0x000000ffff093224 */ /* 0x001fe400078e0011 */
[----:B------:R-:W-:-:S05]  /*3d8b0*/  @P3 IMAD.MOV.U32 R8, RZ, RZ, R16 ;  /* 0x000000ffff083224 */ /* 0x000fca00078e0010 */
[----:B------:R2:W3:Y:S01]  /*3d8c0*/  @P3 LDG.E.U8 R10, desc[UR20][R8.64] ;  /* 0x00000014080a3981 */ /* 0x0004e2000c1e1100 */
[----:B------:R-:W-:-:S03]  /*3d8d0*/  PRMT R20, RZ, 0x7610, R20 ;  /* 0x00007610ff147816 */ /* 0x000fc60000000014 */
[----:B----4-:R-:W-:Y:S01]  /*3d8e0*/  STL [R1+0x17f4], R84 ;  /* 0x0017f45401007387 */ /* 0x010fe20000100800 */
[----:B--2---:R-:W-:Y:S02]  /*3d8f0*/  @P3 IMAD.MOV.U32 R9, RZ, RZ, R21 ;  /* 0x000000ffff093224 */ /* 0x004fe400078e0015 */
[----:B------:R-:W-:Y:S01]  /*3d900*/  @P3 IMAD.MOV.U32 R8, RZ, RZ, R11 ;  /* 0x000000ffff083224 */ /* 0x000fe200078e000b */
[----:B------:R-:W-:Y:S04]  /*3d910*/  STL [R1+0x17f8], R83 ;  /* 0x0017f85301007387 */ /* 0x000fe80000100800 */
[----:B------:R-:W2:Y:S04]  /*3d920*/  LDL R13, [R1+0x1268] ;  /* 0x00126800010d7983 */ /* 0x000ea80000100800 */
[----:B------:R-:W4:Y:S04]  /*3d930*/  LDL R12, [R1+0x1278] ;  /* 0x00127800010c7983 */ /* 0x000f280000100800 */
[----:B------:R2:W4:Y:S04]  /*3d940*/  @P3 LDG.E.U8 R20, desc[UR20][R8.64] ;  /* 0x0000001408143981 */ /* 0x000528000c1e1100 */
[----:B------:R-:W4:Y:S04]  /*3d950*/  LDL R19, [R1+0x126c] ;  /* 0x00126c0001137983 */ /* 0x000f280000100800 */
[----:B------:R-:W4:Y:S04]  /*3d960*/  LDL R18, [R1+0x1270] ;  /* 0x0012700001127983 */ /* 0x000f280000100800 */
[----:B------:R-:W4:Y:S04]  /*3d970*/  LDL R14, [R1+0xf4c] ;  /* 0x000f4c00010e7983 */ /* 0x000f280000100800 */
[----:B------:R-:W4:Y:S04]  /*3d980*/  LDL R4, [R1+0xf50] ;  /* 0x000f500001047983 */ /* 0x000f280000100800 */
[----:B------:R-:W4:Y:S04]  /*3d990*/  LDL R16, [R1+0xf58] ;  /* 0x000f580001107983 */ /* 0x000f280000100800 */
[----:B------:R-:W4:Y:S04]  /*3d9a0*/  LDL R17, [R1+0xf54] ;  /* 0x000f540001117983 */ /* 0x000f280000100800 */
[----:B---3--:R0:W-:Y:S04]  /*3d9b0*/  STL [R1+0x25c], R10 ;  /* 0x00025c0a01007387 */ /* 0x0081e80000100800 */
[----:B------:R-:W3:Y:S04]  /*3d9c0*/  LDL R11, [R1+0xf5c] ;  /* 0x000f5c00010b7983 */ /* 0x000ee80000100800 */
[----:B0-----:R-:W3:Y:S01]  /*3d9d0*/  LDL R10, [R1+0xf60] ;  /* 0x000f6000010a7983 */ /* 0x001ee20000100800 */
[----:B------:R-:W-:-:S03]  /*3d9e0*/  ISETP.GT.AND P1, PT, R7, 0x50, PT ;  /* 0x000000500700780c */ /* 0x000fc60003f24270 */
[----:B------:R0:W-:Y:S01]  /*3d9f0*/  STL [R1+0x264], R31 ;  /* 0x0002641f01007387 */ /* 0x0001e20000100800 */
[----:B------:R-:W-:Y:S02]  /*3da00*/  ISETP.GT.AND P2, PT, R7, 0x51, PT ;  /* 0x000000510700780c */ /* 0x000fe40003f44270 */
[----:B------:R-:W-:Y:S01]  /*3da10*/  PRMT R82, RZ, 0x7610, R82 ;  /* 0x00007610ff527816 */ /* 0x000fe20000000052 */
[----:B0-----:R-:W3:Y:S04]  /*3da20*/  LDL R31, [R1+0xf64] ;  /* 0x000f6400011f7983 */ /* 0x001ee80000100800 */
[----:B------:R0:W-:Y:S01]  /*3da30*/  STL [R1+0x260], R30 ;  /* 0x0002601e01007387 */ /* 0x0001e20000100800 */
[----:B------:R-:W-:-:S03]  /*3da40*/  PRMT R81, RZ, 0x7610, R81 ;  /* 0x00007610ff517816 */ /* 0x000fc60000000051 */
[----:B------:R-:W3:Y:S04]  /*3da50*/  LDL R21, [R1+0xf74] ;  /* 0x000f740001157983 */ /* 0x000ee80000100800 */
[----:B0-----:R-:W3:Y:S01]  /*3da60*/  LDL R30, [R1+0xf68] ;  /* 0x000f6800011e7983 */ /* 0x001ee20000100800 */
[----:B--2---:R-:W-:Y:S02]  /*3da70*/  @P1 IMAD.MOV.U32 R9, RZ, RZ, R13 ;  /* 0x000000ffff091224 */ /* 0x004fe400078e000d */
[----:B----4-:R-:W-:Y:S01]  /*3da80*/  @P1 IMAD.MOV.U32 R8, RZ, RZ, R12 ;  /* 0x000000ffff081224 */ /* 0x010fe200078e000c */
[----:B------:R-:W2:Y:S04]  /*3da90*/  LDL R13, [R1+0xf6c] ;  /* 0x000f6c00010d7983 */ /* 0x000ea80000100800 */
[----:B------:R-:W4:Y:S04]  /*3daa0*/  LDL R12, [R1+0xf70] ;  /* 0x000f7000010c7983 */ /* 0x000f280000100800 */
[----:B------:R0:W2:Y:S04]  /*3dab0*/  @P1 LDG.E.U8 R82, desc[UR20][R8.64] ;  /* 0x0000001408521981 */ /* 0x0000a8000c1e1100 */
[----:B------:R1:W-:Y:S01]  /*3dac0*/  STL [R1+0x258], R20 ;  /* 0x0002581401007387 */ /* 0x0003e20000100800 */
[----:B------:R-:W-:Y:S01]  /*3dad0*/  PRMT R80, RZ, 0x7610, R80 ;  /* 0x00007610ff507816 */ /* 0x000fe20000000050 */
[----:B0-----:R-:W-:-:S02]  /*3dae0*/  @P1 IMAD.MOV.U32 R8, RZ, RZ, R18 ;  /* 0x000000ffff081224 */ /* 0x001fc400078e0012 */
[----:B------:R-:W-:Y:S01]  /*3daf0*/  @P1 IMAD.MOV.U32 R9, RZ, RZ, R19 ;  /* 0x000000ffff091224 */ /* 0x000fe200078e0013 */
[----:B------:R-:W-:Y:S01]  /*3db00*/  ISETP.GT.AND P3, PT, R7, 0x52, PT ;  /* 0x000000520700780c */ /* 0x000fe20003f64270 */
[----:B-1----:R-:W2:Y:S04]  /*3db10*/  LDL R20, [R1+0xf78] ;  /* 0x000f780001147983 */ /* 0x002ea80000100800 */
[----:B------:R0:W2:Y:S04]  /*3db20*/  @P1 LDG.E.U8 R81, desc[UR20][R8.64] ;  /* 0x0000001408511981 */ /* 0x0000a8000c1e1100 */
[----:B------:R-:W2:Y:S01]  /*3db30*/  LDL R19, [R1+0xf84] ;  /* 0x000f840001137983 */ /* 0x000ea20000100800 */
[----:B------:R-:W-:-:S03]  /*3db40*/  PRMT R79, RZ, 0x7610, R79 ;  /* 0x00007610ff4f7816 */ /* 0x000fc6000000004f */
[----:B------:R-:W2:Y:S01]  /*3db50*/  LDL R18, [R1+0xf8c] ;  /* 0x000f8c0001127983 */ /* 0x000ea20000100800 */
[----:B0-----:R-:W-:Y:S02]  /*3db60*/  @P2 IMAD.MOV.U32 R8, RZ, RZ, R4 ;  /* 0x000000ffff082224 */ /* 0x001fe400078e0004 */
[----:B------:R-:W-:Y:S01]  /*3db70*/  @P2 IMAD.MOV.U32 R9, RZ, RZ, R14 ;  /* 0x000000ffff092224 */ /* 0x000fe200078e000e */
[----:B------:R-:W2:Y:S04]  /*3db80*/  LDL R4, [R1+0xf80] ;  /* 0x000f800001047983 */ /* 0x000ea80000100800 */
[----:B------:R-:W2:Y:S04]  /*3db90*/  LDL R14, [R1+0xf7c] ;  /* 0x000f7c00010e7983 */ /* 0x000ea80000100800 */
[----:B------:R0:W2:Y:S02]  /*3dba0*/  @P2 LDG.E.U8 R80, desc[UR20][R8.64] ;  /* 0x0000001408502981 */ /* 0x0000a4000c1e1100 */
[----:B0-----:R-:W-:-:S02]  /*3dbb0*/  @P2 IMAD.MOV.U32 R8, RZ, RZ, R16 ;  /* 0x000000ffff082224 */ /* 0x001fc400078e0010 */
[----:B------:R-:W2:Y:S01]  /*3dbc0*/  LDL R16, [R1+0xf88] ;  /* 0x000f880001107983 */ /* 0x000ea20000100800 */
[----:B------:R-:W-:-:S03]  /*3dbd0*/  @P2 IMAD.MOV.U32 R9, RZ, RZ, R17 ;  /* 0x000000ffff092224 */ /* 0x000fc600078e0011 */
[----:B------:R-:W2:Y:S04]  /*3dbe0*/  LDL R17, [R1+0xf90] ;  /* 0x000f900001117983 */ /* 0x000ea80000100800 */
[----:B------:R3:W2:Y:S02]  /*3dbf0*/  @P2 LDG.E.U8 R79, desc[UR20][R8.64] ;  /* 0x00000014084f2981 */ /* 0x0006a4000c1e1100 */
[----:B---3--:R-:W-:Y:S02]  /*3dc00*/  @P3 IMAD.MOV.U32 R9, RZ, RZ, R11 ;  /* 0x000000ffff093224 */ /* 0x008fe400078e000b */
[----:B------:R-:W3:Y:S01]  /*3dc10*/  LDL R11, [R1+0xf94] ;  /* 0x000f9400010b7983 */ /* 0x000ee20000100800 */
[----:B------:R-:W-:-:S03]  /*3dc20*/  @P3 IMAD.MOV.U32 R8, RZ, RZ, R10 ;  /* 0x000000ffff083224 */ /* 0x000fc600078e000a */
[----:B------:R-:W3:Y:S01]  /*3dc30*/  LDL R10, [R1+0xf98] ;  /* 0x000f9800010a7983 */ /* 0x000ee20000100800 */
[----:B------:R-:W-:Y:S02]  /*3dc40*/  ISETP.GT.AND P1, PT, R7, 0x53, PT ;  /* 0x000000530700780c */ /* 0x000fe40003f24270 */
[----:B------:R-:W-:Y:S02]  /*3dc50*/  PRMT R78, RZ, 0x7610, R78 ;  /* 0x00007610ff4e7816 */ /* 0x000fe4000000004e */
[----:B------:R-:W-:-:S04]  /*3dc60*/  PRMT R77, RZ, 0x7610, R77 ;  /* 0x00007610ff4d7816 */ /* 0x000fc8000000004d */
[----:B------:R0:W3:Y:S01]  /*3dc70*/  @P3 LDG.E.U8 R78, desc[UR20][R8.64] ;  /* 0x00000014084e3981 */ /* 0x0000e2000c1e1100 */
[----:B------:R-:W-:Y:S02]  /*3dc80*/  PRMT R76, RZ, 0x7610, R76 ;  /* 0x00007610ff4c7816 */ /* 0x000fe4000000004c */
[----:B------:R-:W-:Y:S01]  /*3dc90*/  ISETP.GT.AND P2, PT, R7, 0x54, PT ;  /* 0x000000540700780c */ /* 0x000fe20003f44270 */
[----:B0-----:R-:W-:Y:S02]  /*3dca0*/  @P3 IMAD.MOV.U32 R9, RZ, RZ, R31 ;  /* 0x000000ffff093224 */ /* 0x001fe400078e001f */
[----:B------:R-:W-:-:S05]  /*3dcb0*/  @P3 IMAD.MOV.U32 R8, RZ, RZ, R30 ;  /* 0x000000ffff083224 */ /* 0x000fca00078e001e */
[----:B------:R4:W3:Y:S01]  /*3dcc0*/  @P3 LDG.E.U8 R77, desc[UR20][R8.64] ;  /* 0x00000014084d3981 */ /* 0x0008e2000c1e1100 */
[----:B------:R-:W-:Y:S01]  /*3dcd0*/  PRMT R75, RZ, 0x7610, R75 ;  /* 0x00007610ff4b7816 */ /* 0x000fe2000000004b */
[----:B----4-:R-:W-:Y:S02]  /*3dce0*/  @P1 IMAD.MOV.U32 R8, RZ, RZ, R12 ;  /* 0x000000ffff081224 */ /* 0x010fe400078e000c */
[----:B--2---:R-:W-:Y:S01]  /*3dcf0*/  @P1 IMAD.MOV.U32 R9, RZ, RZ, R13 ;  /* 0x000000ffff091224 */ /* 0x004fe200078e000d */
[----:B------:R-:W-:Y:S01]  /*3dd00*/  PRMT R74, RZ, 0x7610, R74 ;  /* 0x00007610ff4a7816 */ /* 0x000fe2000000004a */
[----:B------:R-:W2:Y:S04]  /*3dd10*/  LDL R13, [R1+0xf9c] ;  /* 0x000f9c00010d7983 */ /* 0x000ea80000100800 */
[----:B------:R0:W4:Y:S01]  /*3dd20*/  @P1 LDG.E.U8 R76, desc[UR20][R8.64] ;  /* 0x00000014084c1981 */ /* 0x000122000c1e1100 */
[----:B------:R-:W-:-:S02]  /*3dd30*/  PRMT R73, RZ, 0x7610, R73 ;  /* 0x00007610ff497816 */ /* 0x000fc40000000049 */
[----:B------:R-:W-:Y:S01]  /*3dd40*/  PRMT R72, RZ, 0x7610, R72 ;  /* 0x00007610ff487816 */ /* 0x000fe20000000048 */
[----:B------:R-:W4:Y:S01]  /*3dd50*/  LDL R12, [R1+0xfa0] ;  /* 0x000fa000010c7983 */ /* 0x000f220000100800 */
[----:B0-----:R-:W-:Y:S02]  /*3dd60*/  @P1 IMAD.MOV.U32 R8, RZ, RZ, R20 ;  /* 0x000000ffff081224 */ /* 0x001fe400078e0014 */
[----:B------:R-:W-:Y:S01]  /*3dd70*/  @P1 IMAD.MOV.U32 R9, RZ, RZ, R21 ;  /* 0x000000ffff091224 */ /* 0x000fe200078e0015 */
[----:B------:R-:W-:Y:S01]  /*3dd80*/  PRMT R71, RZ, 0x7610, R71 ;  /* 0x00007610ff477816 */ /* 0x000fe20000000047 */
[----:B------:R-:W4:Y:S04]  /*3dd90*/  LDL R21, [R1+0xfa4] ;  /* 0x000fa40001157983 */ /* 0x000f280000100800 */
[----:B------:R0:W4:Y:S01]  /*3dda0*/  @P1 LDG.E.U8 R75, desc[UR20][R8.64] ;  /* 0x00000014084b1981 */ /* 0x000122000c1e1100 */
[----:B------:R-:W-:-:S03]  /*3ddb0*/  ISETP.GT.AND P1, PT, R7, 0x55, PT ;  /* 0x000000550700780c */ /* 0x000fc60003f24270 */
[----:B------:R-:W4:Y:S01]  /*3ddc0*/  LDL R20, [R1+0xfa8] ;  /* 0x000fa80001147983 */ /* 0x000f220000100800 */
[----:B0-----:R-:W-:Y:S02]  /*3ddd0*/  @P2 IMAD.MOV.U32 R8, RZ, RZ, R4 ;  /* 0x000000ffff082224 */ /* 0x001fe400078e0004 */
[----:B------:R-:W-:Y:S01]  /*3dde0*/  @P2 IMAD.MOV.U32 R9, RZ, RZ, R14 ;  /* 0x000000ffff092224 */ /* 0x000fe200078e000e */
[----:B------:R-:W4:Y:S04]  /*3ddf0*/  LDL R4, [R1+0xfb0] ;  /* 0x000fb00001047983 */ /* 0x000f280000100800 */
[----:B------:R0:W4:Y:S04]  /*3de00*/  @P2 LDG.E.U8 R74, desc[UR20][R8.64] ;  /* 0x00000014084a2981 */ /* 0x000128000c1e1100 */
[----:B------:R-:W4:Y:S01]  /*3de10*/  LDL R14, [R1+0xfac] ;  /* 0x000fac00010e7983 */ /* 0x000f220000100800 */
[----:B0-----:R-:W-:-:S02]  /*3de20*/  @P2 IMAD.MOV.U32 R8, RZ, RZ, R16 ;  /* 0x000000ffff082224 */ /* 0x001fc400078e0010 */
[----:B------:R-:W-:Y:S01]  /*3de30*/  @P2 IMAD.MOV.U32 R9, RZ, RZ, R19 ;  /* 0x000000ffff092224 */ /* 0x000fe200078e0013 */
[----:B------:R-:W4:Y:S04]  /*3de40*/  LDL R16, [R1+0xfb8] ;  /* 0x000fb80001107983 */ /* 0x000f280000100800 */
[----:B------:R0:W4:Y:S02]  /*3de50*/  @P2 LDG.E.U8 R73, desc[UR20][R8.64] ;  /* 0x0000001408492981 */ /* 0x000124000c1e1100 */
[----:B0-----:R-:W-:Y:S02]  /*3de60*/  @P1 IMAD.MOV.U32 R8, RZ, RZ, R17 ;  /* 0x000000ffff081224 */ /* 0x001fe400078e0011 */
[----:B------:R-:W-:Y:S01]  /*3de70*/  @P1 IMAD.MOV.U32 R9, RZ, RZ, R18 ;  /* 0x000000ffff091224 */ /* 0x000fe200078e0012 */
[----:B------:R-:W4:Y:S04]  /*3de80*/  LDL R17, [R1+0xfb4] ;  /* 0x000fb40001117983 */ /* 0x000f280000100800 */
[----:B------:R3:W4:Y:S02]  /*3de90*/  @P1 LDG.E.U8 R72, desc[UR20][R8.64] ;  /* 0x0000001408481981 */ /* 0x000724000c1e1100 */
[----:B---3--:R-:W-:-:S02]  /*3dea0*/  @P1 IMAD.MOV.U32 R9, RZ, RZ, R11 ;  /* 0x000000ffff091224 */ /* 0x008fc400078e000b */
[----:B------:R-:W-:-:S05]  /*3deb0*/  @P1 IMAD.MOV.U32 R8, RZ, RZ, R10 ;  /* 0x000000ffff081224 */ /* 0x000fca00078e000a */
[----:B------:R2:W3:Y:S01]  /*3dec0*/  @P1 LDG.E.U8 R71, desc[UR20][R8.64] ;  /* 0x0000001408471981 */ /* 0x0004e2000c1e1100 */
[C---:B------:R-:W-:Y:S02]  /*3ded0*/  ISETP.GT.AND P2, PT, R7.reuse, 0x56, PT ;  /* 0x000000560700780c */ /* 0x040fe40003f44270 */
[----:B------:R-:W-:Y:S02]  /*3dee0*/  PRMT R28, RZ, 0x7610, R28 ;  /* 0x00007610ff1c7816 */ /* 0x000fe4000000001c */
[----:B------:R-:W-:Y:S02]  /*3def0*/  PRMT R27, RZ, 0x7610, R27 ;  /* 0x00007610ff1b7816 */ /* 0x000fe4000000001b */
[----:B------:R-:W-:Y:S02]  /*3df00*/  ISETP.GT.AND P1, PT, R7, 0x57, PT ;  /* 0x000000570700780c */ /* 0x000fe40003f24270 */
[----:B------:R-:W-:-:S05]  /*3df10*/  PRMT R26, RZ, 0x7610, R26 ;  /* 0x00007610ff1a7816 */ /* 0x000fca000000001a */
[----:B--2---:R-:W-:Y:S02]  /*3df20*/  @P2 IMAD.MOV.U32 R9, RZ, RZ, R13 ;  /* 0x000000ffff092224 */ /* 0x004fe400078e000d */
[----:B----4-:R-:W-:-:S05]  /*3df30*/  @P2 IMAD.MOV.U32 R8, RZ, RZ, R12 ;  /* 0x000000ffff082224 */ /* 0x010fca00078e000c */
[----:B------:R0:W2:Y:S02]  /*3df40*/  @P2 LDG.E.U8 R28, desc[UR20][R8.64] ;  /* 0x00000014081c2981 */ /* 0x0000a4000c1e1100 */
[----:B0-----:R-:W-:Y:S02]  /*3df50*/  @P2 IMAD.MOV.U32 R9, RZ, RZ, R21 ;  /* 0x000000ffff092224 */ /* 0x001fe400078e0015 */
[----:B------:R-:W-:-:S05]  /*3df60*/  @P2 IMAD.MOV.U32 R8, RZ, RZ, R20 ;  /* 0x000000ffff082224 */ /* 0x000fca00078e0014 */
[----:B------:R0:W4:Y:S04]  /*3df70*/  @P2 LDG.E.U8 R27, desc[UR20][R8.64] ;  /* 0x00000014081b2981 */ /* 0x000128000c1e1100 */
[----:B------:R-:W-:Y:S04]  /*3df80*/  STL [R1+0x17fc], R72 ;  /* 0x0017fc4801007387 */ /* 0x000fe80000100800 */
[----:B------:R-:W2:Y:S04]  /*3df90*/  LDL R11, [R1+0x1258] ;  /* 0x00125800010b7983 */ /* 0x000ea80000100800 */
[----:B------:R-:W4:Y:S04]  /*3dfa0*/  LDL R10, [R1+0x125c] ;  /* 0x00125c00010a7983 */ /* 0x000f280000100800 */
[----:B------:R-:W4:Y:S01]  /*3dfb0*/  LDL R18, [R1+0x1260] ;  /* 0x0012600001127983 */ /* 0x000f220000100800 */
[----:B0-----:R-:W-:-:S02]  /*3dfc0*/  @P1 IMAD.MOV.U32 R8, RZ, RZ, R4 ;  /* 0x000000ffff081224 */ /* 0x001fc400078e0004 */
[----:B------:R-:W-:-:S05]  /*3dfd0*/  @P1 IMAD.MOV.U32 R9, RZ, RZ, R14 ;  /* 0x000000ffff091224 */ /* 0x000fca00078e000e */
[----:B------:R0:W4:Y:S01]  /*3dfe0*/  @P1 LDG.E.U8 R26, desc[UR20][R8.64] ;  /* 0x00000014081a1981 */ /* 0x000122000c1e1100 */
[----:B------:R-:W-:Y:S01]  /*3dff0*/  PRMT R25, RZ, 0x7610, R25 ;  /* 0x00007610ff197816 */ /* 0x000fe20000000019 */
[----:B0-----:R-:W-:Y:S02]  /*3e000*/  @P1 IMAD.MOV.U32 R8, RZ, RZ, R16 ;  /* 0x000000ffff081224 */ /* 0x001fe400078e0010 */
[----:B------:R-:W-:-:S05]  /*3e010*/  @P1 IMAD.MOV.U32 R9, RZ, RZ, R17 ;  /* 0x000000ffff091224 */ /* 0x000fca00078e0011 */
[----:B------:R2:W4:Y:S04]  /*3e020*/  @P1 LDG.E.U8 R25, desc[UR20][R8.64] ;  /* 0x0000001408191981 */ /* 0x000528000c1e1100 */
[----:B---3--:R-:W-:Y:S04]  /*3e030*/  STL [R1+0x1808], R71 ;  /* 0x0018084701007387 */ /* 0x008fe80000100800 */
[----:B------:R-:W3:Y:S04]  /*3e040*/  LDL R19, [R1+0x1244] ;  /* 0x0012440001137983 */ /* 0x000ee80000100800 */
[----:B------:R-:W3:Y:S04]  /*3e050*/  LDL R13, [R1+0xfbc] ;  /* 0x000fbc00010d7983 */ /* 0x000ee80000100800 */
[----:B------:R-:W3:Y:S04]  /*3e060*/  LDL R12, [R1+0xfc0] ;  /* 0x000fc000010c7983 */ /* 0x000ee80000100800 */
[----:B------:R-:W3:Y:S04]  /*3e070*/  LDL R21, [R1+0xfc4] ;  /* 0x000fc40001157983 */ /* 0x000ee80000100800 */
[----:B------:R-:W3:Y:S04]  /*3e080*/  LDL R20, [R1+0xfc8] ;  /* 0x000fc80001147983 */ /* 0x000ee80000100800 */
[----:B------:R-:W3:Y:S04]  /*3e090*/  LDL R14, [R1+0xfcc] ;  /* 0x000fcc00010e7983 */ /* 0x000ee80000100800 */
[----:B------:R-:W3:Y:S04]  /*3e0a0*/  LDL R4, [R1+0xfd0] ;  /* 0x000fd00001047983 */ /* 0x000ee80000100800 */
[----:B------:R-:W3:Y:S04]  /*3e0b0*/  LDL R17, [R1+0xfd4] ;  /* 0x000fd40001117983 */ /* 0x000ee80000100800 */
[----:B------:R-:W3:Y:S01]  /*3e0c0*/  LDL R16, [R1+0xfd8] ;  /* 0x000fd80001107983 */ /* 0x000ee20000100800 */
[----:B------:R-:W-:-:S02]  /*3e0d0*/  ISETP.GT.AND P2, PT, R7, 0x58, PT ;  /* 0x000000580700780c */ /* 0x000fc40003f44270 */
[----:B------:R-:W-:Y:S02]  /*3e0e0*/  PRMT R70, RZ, 0x7610, R70 ;  /* 0x00007610ff467816 */ /* 0x000fe40000000046 */
[----:B------:R-:W-:Y:S02]  /*3e0f0*/  ISETP.GT.AND P1, PT, R7, 0x59, PT ;  /* 0x000000590700780c */ /* 0x000fe40003f24270 */
[----:B------:R-:W-:Y:S02]  /*3e100*/  PRMT R69, RZ, 0x7610, R69 ;  /* 0x00007610ff457816 */ /* 0x000fe40000000045 */
[----:B------:R-:W-:Y:S02]  /*3e110*/  PRMT R68, RZ, 0x7610, R68 ;  /* 0x00007610ff447816 */ /* 0x000fe40000000044 */
[----:B------:R-:W-:Y:S02]  /*3e120*/  PRMT R67, RZ, 0x7610, R67 ;  /* 0x00007610ff437816 */ /* 0x000fe40000000043 */
[----:B------:R-:W-:Y:S01]  /*3e130*/  PRMT R66, RZ, 0x7610, R66 ;  /* 0x00007610ff427816 */ /* 0x000fe20000000042 */
[----:B--2---:R-:W-:-:S02]  /*3e140*/  @P2 IMAD.MOV.U32 R9, RZ, RZ, R11 ;  /* 0x000000ffff092224 */ /* 0x004fc400078e000b */
[----:B------:R-:W2:Y:S01]  /*3e150*/  LDL R11, [R1+0xfdc] ;  /* 0x000fdc00010b7983 */ /* 0x000ea20000100800 */
[----:B----4-:R-:W-:-:S03]  /*3e160*/  @P2 IMAD.MOV.U32 R8, RZ, RZ, R10 ;  /* 0x000000ffff082224 */ /* 0x010fc600078e000a */
[----:B------:R-:W4:Y:S04]  /*3e170*/  LDL R10, [R1+0xfe0] ;  /* 0x000fe000010a7983 */ /* 0x000f280000100800 */
[----:B------:R0:W2:Y:S02]  /*3e180*/  @P2 LDG.E.U8 R70, desc[UR20][R8.64] ;  /* 0x0000001408462981 */ /* 0x0000a4000c1e1100 */
[----:B0-----:R-:W-:Y:S02]  /*3e190*/  @P2 IMAD.MOV.U32 R8, RZ, RZ, R18 ;  /* 0x000000ffff082224 */ /* 0x001fe400078e0012 */
[----:B------:R-:W2:Y:S01]  /*3e1a0*/  LDL R18, [R1+0xfe8] ;  /* 0x000fe80001127983 */ /* 0x000ea20000100800 */
[----:B---3--:R-:W-:-:S03]  /*3e1b0*/  @P2 IMAD.MOV.U32 R9, RZ, RZ, R19 ;  /* 0x000000ffff092224 */ /* 0x008fc600078e0013 */
[----:B------:R-:W3:Y:S04]  /*3e1c0*/  LDL R19, [R1+0xfe4] ;  /* 0x000fe40001137983 */ /* 0x000ee80000100800 */
[----:B------:R0:W3:Y:S02]  /*3e1d0*/  @P2 LDG.E.U8 R69, desc[UR20][R8.64] ;  /* 0x0000001408452981 */ /* 0x0000e4000c1e1100 */
[----:B0-----:R-:W-:Y:S02]  /*3e1e0*/  @P1 IMAD.MOV.U32 R8, RZ, RZ, R12 ;  /* 0x000000ffff081224 */ /* 0x001fe400078e000c */
[----:B------:R-:W-:Y:S02]  /*3e1f0*/  @P1 IMAD.MOV.U32 R9, RZ, RZ, R13 ;  /* 0x000000ffff091224 */ /* 0x000fe400078e000d */
[----:B------:R-:W3:Y:S04]  /*3e200*/  LDL R13, [R1+0xfec] ;  /* 0x000fec00010d7983 */ /* 0x000ee80000100800 */
[----:B------:R-:W-:Y:S04]  /*3e210*/  STL [R1+0x254], R28 ;  /* 0x0002541c01007387 */ /* 0x000fe80000100800 */
[----:B------:R-:W3:Y:S04]  /*3e220*/  LDL R12, [R1+0xff0] ;  /* 0x000ff000010c7983 */ /* 0x000ee80000100800 */
[----:B------:R0:W3:Y:S01]  /*3e230*/  @P1 LDG.E.U8 R68, desc[UR20][R8.64] ;  /* 0x0000001408441981 */ /* 0x0000e2000c1e1100 */
[----:B------:R-:W-:Y:S01]  /*3e240*/  ISETP.GT.AND P2, PT, R7, 0x5a, PT ;  /* 0x0000005a0700780c */ /* 0x000fe20003f44270 */
[----:B0-----:R-:W-:-:S02]  /*3e250*/  @P1 IMAD.MOV.U32 R9, RZ, RZ, R21 ;  /* 0x000000ffff091224 */ /* 0x001fc400078e0015 */
[----:B------:R-:W3:Y:S01]  /*3e260*/  LDL R21, [R1+0xff4] ;  /* 0x000ff40001157983 */ /* 0x000ee20000100800 */
[----:B------:R-:W-:-:S03]  /*3e270*/  @P1 IMAD.MOV.U32 R8, RZ, RZ, R20 ;  /* 0x000000ffff081224 */ /* 0x000fc600078e0014 */
[----:B------:R-:W-:Y:S04]  /*3e280*/  STL [R1+0x250], R27 ;  /* 0x0002501b01007387 */ /* 0x000fe80000100800 */
[----:B------:R-:W3:Y:S04]  /*3e290*/  LDL R20, [R1+0xff8] ;  /* 0x000ff80001147983 */ /* 0x000ee80000100800 */
[----:B------:R0:W3:Y:S02]  /*3e2a0*/  @P1 LDG.E.U8 R67, desc[UR20][R8.64] ;  /* 0x0000001408431981 */ /* 0x0000e4000c1e1100 */
        /* <DEDUP_REMOVED lines=10> */
[----:B------:R-:W3:Y:S01]  /*3e350*/  LDL R16, [R1+0x1008] ;  /* 0x0010080001107983 */ /* 0x000ee20000100800 */
[----:B------:R-:W-:Y:S02]  /*3e360*/  ISETP.GT.AND P1, PT, R7, 0x5b, PT ;  /* 0x0000005b0700780c */ /* 0x000fe40003f24270 */
[----:B------:R-:W-:Y:S02]  /*3e370*/  PRMT R65, RZ, 0x7610, R65 ;  /* 0x00007610ff417816 */ /* 0x000fe40000000041 */
[----:B------:R-:W-:-:S04]  /*3e380*/  PRMT R62, RZ, 0x7610, R62 ;  /* 0x00007610ff3e7816 */ /* 0x000fc8000000003e */
[----:B------:R4:W3:Y:S01]  /*3e390*/  @P2 LDG.E.U8 R65, desc[UR20][R8.64] ;  /* 0x0000001408412981 */ /* 0x0008e2000c1e1100 */
[----:B------:R-:W-:Y:S02]  /*3e3a0*/  ISETP.GT.AND P2, PT, R7, 0x5c, PT ;  /* 0x0000005c0700780c */ /* 0x000fe40003f44270 */
[----:B------:R-:W-:Y:S02]  /*3e3b0*/  PRMT R60, RZ, 0x7610, R60 ;  /* 0x00007610ff3c7816 */ /* 0x000fe4000000003c */
[----:B----4-:R-:W-:Y:S02]  /*3e3c0*/  @P1 IMAD.MOV.U32 R8, RZ, RZ, R10 ;  /* 0x000000ffff081224 */ /* 0x010fe400078e000a */
[----:B--2---:R-:W-:Y:S01]  /*3e3d0*/  @P1 IMAD.MOV.U32 R9, RZ, RZ, R11 ;  /* 0x000000ffff091224 */ /* 0x004fe200078e000b */
[----:B------:R-:W2:Y:S04]  /*3e3e0*/  LDL R10, [R1+0x1010] ;  /* 0x00101000010a7983 */ /* 0x000ea80000100800 */
[----:B------:R-:W4:Y:S04]  /*3e3f0*/  LDL R11, [R1+0x100c] ;  /* 0x00100c00010b7983 */ /* 0x000f280000100800 */
[----:B------:R0:W4:Y:S01]  /*3e400*/  @P1 LDG.E.U8 R62, desc[UR20][R8.64] ;  /* 0x00000014083e1981 */ /* 0x000122000c1e1100 */
[----:B------:R-:W-:Y:S01]  /*3e410*/  PRMT R58, RZ, 0x7610, R58 ;  /* 0x00007610ff3a7816 */ /* 0x000fe2000000003a */
[----:B0-----:R-:W-:-:S02]  /*3e420*/  @P1 IMAD.MOV.U32 R8, RZ, RZ, R18 ;  /* 0x000000ffff081224 */ /* 0x001fc400078e0012 */
[----:B------:R-:W4:Y:S01]  /*3e430*/  LDL R18, [R1+0x1018] ;  /* 0x0010180001127983 */ /* 0x000f220000100800 */
[----:B------:R-:W-:Y:S02]  /*3e440*/  PRMT R56, RZ, 0x7610, R56 ;  /* 0x00007610ff387816 */ /* 0x000fe40000000038 */
[----:B------:R-:W-:Y:S02]  /*3e450*/  PRMT R54, RZ, 0x7610, R54 ;  /* 0x00007610ff367816 */ /* 0x000fe40000000036 */
[----:B------:R-:W-:Y:S01]  /*3e460*/  PRMT R52, RZ, 0x7610, R52 ;  /* 0x00007610ff347816 */ /* 0x000fe20000000034 */
[----:B---3--:R-:W-:Y:S02]  /*3e470*/  @P1 IMAD.MOV.U32 R9, RZ, RZ, R19 ;  /* 0x000000ffff091224 */ /* 0x008fe400078e0013 */
[----:B------:R-:W3:Y:S04]  /*3e480*/  LDL R19, [R1+0x1014] ;  /* 0x0010140001137983 */ /* 0x000ee80000100800 */
[----:B------:R0:W3:Y:S02]  /*3e490*/  @P1 LDG.E.U8 R60, desc[UR20][R8.64] ;  /* 0x00000014083c1981 */ /* 0x0000e4000c1e1100 */
[----:B0-----:R-:W-:-:S02]  /*3e4a0*/  @P2 IMAD.MOV.U32 R9, RZ, RZ, R13 ;  /* 0x000000ffff092224 */ /* 0x001fc400078e000d */
[----:B------:R-:W3:Y:S01]  /*3e4b0*/  LDL R13, [R1+0x101c] ;  /* 0x00101c00010d7983 */ /* 0x000ee20000100800 */
[----:B------:R-:W-:-:S03]  /*3e4c0*/  @P2 IMAD.MOV.U32 R8, RZ, RZ, R12 ;  /* 0x000000ffff082224 */ /* 0x000fc600078e000c */
[----:B------:R-:W3:Y:S04]  /*3e4d0*/  LDL R12, [R1+0x1020] ;  /* 0x00102000010c7983 */ /* 0x000ee80000100800 */
[----:B------:R0:W3:Y:S01]  /*3e4e0*/  @P2 LDG.E.U8 R58, desc[UR20][R8.64] ;  /* 0x00000014083a2981 */ /* 0x0000e2000c1e1100 */
[----:B------:R-:W-:Y:S01]  /*3e4f0*/  ISETP.GT.AND P1, PT, R7, 0x5d, PT ;  /* 0x0000005d0700780c */ /* 0x000fe20003f24270 */
[----:B0-----:R-:W-:Y:S02]  /*3e500*/  @P2 IMAD.MOV.U32 R9, RZ, RZ, R21 ;  /* 0x000000ffff092224 */ /* 0x001fe400078e0015 */
[----:B------:R-:W3:Y:S01]  /*3e510*/  LDL R21, [R1+0x1024] ;  /* 0x0010240001157983 */ /* 0x000ee20000100800 */
[----:B------:R-:W-:-:S03]  /*3e520*/  @P2 IMAD.MOV.U32 R8, RZ, RZ, R20 ;  /* 0x000000ffff082224 */ /* 0x000fc600078e0014 */
[----:B------:R-:W3:Y:S04]  /*3e530*/  LDL R20, [R1+0x1028] ;  /* 0x0010280001147983 */ /* 0x000ee80000100800 */
[----:B------:R0:W3:Y:S02]  /*3e540*/  @P2 LDG.E.U8 R56, desc[UR20][R8.64] ;  /* 0x0000001408382981 */ /* 0x0000e4000c1e1100 */
[----:B0-----:R-:W-:Y:S02]  /*3e550*/  @P1 IMAD.MOV.U32 R9, RZ, RZ, R14 ;  /* 0x000000ffff091224 */ /* 0x001fe400078e000e */
[----:B------:R-:W-:Y:S01]  /*3e560*/  @P1 IMAD.MOV.U32 R8, RZ, RZ, R4 ;  /* 0x000000ffff081224 */ /* 0x000fe200078e0004 */
[----:B------:R-:W-:Y:S01]  /*3e570*/  ISETP.GT.AND P2, PT, R7, 0x5e, PT ;  /* 0x0000005e0700780c */ /* 0x000fe20003f44270 */
[----:B------:R-:W3:Y:S04]  /*3e580*/  LDL R14, [R1+0x1238] ;  /* 0x00123800010e7983 */ /* 0x000ee80000100800 */
[----:B------:R0:W3:Y:S01]  /*3e590*/  @P1 LDG.E.U8 R54, desc[UR20][R8.64] ;  /* 0x0000001408361981 */ /* 0x0000e2000c1e1100 */
[----:B------:R-:W-:-:S02]  /*3e5a0*/  PRMT R24, RZ, 0x7610, R24 ;  /* 0x00007610ff187816 */ /* 0x000fc40000000018 */
[----:B------:R-:W-:Y:S01]  /*3e5b0*/  PRMT R23, RZ, 0x7610, R23 ;  /* 0x00007610ff177816 */ /* 0x000fe20000000017 */
[----:B------:R-:W3:Y:S01]  /*3e5c0*/  LDL R4, [R1+0x1248] ;  /* 0x0012480001047983 */ /* 0x000ee20000100800 */
[----:B0-----:R-:W-:Y:S02]  /*3e5d0*/  @P1 IMAD.MOV.U32 R9, RZ, RZ, R17 ;  /* 0x000000ffff091224 */ /* 0x001fe400078e0011 */
[----:B------:R-:W-:-:S05]  /*3e5e0*/  @P1 IMAD.MOV.U32 R8, RZ, RZ, R16 ;  /* 0x000000ffff081224 */ /* 0x000fca00078e0010 */
[----:B------:R2:W3:Y:S01]  /*3e5f0*/  @P1 LDG.E.U8 R52, desc[UR20][R8.64] ;  /* 0x0000001408341981 */ /* 0x0004e2000c1e1100 */
[----:B------:R-:W-:Y:S02]  /*3e600*/  ISETP.GT.AND P1, PT, R7, 0x5f, PT ;  /* 0x0000005f0700780c */ /* 0x000fe40003f24270 */
[----:B------:R-:W-:Y:S01]  /*3e610*/  PRMT R22, RZ, 0x7610, R22 ;  /* 0x00007610ff167816 */ /* 0x000fe20000000016 */
[----:B--2---:R-:W-:Y:S02]  /*3e620*/  @P2 IMAD.MOV.U32 R8, RZ, RZ, R10 ;  /* 0x000000ffff082224 */ /* 0x004fe400078e000a */
[----:B----4-:R-:W-:-:S05]  /*3e630*/  @P2 IMAD.MOV.U32 R9, RZ, RZ, R11 ;  /* 0x000000ffff092224 */ /* 0x010fca00078e000b */
[----:B------:R0:W2:Y:S02]  /*3e640*/  @P2 LDG.E.U8 R24, desc[UR20][R8.64] ;  /* 0x0000001408182981 */ /* 0x0000a4000c1e1100 */
[----:B0-----:R-:W-:Y:S01]  /*3e650*/  @P2 IMAD.MOV.U32 R8, RZ, RZ, R18 ;  /* 0x000000ffff082224 */ /* 0x001fe200078e0012 */
[----:B------:R-:W-:Y:S01]  /*3e660*/  PRMT R15, RZ, 0x7610, R15 ;  /* 0x00007610ff0f7816 */ /* 0x000fe2000000000f */
[----:B---3--:R-:W-:-:S05]  /*3e670*/  @P2 IMAD.MOV.U32 R9, RZ, RZ, R19 ;  /* 0x000000ffff092224 */ /* 0x008fca00078e0013 */
[----:B------:R0:W3:Y:S02]  /*3e680*/  @P2 LDG.E.U8 R23, desc[UR20][R8.64] ;  /* 0x0000001408172981 */ /* 0x0000e4000c1e1100 */
[----:B0-----:R-:W-:Y:S02]  /*3e690*/  @P1 IMAD.MOV.U32 R9, RZ, RZ, R13 ;  /* 0x000000ffff091224 */ /* 0x001fe400078e000d */
[----:B------:R-:W-:-:S05]  /*3e6a0*/  @P1 IMAD.MOV.U32 R8, RZ, RZ, R12 ;  /* 0x000000ffff081224 */ /* 0x000fca00078e000c */
[----:B------:R0:W4:Y:S02]  /*3e6b0*/  @P1 LDG.E.U8 R22, desc[UR20][R8.64] ;  /* 0x0000001408161981 */ /* 0x000124000c1e1100 */
[----:B0-----:R-:W-:Y:S02]  /*3e6c0*/  @P1 IMAD.MOV.U32 R9, RZ, RZ, R21 ;  /* 0x000000ffff091224 */ /* 0x001fe400078e0015 */
[----:B------:R-:W-:-:S05]  /*3e6d0*/  @P1 IMAD.MOV.U32 R8, RZ, RZ, R20 ;  /* 0x000000ffff081224 */ /* 0x000fca00078e0014 */
[----:B------:R0:W3:Y:S04]  /*3e6e0*/  @P1 LDG.E.U8 R15, desc[UR20][R8.64] ;  /* 0x00000014080f1981 */ /* 0x0000e8000c1e1100 */
[----:B------:R-:W-:Y:S04]  /*3e6f0*/  STL [R1+0x180c], R54 ;  /* 0x00180c3601007387 */ /* 0x000fe80000100800 */
[----:B------:R-:W4:Y:S04]  /*3e700*/  LDL R17, [R1+0x123c] ;  /* 0x00123c0001117983 */ /* 0x000f280000100800 */
[----:B------:R-:W4:Y:S04]  /*3e710*/  LDL R16, [R1+0x1240] ;  /* 0x0012400001107983 */ /* 0x000f280000100800 */
[----:B------:R-:W-:Y:S04]  /*3e720*/  STL [R1+0x1810], R52 ;  /* 0x0018103401007387 */ /* 0x000fe80000100800 */
[----:B------:R-:W4:Y:S04]  /*3e730*/  LDL R11, [R1+0x102c] ;  /* 0x00102c00010b7983 */ /* 0x000f280000100800 */
[----:B------:R-:W4:Y:S04]  /*3e740*/  LDL R10, [R1+0x1030] ;  /* 0x00103000010a7983 */ /* 0x000f280000100800 */
[----:B------:R-:W4:Y:S04]  /*3e750*/  LDL R19, [R1+0x1034] ;  /* 0x0010340001137983 */ /* 0x000f280000100800 */
[----:B------:R-:W4:Y:S01]  /*3e760*/  LDL R18, [R1+0x1038] ;  /* 0x0010380001127983 */ /* 0x000f220000100800 */
[----:B------:R-:W-:-:S03]  /*3e770*/  ISETP.GT.AND P2, PT, R7, 0x60, PT ;  /* 0x000000600700780c */ /* 0x000fc60003f44270 */
[----:B------:R-:W4:Y:S04]  /*3e780*/  LDL R13, [R1+0x103c] ;  /* 0x00103c00010d7983 */ /* 0x000f280000100800 */
[----:B------:R-:W4:Y:S04]  /*3e790*/  LDL R12, [R1+0x1040] ;  /* 0x00104000010c7983 */ /* 0x000f280000100800 */
[----:B--2---:R1:W-:Y:S02]  /*3e7a0*/  STL [R1+0x244], R24 ;  /* 0x0002441801007387 */ /* 0x0043e40000100800 */
[----:B0-----:R-:W-:-:S02]  /*3e7b0*/  @P2 IMAD.MOV.U32 R9, RZ, RZ, R14 ;  /* 0x000000ffff092224 */ /* 0x001fc400078e000e */
[----:B-1----:R-:W2:Y:S01]  /*3e7c0*/  LDL R24, [R1+0x1044] ;  /* 0x0010440001187983 */ /* 0x002ea20000100800 */
[----:B------:R-:W-:Y:S01]  /*3e7d0*/  @P2 IMAD.MOV.U32 R8, RZ, RZ, R4 ;  /* 0x000000ffff082224 */ /* 0x000fe200078e0004 */
[----:B------:R-:W-:Y:S02]  /*3e7e0*/  PRMT R50, RZ, 0x7610, R50 ;  /* 0x00007610ff327816 */ /* 0x000fe40000000032 */
[----:B------:R-:W-:-:S04]  /*3e7f0*/  ISETP.GT.AND P1, PT, R7, 0x61, PT ;  /* 0x000000610700780c */ /* 0x000fc80003f24270 */
[----:B------:R4:W2:Y:S01]  /*3e800*/  @P2 LDG.E.U8 R50, desc[UR20][R8.64] ;  /* 0x0000001408322981 */ /* 0x0008a2000c1e1100 */
[----:B------:R-:W-:-:S03]  /*3e810*/  PRMT R48, RZ, 0x7610, R48 ;  /* 0x00007610ff307816 */ /* 0x000fc60000000030 */
[----:B---3--:R0:W-:Y:S04]  /*3e820*/  STL [R1+0x238], R15 ;  /* 0x0002380f01007387 */ /* 0x0081e80000100800 */
[----:B------:R-:W3:Y:S04]  /*3e830*/  LDL R14, [R1+0x104c] ;  /* 0x00104c00010e7983 */ /* 0x000ee80000100800 */
[----:B------:R-:W3:Y:S04]  /*3e840*/  LDL R4, [R1+0x1050] ;  /* 0x0010500001047983 */ /* 0x000ee80000100800 */
[----:B0-----:R-:W3:Y:S04]  /*3e850*/  LDL R15, [R1+0x1048] ;  /* 0x00104800010f7983 */ /* 0x001ee80000100800 */
[----:B------:R-:W3:Y:S04]  /*3e860*/  LDL R21, [R1+0x1054] ;  /* 0x0010540001157983 */ /* 0x000ee80000100800 */
[----:B------:R-:W3:Y:S01]  /*3e870*/  LDL R20, [R1+0x1058] ;  /* 0x0010580001147983 */ /* 0x000ee20000100800 */
[----:B----4-:R-:W-:-:S03]  /*3e880*/  @P2 IMAD.MOV.U32 R9, RZ, RZ, R17 ;  /* 0x000000ffff092224 */ /* 0x010fc600078e0011 */
[----:B------:R-:W4:Y:S01]  /*3e890*/  LDL R17, [R1+0x105c] ;  /* 0x00105c0001117983 */ /* 0x000f220000100800 */
[----:B------:R-:W-:-:S03]  /*3e8a0*/  @P2 IMAD.MOV.U32 R8, RZ, RZ, R16 ;  /* 0x000000ffff082224 */ /* 0x000fc600078e0010 */
[----:B------:R-:W4:Y:S04]  /*3e8b0*/  LDL R16, [R1+0x1060] ;  /* 0x0010600001107983 */ /* 0x000f280000100800 */
[----:B------:R0:W-:Y:S04]  /*3e8c0*/  STL [R1+0x240], R23 ;  /* 0x0002401701007387 */ /* 0x0001e80000100800 */
[----:B------:R1:W4:Y:S04]  /*3e8d0*/  @P2 LDG.E.U8 R48, desc[UR20][R8.64] ;  /* 0x0000001408302981 */ /* 0x000328000c1e1100 */
[----:B0-----:R-:W4:Y:S04]  /*3e8e0*/  LDL R23, [R1+0x1064] ;  /* 0x0010640001177983 */ /* 0x001f280000100800 */
[----:B------:R0:W-:Y:S01]  /*3e8f0*/  STL [R1+0x23c], R22 ;  /* 0x00023c1601007387 */ /* 0x0001e20000100800 */
[----:B-1----:R-:W-:-:S02]  /*3e900*/  PRMT R8, RZ, 0x7610, R8 ;  /* 0x00007610ff087816 */ /* 0x002fc40000000008 */
[----:B------:R-:W-:Y:S01]  /*3e910*/  ISETP.GT.AND P2, PT, R7, 0x62, PT ;  /* 0x000000620700780c */ /* 0x000fe20003f44270 */
[----:B------:R-:W4:Y:S04]  /*3e920*/  LDL R25, [R1+0x1078] ;  /* 0x0010780001197983 */ /* 0x000f280000100800 */
[----:B------:R1:W4:Y:S04]  /*3e930*/  @P1 LDG.E.U8 R8, desc[UR20][R10.64] ;  /* 0x000000140a081981 */ /* 0x000328000c1e1100 */
[----:B0-----:R-:W4:Y:S01]  /*3e940*/  LDL R22, [R1+0x1068] ;  /* 0x0010680001167983 */ /* 0x001f220000100800 */
[----:B------:R-:W-:-:S02]  /*3e950*/  PRMT R9, RZ, 0x7610, R9 ;  /* 0x00007610ff097816 */ /* 0x000fc40000000009 */
[C---:B------:R-:W-:Y:S01]  /*3e960*/  ISETP.GT.AND P3, PT, R7.reuse, 0x65, PT ;  /* 0x000000650700780c */ /* 0x040fe20003f64270 */
[----:B------:R-:W4:Y:S01]  /*3e970*/  LDL R28, [R1+0x1074] ;  /* 0x00107400011c7983 */ /* 0x000f220000100800 */
[----:B-1----:R-:W-:Y:S02]  /*3e980*/  @P1 IMAD.MOV.U32 R10, RZ, RZ, R18 ;  /* 0x000000ffff0a1224 */ /* 0x002fe400078e0012 */
[----:B------:R-:W-:Y:S01]  /*3e990*/  @P1 IMAD.MOV.U32 R11, RZ, RZ, R19 ;  /* 0x000000ffff0b1224 */ /* 0x000fe200078e0013 */
[----:B------:R-:W4:Y:S04]  /*3e9a0*/  LDL R18, [R1+0x1070] ;  /* 0x0010700001127983 */ /* 0x000f280000100800 */
[----:B------:R-:W4:Y:S04]  /*3e9b0*/  LDL R19, [R1+0x106c] ;  /* 0x00106c0001137983 */ /* 0x000f280000100800 */
[----:B------:R0:W4:Y:S01]  /*3e9c0*/  @P1 LDG.E.U8 R9, desc[UR20][R10.64] ;  /* 0x000000140a091981 */ /* 0x000122000c1e1100 */
[----:B------:R-:W-:-:S03]  /*3e9d0*/  ISETP.GT.AND P1, PT, R7, 0x63, PT ;  /* 0x000000630700780c */ /* 0x000fc60003f24270 */
[----:B------:R-:W4:Y:S04]  /*3e9e0*/  LDL R27, [R1+0x1214] ;  /* 0x00121400011b7983 */ /* 0x000f280000100800 */
[----:B------:R-:W4:Y:S01]  /*3e9f0*/  LDL R26, [R1+0x1230] ;  /* 0x00123000011a7983 */ /* 0x000f220000100800 */
[----:B0-----:R-:W-:Y:S02]  /*3ea00*/  PRMT R10, RZ, 0x7610, R10 ;  /* 0x00007610ff0a7816 */ /* 0x001fe4000000000a */
[----:B------:R-:W-:-:S04]  /*3ea10*/  PRMT R11, RZ, 0x7610, R11 ;  /* 0x00007610ff0b7816 */ /* 0x000fc8000000000b */
[----:B------:R2:W4:Y:S02]  /*3ea20*/  @P2 LDG.E.U8 R10, desc[UR20][R12.64] ;  /* 0x000000140c0a2981 */ /* 0x000524000c1e1100 */
[----:B--2---:R-:W-:Y:S02]  /*3ea30*/  @P2 IMAD.MOV.U32 R13, RZ, RZ, R24 ;  /* 0x000000ffff0d2224 */ /* 0x004fe400078e0018 */
[----:B------:R-:W2:Y:S01]  /*3ea40*/  LDL R24, [R1+0x107c] ;  /* 0x00107c0001187983 */ /* 0x000ea20000100800 */
[----:B---3--:R-:W-:Y:S02]  /*3ea50*/  @P2 IMAD.MOV.U32 R12, RZ, RZ, R15 ;  /* 0x000000ffff0c2224 */ /* 0x008fe400078e000f */
[----:B------:R-:W-:-:S03]  /*3ea60*/  @P1 IMAD.MOV.U32 R15, RZ, RZ, R14 ;  /* 0x000000ffff0f1224 */ /* 0x000fc600078e000e */
[----:B------:R0:W3:Y:S01]  /*3ea70*/  @P2 LDG.E.U8 R11, desc[UR20][R12.64] ;  /* 0x000000140c0b2981 */ /* 0x0000e2000c1e1100 */
[----:B------:R-:W-:Y:S01]  /*3ea80*/  @P1 IMAD.MOV.U32 R14, RZ, RZ, R4 ;  /* 0x000000ffff0e1224 */ /* 0x000fe200078e0004 */
[----:B------:R-:W-:Y:S02]  /*3ea90*/  ISETP.GT.AND P2, PT, R7, 0x64, PT ;  /* 0x000000640700780c */ /* 0x000fe40003f44270 */
[----:B------:R-:W3:Y:S01]  /*3eaa0*/  LDL R4, [R1+0x1080] ;  /* 0x0010800001047983 */ /* 0x000ee20000100800 */
[----:B0-----:R-:W-:Y:S02]  /*3eab0*/  PRMT R12, RZ, 0x7610, R12 ;  /* 0x00007610ff0c7816 */ /* 0x001fe4000000000c */
[----:B------:R-:W-:-:S04]  /*3eac0*/  PRMT R13, RZ, 0x7610, R13 ;  /* 0x00007610ff0d7816 */ /* 0x000fc8000000000d */
[----:B------:R0:W3:Y:S02]  /*3ead0*/  @P1 LDG.E.U8 R12, desc[UR20][R14.64] ;  /* 0x000000140e0c1981 */ /* 0x0000e4000c1e1100 */
[----:B0-----:R-:W-:Y:S02]  /*3eae0*/  @P1 IMAD.MOV.U32 R14, RZ, RZ, R20 ;  /* 0x000000ffff0e1224 */ /* 0x001fe400078e0014 */
[----:B------:R-:W-:Y:S01]  /*3eaf0*/  @P1 IMAD.MOV.U32 R15, RZ, RZ, R21 ;  /* 0x000000ffff0f1224 */ /* 0x000fe200078e0015 */
[----:B------:R-:W3:Y:S04]  /*3eb00*/  LDL R20, [R1+0x122c] ;  /* 0x00122c0001147983 */ /* 0x000ee80000100800 */
[----:B------:R0:W3:Y:S04]  /*3eb10*/  @P1 LDG.E.U8 R13, desc[UR20][R14.64] ;  /* 0x000000140e0d1981 */ /* 0x0000e8000c1e1100 */
[----:B------:R-:W3:Y:S01]  /*3eb20*/  LDL R21, [R1+0x1228] ;  /* 0x0012280001157983 */ /* 0x000ee20000100800 */
[----:B0-----:R-:W-:-:S02]  /*3eb30*/  PRMT R14, RZ, 0x7610, R14 ;  /* 0x00007610ff0e7816 */ /* 0x001fc4000000000e */
[----:B------:R-:W-:-:S04]  /*3eb40*/  PRMT R15, RZ, 0x7610, R15 ;  /* 0x00007610ff0f7816 */ /* 0x000fc8000000000f */
[----:B----4-:R0:W4:Y:S02]  /*3eb50*/  @P2 LDG.E.U8 R14, desc[UR20][R16.64] ;  /* 0x00000014100e2981 */ /* 0x010124000c1e1100 */
[----:B0-----:R-:W-:Y:S02]  /*3eb60*/  @P2 IMAD.MOV.U32 R16, RZ, RZ, R22 ;  /* 0x000000ffff102224 */ /* 0x001fe400078e0016 */
[----:B------:R-:W-:Y:S01]  /*3eb70*/  @P2 IMAD.MOV.U32 R17, RZ, RZ, R23 ;  /* 0x000000ffff112224 */ /* 0x000fe200078e0017 */
[----:B------:R-:W-:Y:S01]  /*3eb80*/  ISETP.GT.AND P1, PT, R7, 0x66, PT ;  /* 0x000000660700780c */ /* 0x000fe20003f24270 */
[----:B------:R-:W4:Y:S04]  /*3eb90*/  LDL R23, [R1+0x109c] ;  /* 0x00109c0001177983 */ /* 0x000f280000100800 */
[----:B------:R0:W4:Y:S01]  /*3eba0*/  @P2 LDG.E.U8 R15, desc[UR20][R16.64] ;  /* 0x00000014100f2981 */ /* 0x000122000c1e1100 */
[----:B------:R-:W-:-:S03]  /*3ebb0*/  PRMT R29, RZ, 0x7610, R29 ;  /* 0x00007610ff1d7816 */ /* 0x000fc6000000001d */
[----:B------:R-:W4:Y:S01]  /*3ebc0*/  LDL R22, [R1+0x10a0] ;  /* 0x0010a00001167983 */ /* 0x000f220000100800 */
[----:B0-----:R-:W-:-:S06]  /*3ebd0*/  PRMT R16, RZ, 0x7610, R16 ;  /* 0x00007610ff107816 */ /* 0x001fcc0000000010 */
[----:B------:R0:W4:Y:S01]  /*3ebe0*/  @P3 LDG.E.U8 R16, desc[UR20][R18.64] ;  /* 0x0000001412103981 */ /* 0x000122000c1e1100 */
[----:B------:R-:W-:Y:S01]  /*3ebf0*/  PRMT R17, RZ, 0x7610, R17 ;  /* 0x00007610ff117816 */ /* 0x000fe20000000011 */
[----:B0-----:R-:W-:Y:S02]  /*3ec00*/  @P3 IMAD.MOV.U32 R18, RZ, RZ, R25 ;  /* 0x000000ffff123224 */ /* 0x001fe400078e0019 */
[----:B------:R-:W-:-:S05]  /*3ec10*/  @P3 IMAD.MOV.U32 R19, RZ, RZ, R28 ;  /* 0x000000ffff133224 */ /* 0x000fca00078e001c */
[----:B------:R2:W4:Y:S02]  /*3ec20*/  @P3 LDG.E.U8 R17, desc[UR20][R18.64] ;  /* 0x0000001412113981 */ /* 0x000524000c1e1100 */
[----:B--2---:R-:W-:Y:S02]  /*3ec30*/  @P1 IMAD.MOV.U32 R19, RZ, RZ, R24 ;  /* 0x000000ffff131224 */ /* 0x004fe400078e0018 */
[----:B---3--:R-:W-:-:S05]  /*3ec40*/  @P1 IMAD.MOV.U32 R18, RZ, RZ, R4 ;  /* 0x000000ffff121224 */ /* 0x008fca00078e0004 */
[----:B------:R0:W2:Y:S04]  /*3ec50*/  @P1 LDG.E.U8 R29, desc[UR20][R18.64] ;  /* 0x00000014121d1981 */ /* 0x0000a8000c1e1100 */
[----:B----4-:R-:W-:Y:S04]  /*3ec60*/  STL [R1+0x1814], R16 ;  /* 0x0018141001007387 */ /* 0x010fe80000100800 */
[----:B------:R-:W3:Y:S04]  /*3ec70*/  LDL R25, [R1+0x11dc] ;  /* 0x0011dc0001197983 */ /* 0x000ee80000100800 */
[----:B------:R-:W4:Y:S04]  /*3ec80*/  LDL R28, [R1+0x10a4] ;  /* 0x0010a400011c7983 */ /* 0x000f280000100800 */
[----:B------:R-:W4:Y:S04]  /*3ec90*/  LDL R24, [R1+0x10a8] ;  /* 0x0010a80001187983 */ /* 0x000f280000100800 */
[----:B------:R-:W4:Y:S01]  /*3eca0*/  LDL R4, [R1+0x10ac] ;  /* 0x0010ac0001047983 */ /* 0x000f220000100800 */
[----:B------:R-:W-:-:S02]  /*3ecb0*/  ISETP.GT.AND P2, PT, R7, 0x68, PT ;  /* 0x000000680700780c */ /* 0x000fc40003f44270 */
[----:B0-----:R-:W-:Y:S01]  /*3ecc0*/  PRMT R18, RZ, 0x7610, R18 ;  /* 0x00007610ff127816 */ /* 0x001fe20000000012 */
[----:B------:R-:W4:Y:S04]  /*3ecd0*/  LDL R31, [R1+0x10b0] ;  /* 0x0010b000011f7983 */ /* 0x000f280000100800 */
[----:B------:R-:W4:Y:S01]  /*3ece0*/  LDL R30, [R1+0x10b4] ;  /* 0x0010b400011e7983 */ /* 0x000f220000100800 */
[----:B------:R-:W-:Y:S02]  /*3ecf0*/  PRMT R19, RZ, 0x7610, R19 ;  /* 0x00007610ff137816 */ /* 0x000fe40000000013 */
[----:B------:R-:W-:Y:S01]  /*3ed00*/  ISETP.GT.AND P3, PT, R7, 0x69, PT ;  /* 0x000000690700780c */ /* 0x000fe20003f64270 */
[----:B------:R-:W4:Y:S04]  /*3ed10*/  LDL R33, [R1+0x10c0] ;  /* 0x0010c00001217983 */ /* 0x000f280000100800 */
[----:B------:R0:W4:Y:S04]  /*3ed20*/  @P2 LDG.E.U8 R18, desc[UR20][R20.64] ;  /* 0x0000001414122981 */ /* 0x000128000c1e1100 */
[----:B------:R-:W4:Y:S01]  /*3ed30*/  LDL R32, [R1+0x10c4] ;  /* 0x0010c40001207983 */ /* 0x000f220000100800 */
[----:B0-----:R-:W-:-:S02]  /*3ed40*/  @P2 IMAD.MOV.U32 R20, RZ, RZ, R26 ;  /* 0x000000ffff142224 */ /* 0x001fc400078e001a */
[----:B------:R-:W-:Y:S01]  /*3ed50*/  @P2 IMAD.MOV.U32 R21, RZ, RZ, R27 ;  /* 0x000000ffff152224 */ /* 0x000fe200078e001b */
[----:B------:R-:W4:Y:S04]  /*3ed60*/  LDL R26, [R1+0x10bc] ;  /* 0x0010bc00011a7983 */ /* 0x000f280000100800 */
[----:B------:R0:W4:Y:S01]  /*3ed70*/  @P2 LDG.E.U8 R19, desc[UR20][R20.64] ;  /* 0x0000001414132981 */ /* 0x000122000c1e1100 */
[----:B------:R-:W-:-:S03]  /*3ed80*/  ISETP.GT.AND P2, PT, R7, 0x6a, PT ;  /* 0x0000006a0700780c */ /* 0x000fc60003f44270 */
[----:B------:R-:W4:Y:S01]  /*3ed90*/  LDL R27, [R1+0x10b8] ;  /* 0x0010b800011b7983 */ /* 0x000f220000100800 */
[----:B0-----:R-:W-:-:S06]  /*3eda0*/  PRMT R20, RZ, 0x7610, R20 ;  /* 0x00007610ff147816 */ /* 0x001fcc0000000014 */
[----:B------:R3:W4:Y:S04]  /*3edb0*/  @P3 LDG.E.U8 R20, desc[UR20][R22.64] ;  /* 0x0000001416143981 */ /* 0x000728000c1e1100 */
[----:B--2---:R0:W-:Y:S01]  /*3edc0*/  STL [R1+0x234], R29 ;  /* 0x0002341d01007387 */ /* 0x0041e20000100800 */
[----:B------:R-:W-:-:S03]  /*3edd0*/  PRMT R21, RZ, 0x7610, R21 ;  /* 0x00007610ff157816 */ /* 0x000fc60000000015 */
[----:B------:R-:W2:Y:S04]  /*3ede0*/  LDL R34, [R1+0x10d0] ;  /* 0x0010d00001227983 */ /* 0x000ea80000100800 */
[----:B------:R-:W2:Y:S04]  /*3edf0*/  LDL R38, [R1+0x120c] ;  /* 0x00120c0001267983 */ /* 0x000ea80000100800 */
[----:B0-----:R-:W2:Y:S04]  /*3ee00*/  LDL R29, [R1+0x10c8] ;  /* 0x0010c800011d7983 */ /* 0x001ea80000100800 */
[----:B------:R-:W2:Y:S04]  /*3ee10*/  LDL R37, [R1+0x1210] ;  /* 0x0012100001257983 */ /* 0x000ea80000100800 */
[----:B------:R-:W2:Y:S01]  /*3ee20*/  LDL R36, [R1+0x11fc] ;  /* 0x0011fc0001247983 */ /* 0x000ea20000100800 */
[----:B------:R-:W-:-:S03]  /*3ee30*/  ISETP.GT.AND P5, PT, R7, 0x78, PT ;  /* 0x000000780700780c */ /* 0x000fc60003fa4270 */
[----:B------:R-:W2:Y:S04]  /*3ee40*/  LDL R35, [R1+0x10d8] ;  /* 0x0010d80001237983 */ /* 0x000ea80000100800 */
        /* <DEDUP_REMOVED lines=12> */
[----:B------:R-:W2:Y:S01]  /*3ef10*/  LDL R92, [R1+0x112c] ;  /* 0x00112c00015c7983 */ /* 0x000ea20000100800 */
[----:B---3--:R-:W-:-:S03]  /*3ef20*/  @P3 IMAD.MOV.U32 R22, RZ, RZ, R25 ;  /* 0x000000ffff163224 */ /* 0x008fc600078e0019 */
[----:B------:R-:W3:Y:S01]  /*3ef30*/  LDL R91, [R1+0x1134] ;  /* 0x00113400015b7983 */ /* 0x000ee20000100800 */
[----:B----4-:R-:W-:-:S03]  /*3ef40*/  @P3 IMAD.MOV.U32 R23, RZ, RZ, R28 ;  /* 0x000000ffff173224 */ /* 0x010fc600078e001c */
[----:B------:R-:W2:Y:S01]  /*3ef50*/  LDL R28, [R1+0x10cc] ;  /* 0x0010cc00011c7983 */ /* 0x000ea20000100800 */
[----:B------:R-:W-:-:S03]  /*3ef60*/  @P2 IMAD.MOV.U32 R25, RZ, RZ, R24 ;  /* 0x000000ffff192224 */ /* 0x000fc600078e0018 */
[----:B------:R0:W4:Y:S01]  /*3ef70*/  @P3 LDG.E.U8 R21, desc[UR20][R22.64] ;  /* 0x0000001416153981 */ /* 0x000122000c1e1100 */
[----:B------:R-:W-:-:S03]  /*3ef80*/  @P2 IMAD.MOV.U32 R24, RZ, RZ, R4 ;  /* 0x000000ffff182224 */ /* 0x000fc600078e0004 */
[----:B------:R-:W3:Y:S01]  /*3ef90*/  LDL R4, [R1+0x10d4] ;  /* 0x0010d40001047983 */ /* 0x000ee20000100800 */
[----:B0-----:R-:W-:Y:S02]  /*3efa0*/  PRMT R22, RZ, 0x7610, R22 ;  /* 0x00007610ff167816 */ /* 0x001fe40000000016 */
[C---:B------:R-:W-:Y:S02]  /*3efb0*/  ISETP.GT.AND P3, PT, R7.reuse, 0x6b, PT ;  /* 0x0000006b0700780c */ /* 0x040fe40003f64270 */
[----:B------:R-:W-:Y:S02]  /*3efc0*/  PRMT R23, RZ, 0x7610, R23 ;  /* 0x00007610ff177816 */ /* 0x000fe40000000017 */
[----:B------:R0:W4:Y:S02]  /*3efd0*/  @P2 LDG.E.U8 R22, desc[UR20][R24.64] ;  /* 0x0000001418162981 */ /* 0x000124000c1e1100 */
[----:B0-----:R-:W-:Y:S02]  /*3efe0*/  @P2 IMAD.MOV.U32 R24, RZ, RZ, R30 ;  /* 0x000000ffff182224 */ /* 0x001fe400078e001e */
[----:B------:R-:W-:Y:S01]  /*3eff0*/  @P2 IMAD.MOV.U32 R25, RZ, RZ, R31 ;  /* 0x000000ffff192224 */ /* 0x000fe200078e001f */
[----:B------:R-:W4:Y:S04]  /*3f000*/  LDL R30, [R1+0x1218] ;  /* 0x00121800011e7983 */ /* 0x000f280000100800 */
[----:B------:R0:W4:Y:S01]  /*3f010*/  @P2 LDG.E.U8 R23, desc[UR20][R24.64] ;  /* 0x0000001418172981 */ /* 0x000122000c1e1100 */
[----:B------:R-:W-:-:S03]  /*3f020*/  ISETP.GT.AND P2, PT, R7, 0x6c, PT ;  /* 0x0000006c0700780c */ /* 0x000fc60003f44270 */
[----:B------:R-:W4:Y:S01]  /*3f030*/  LDL R31, [R1+0x1208] ;  /* 0x00120800011f7983 */ /* 0x000f220000100800 */
[----:B0-----:R-:W-:Y:S02]  /*3f040*/  PRMT R24, RZ, 0x7610, R24 ;  /* 0x00007610ff187816 */ /* 0x001fe40000000018 */
[----:B------:R-:W-:-:S04]  /*3f050*/  PRMT R25, RZ, 0x7610, R25 ;  /* 0x00007610ff197816 */ /* 0x000fc80000000019 */
[----:B------:R0:W4:Y:S02]  /*3f060*/  @P3 LDG.E.U8 R24, desc[UR20][R26.64] ;  /* 0x000000141a183981 */ /* 0x000124000c1e1100 */
[----:B0-----:R-:W-:Y:S02]  /*3f070*/  @P3 IMAD.MOV.U32 R26, RZ, RZ, R32 ;  /* 0x000000ffff1a3224 */ /* 0x001fe400078e0020 */
[----:B------:R-:W-:Y:S01]  /*3f080*/  @P3 IMAD.MOV.U32 R27, RZ, RZ, R33 ;  /* 0x000000ffff1b3224 */ /* 0x000fe200078e0021 */
[----:B------:R-:W4:Y:S04]  /*3f090*/  LDL R32, [R1+0x11f8] ;  /* 0x0011f80001207983 */ /* 0x000f280000100800 */
[----:B------:R0:W4:Y:S04]  /*3f0a0*/  @P3 LDG.E.U8 R25, desc[UR20][R26.64] ;  /* 0x000000141a193981 */ /* 0x000128000c1e1100 */
[----:B------:R-:W4:Y:S01]  /*3f0b0*/  LDL R33, [R1+0x11f4] ;  /* 0x0011f40001217983 */ /* 0x000f220000100800 */
[----:B0-----:R-:W-:-:S06]  /*3f0c0*/  PRMT R26, RZ, 0x7610, R26 ;  /* 0x00007610ff1a7816 */ /* 0x001fcc000000001a */
[----:B--2---:R3:W2:Y:S02]  /*3f0d0*/  @P2 LDG.E.U8 R26, desc[UR20][R28.64] ;  /* 0x000000141c1a2981 */ /* 0x0046a4000c1e1100 */
[----:B---3--:R-:W-:Y:S02]  /*3f0e0*/  @P2 IMAD.MOV.U32 R28, RZ, RZ, R4 ;  /* 0x000000ffff1c2224 */ /* 0x008fe400078e0004 */
[----:B------:R-:W3:Y:S01]  /*3f0f0*/  LDL R4, [R1+0x1200] ;  /* 0x0012000001047983 */ /* 0x000ee20000100800 */
[----:B------:R-:W-:Y:S01]  /*3f100*/  ISETP.GT.AND P3, PT, R7, 0x70, PT ;  /* 0x000000700700780c */ /* 0x000fe20003f64270 */
[----:B------:R-:W-:Y:S01]  /*3f110*/  @P2 IMAD.MOV.U32 R29, RZ, RZ, R34 ;  /* 0x000000ffff1d2224 */ /* 0x000fe200078e0022 */
[----:B------:R-:W-:Y:S01]  /*3f120*/  PRMT R27, RZ, 0x7610, R27 ;  /* 0x00007610ff1b7816 */ /* 0x000fe2000000001b */
[----:B------:R-:W2:Y:S05]  /*3f130*/  LDL R34, [R1+0x10dc] ;  /* 0x0010dc0001227983 */ /* 0x000eaa0000100800 */
[----:B------:R0:W2:Y:S02]  /*3f140*/  @P2 LDG.E.U8 R27, desc[UR20][R28.64] ;  /* 0x000000141c1b2981 */ /* 0x0000a4000c1e1100 */
[----:B0-----:R-:W-:-:S02]  /*3f150*/  PRMT R28, RZ, 0x7610, R28 ;  /* 0x00007610ff1c7816 */ /* 0x001fc4000000001c */
[----:B------:R-:W-:-:S04]  /*3f160*/  PRMT R29, RZ, 0x7610, R29 ;  /* 0x00007610ff1d7816 */ /* 0x000fc8000000001d */
[----:B----4-:R0:W4:Y:S02]  /*3f170*/  @P3 LDG.E.U8 R28, desc[UR20][R30.64] ;  /* 0x000000141e1c3981 */ /* 0x010124000c1e1100 */
[----:B0-----:R-:W-:Y:S02]  /*3f180*/  @P3 IMAD.MOV.U32 R30, RZ, RZ, R37 ;  /* 0x000000ffff1e3224 */ /* 0x001fe400078e0025 */
[----:B------:R-:W-:Y:S01]  /*3f190*/  @P3 IMAD.MOV.U32 R31, RZ, RZ, R38 ;  /* 0x000000ffff1f3224 */ /* 0x000fe200078e0026 */
[----:B------:R-:W4:Y:S04]  /*3f1a0*/  LDL R37, [R1+0x1108] ;  /* 0x0011080001257983 */ /* 0x000f280000100800 */
[----:B------:R-:W4:Y:S04]  /*3f1b0*/  LDL R38, [R1+0x11e4] ;  /* 0x0011e40001267983 */ /* 0x000f280000100800 */
[----:B------:R0:W4:Y:S02]  /*3f1c0*/  @P3 LDG.E.U8 R29, desc[UR20][R30.64] ;  /* 0x000000141e1d3981 */ /* 0x000124000c1e1100 */
[----:B0-----:R-:W-:-:S06]  /*3f1d0*/  PRMT R30, RZ, 0x7610, R30 ;  /* 0x00007610ff1e7816 */ /* 0x001fcc000000001e */
[----:B------:R0:W4:Y:S02]  /*3f1e0*/  @P5 LDG.E.U8 R30, desc[UR20][R32.64] ;  /* 0x00000014201e5981 */ /* 0x000124000c1e1100 */
[----:B0-----:R-:W-:Y:S02]  /*3f1f0*/  @P5 IMAD.MOV.U32 R33, RZ, RZ, R36 ;  /* 0x000000ffff215224 */ /* 0x001fe400078e0024 */
[----:B------:R-:W4:Y:S01]  /*3f200*/  LDL R36, [R1+0x11e8] ;  /* 0x0011e80001247983 */ /* 0x000f220000100800 */
[----:B---3--:R-:W-:-:S03]  /*3f210*/  @P5 IMAD.MOV.U32 R32, RZ, RZ, R4 ;  /* 0x000000ffff205224 */ /* 0x008fc600078e0004 */
[----:B------:R-:W3:Y:S01]  /*3f220*/  LDL R4, [R1+0x1170] ;  /* 0x0011700001047983 */ /* 0x000ee20000100800 */
[C---:B------:R-:W-:Y:S02]  /*3f230*/  ISETP.GT.AND P2, PT, R7.reuse, 0x6d, PT ;  /* 0x0000006d0700780c */ /* 0x040fe40003f44270 */
[----:B------:R-:W-:Y:S02]  /*3f240*/  PRMT R31, RZ, 0x7610, R31 ;  /* 0x00007610ff1f7816 */ /* 0x000fe4000000001f */
[----:B------:R-:W-:-:S04]  /*3f250*/  ISETP.GT.AND P3, PT, R7, 0x71, PT ;  /* 0x000000710700780c */ /* 0x000fc80003f64270 */
[----:B------:R0:W3:Y:S01]  /*3f260*/  @P5 LDG.E.U8 R31, desc[UR20][R32.64] ;  /* 0x00000014201f5981 */ /* 0x0000e2000c1e1100 */
[----:B------:R-:W-:Y:S02]  /*3f270*/  ISETP.GT.AND P5, PT, R7, 0x79, PT ;  /* 0x000000790700780c */ /* 0x000fe40003fa4270 */
[----:B0-----:R-:W-:Y:S02]  /*3f280*/  PRMT R32, RZ, 0x7610, R32 ;  /* 0x00007610ff207816 */ /* 0x001fe40000000020 */
[----:B------:R-:W-:-:S04]  /*3f290*/  PRMT R33, RZ, 0x7610, R33 ;  /* 0x00007610ff217816 */ /* 0x000fc80000000021 */
[----:B--2---:R0:W2:Y:S02]  /*3f2a0*/  @P2 LDG.E.U8 R32, desc[UR20][R34.64] ;  /* 0x0000001422202981 */ /* 0x0040a4000c1e1100 */
[----:B0-----:R-:W-:Y:S02]  /*3f2b0*/  @P3 IMAD.MOV.U32 R35, RZ, RZ, R39 ;  /* 0x000000ffff233224 */ /* 0x001fe400078e0027 */
[----:B------:R-:W2:Y:S01]  /*3f2c0*/  LDL R39, [R1+0x1174] ;  /* 0x0011740001277983 */ /* 0x000ea20000100800 */
[----:B----4-:R-:W-:-:S03]  /*3f2d0*/  @P3 IMAD.MOV.U32 R34, RZ, RZ, R38 ;  /* 0x000000ffff223224 */ /* 0x010fc600078e0026 */
[----:B------:R-:W2:Y:S04]  /*3f2e0*/  LDL R38, [R1+0x1178] ;  /* 0x0011780001267983 */ /* 0x000ea80000100800 */
[----:B------:R0:W4:Y:S02]  /*3f2f0*/  @P3 LDG.E.U8 R33, desc[UR20][R34.64] ;  /* 0x0000001422213981 */ /* 0x000124000c1e1100 */
[----:B0-----:R-:W-:-:S06]  /*3f300*/  PRMT R34, RZ, 0x7610, R34 ;  /* 0x00007610ff227816 */ /* 0x001fcc0000000022 */
[----:B------:R0:W4:Y:S02]  /*3f310*/  @P3 LDG.E.U8 R34, desc[UR20][R36.64] ;  /* 0x0000001424223981 */ /* 0x000124000c1e1100 */
[----:B0-----:R-:W-:Y:S02]  /*3f320*/  @P5 IMAD.MOV.U32 R37, RZ, RZ, R40 ;  /* 0x000000ffff255224 */ /* 0x001fe400078e0028 */
[----:B------:R-:W4:Y:S01]  /*3f330*/  LDL R40, [R1+0x1118] ;  /* 0x0011180001287983 */ /* 0x000f220000100800 */
[----:B---3--:R-:W-:-:S03]  /*3f340*/  @P5 IMAD.MOV.U32 R36, RZ, RZ, R4 ;  /* 0x000000ffff245224 */ /* 0x008fc600078e0004 */
[----:B------:R-:W3:Y:S01]  /*3f350*/  LDL R4, [R1+0x1180] ;  /* 0x0011800001047983 */ /* 0x000ee20000100800 */
[----:B------:R-:W-:Y:S02]  /*3f360*/  PRMT R35, RZ, 0x7610, R35 ;  /* 0x00007610ff237816 */ /* 0x000fe40000000023 */
[----:B------:R-:W-:-:S04]  /*3f370*/  ISETP.GT.AND P3, PT, R7, 0x72, PT ;  /* 0x000000720700780c */ /* 0x000fc80003f64270 */
[----:B------:R0:W3:Y:S02]  /*3f380*/  @P5 LDG.E.U8 R35, desc[UR20][R36.64] ;  /* 0x0000001424235981 */ /* 0x0000e4000c1e1100 */
[----:B0-----:R-:W-:Y:S02]  /*3f390*/  PRMT R36, RZ, 0x7610, R36 ;  /* 0x00007610ff247816 */ /* 0x001fe40000000024 */
[----:B------:R-:W-:-:S04]  /*3f3a0*/  PRMT R37, RZ, 0x7610, R37 ;  /* 0x00007610ff257816 */ /* 0x000fc80000000025 */
[----:B--2---:R0:W2:Y:S01]  /*3f3b0*/  @P5 LDG.E.U8 R36, desc[UR20][R38.64] ;  /* 0x0000001426245981 */ /* 0x0040a2000c1e1100 */
[----:B------:R-:W-:Y:S01]  /*3f3c0*/  ISETP.GT.AND P5, PT, R7, 0x7a, PT ;  /* 0x0000007a0700780c */ /* 0x000fe20003fa4270 */
[----:B0-----:R-:W-:Y:S02]  /*3f3d0*/  @P3 IMAD.MOV.U32 R38, RZ, RZ, R42 ;  /* 0x000000ffff263224 */ /* 0x001fe400078e002a */
[----:B------:R-:W-:Y:S01]  /*3f3e0*/  @P3 IMAD.MOV.U32 R39, RZ, RZ, R43 ;  /* 0x000000ffff273224 */ /* 0x000fe200078e002b */
[----:B------:R-:W2:Y:S04]  /*3f3f0*/  LDL R42, [R1+0x1188] ;  /* 0x00118800012a7983 */ /* 0x000ea80000100800 */
[----:B------:R-:W2:Y:S04]  /*3f400*/  LDL R43, [R1+0x1184] ;  /* 0x00118400012b7983 */ /* 0x000ea80000100800 */
[----:B------:R0:W2:Y:S02]  /*3f410*/  @P3 LDG.E.U8 R37, desc[UR20][R38.64] ;  /* 0x0000001426253981 */ /* 0x0000a4000c1e1100 */
[----:B0-----:R-:W-:-:S06]  /*3f420*/  PRMT R38, RZ, 0x7610, R38 ;  /* 0x00007610ff267816 */ /* 0x001fcc0000000026 */
[----:B----4-:R0:W4:Y:S02]  /*3f430*/  @P3 LDG.E.U8 R38, desc[UR20][R40.64] ;  /* 0x0000001428263981 */ /* 0x010124000c1e1100 */
[----:B0-----:R-:W-:Y:S02]  /*3f440*/  @P5 IMAD.MOV.U32 R41, RZ, RZ, R46 ;  /* 0x000000ffff295224 */ /* 0x001fe400078e002e */
[----:B------:R-:W4:Y:S01]  /*3f450*/  LDL R46, [R1+0x1198] ;  /* 0x00119800012e7983 */ /* 0x000f220000100800 */
[----:B---3--:R-:W-:-:S03]  /*3f460*/  @P5 IMAD.MOV.U32 R40, RZ, RZ, R4 ;  /* 0x000000ffff285224 */ /* 0x008fc600078e0004 */
[----:B------:R-:W3:Y:S01]  /*3f470*/  LDL R4, [R1+0x1190] ;  /* 0x0011900001047983 */ /* 0x000ee20000100800 */
[----:B------:R-:W-:Y:S02]  /*3f480*/  PRMT R39, RZ, 0x7610, R39 ;  /* 0x00007610ff277816 */ /* 0x000fe40000000027 */
[----:B------:R-:W-:-:S04]  /*3f490*/  ISETP.GT.AND P3, PT, R7, 0x73, PT ;  /* 0x000000730700780c */ /* 0x000fc80003f64270 */
[----:B------:R0:W4:Y:S02]  /*3f4a0*/  @P5 LDG.E.U8 R39, desc[UR20][R40.64] ;  /* 0x0000001428275981 */ /* 0x000124000c1e1100 */
[----:B0-----:R-:W-:Y:S02]  /*3f4b0*/  PRMT R40, RZ, 0x7610, R40 ;  /* 0x00007610ff287816 */ /* 0x001fe40000000028 */
[----:B------:R-:W-:-:S04]  /*3f4c0*/  PRMT R41, RZ, 0x7610, R41 ;  /* 0x00007610ff297816 */ /* 0x000fc80000000029 */
[----:B--2---:R0:W2:Y:S01]  /*3f4d0*/  @P5 LDG.E.U8 R40, desc[UR20][R42.64] ;  /* 0x000000142a285981 */ /* 0x0040a2000c1e1100 */
[----:B------:R-:W-:Y:S01]  /*3f4e0*/  ISETP.GT.AND P5, PT, R7, 0x7b, PT ;  /* 0x0000007b0700780c */ /* 0x000fe20003fa4270 */
[----:B0-----:R-:W-:Y:S02]  /*3f4f0*/  @P3 IMAD.MOV.U32 R42, RZ, RZ, R85 ;  /* 0x000000ffff2a3224 */ /* 0x001fe400078e0055 */
[----:B------:R-:W-:Y:S01]  /*3f500*/  @P3 IMAD.MOV.U32 R43, RZ, RZ, R87 ;  /* 0x000000ffff2b3224 */ /* 0x000fe200078e0057 */
[----:B------:R-:W2:Y:S04]  /*3f510*/  LDL R85, [R1+0x1130] ;  /* 0x0011300001557983 */ /* 0x000ea80000100800 */
[----:B------:R0:W2:Y:S04]  /*3f520*/  @P3 LDG.E.U8 R41, desc[UR20][R42.64] ;  /* 0x000000142a293981 */ /* 0x0000a8000c1e1100 */
[----:B------:R-:W2:Y:S01]  /*3f530*/  LDL R87, [R1+0x119c] ;  /* 0x00119c0001577983 */ /* 0x000ea20000100800 */
[----:B0-----:R-:W-:-:S02]  /*3f540*/  PRMT R42, RZ, 0x7610, R42 ;  /* 0x00007610ff2a7816 */ /* 0x001fc4000000002a */
[----:B------:R-:W-:-:S04]  /*3f550*/  PRMT R43, RZ, 0x7610, R43 ;  /* 0x00007610ff2b7816 */ /* 0x000fc8000000002b */
[----:B------:R0:W2:Y:S02]  /*3f560*/  @P3 LDG.E.U8 R42, desc[UR20][R44.64] ;  /* 0x000000142c2a3981 */ /* 0x0000a4000c1e1100 */
[----:B0-----:R-:W-:Y:S02]  /*3f570*/  @P5 IMAD.MOV.U32 R45, RZ, RZ, R71 ;  /* 0x000000ffff2d5224 */ /* 0x001fe400078e0047 */
[----:B------:R-:W2:Y:S01]  /*3f580*/  LDL R71, [R1+0x1138] ;  /* 0x0011380001477983 */ /* 0x000ea20000100800 */
[----:B---3--:R-:W-:-:S03]  /*3f590*/  @P5 IMAD.MOV.U32 R44, RZ, RZ, R4 ;  /* 0x000000ffff2c5224 */ /* 0x008fc600078e0004 */
[----:B------:R-:W3:Y:S04]  /*3f5a0*/  LDL R4, [R1+0x11a0] ;  /* 0x0011a00001047983 */ /* 0x000ee80000100800 */
[----:B------:R0:W2:Y:S02]  /*3f5b0*/  @P5 LDG.E.U8 R43, desc[UR20][R44.64] ;  /* 0x000000142c2b5981 */ /* 0x0000a4000c1e1100 */
[----:B0-----:R-:W-:-:S06]  /*3f5c0*/  PRMT R44, RZ, 0x7610, R44 ;  /* 0x00007610ff2c7816 */ /* 0x001fcc000000002c */
[----:B----4-:R0:W4:Y:S04]  /*3f5d0*/  @P5 LDG.E.U8 R44, desc[UR20][R46.64] ;  /* 0x000000142e2c5981 */ /* 0x010128000c1e1100 */
[----:B------:R-:W0:Y:S04]  /*3f5e0*/  LDL R46, [R1+0x10e0] ;  /* 0x0010e000012e7983 */ /* 0x000e280000100800 */
[----:B------:R-:W0:Y:S01]  /*3f5f0*/  LDL R47, [R1+0x10e4] ;  /* 0x0010e400012f7983 */ /* 0x000e220000100800 */
[----:B------:R-:W-:Y:S02]  /*3f600*/  ISETP.GT.AND P3, PT, R7, 0x74, PT ;  /* 0x000000740700780c */ /* 0x000fe40003f64270 */
[----:B------:R-:W-:-:S02]  /*3f610*/  PRMT R45, RZ, 0x7610, R45 ;  /* 0x00007610ff2d7816 */ /* 0x000fc4000000002d */
[----:B------:R-:W-:Y:S02]  /*3f620*/  PRMT R49, RZ, 0x7610, R49 ;  /* 0x00007610ff317816 */ /* 0x000fe40000000031 */
[----:B------:R-:W-:Y:S02]  /*3f630*/  ISETP.GT.AND P5, PT, R7, 0x7c, PT ;  /* 0x0000007c0700780c */ /* 0x000fe40003fa4270 */
[----:B------:R-:W-:Y:S02]  /*3f640*/  PRMT R51, RZ, 0x7610, R51 ;  /* 0x00007610ff337816 */ /* 0x000fe40000000033 */
[----:B------:R-:W-:Y:S02]  /*3f650*/  PRMT R53, RZ, 0x7610, R53 ;  /* 0x00007610ff357816 */ /* 0x000fe40000000035 */
[----:B0-----:R-:W-:-:S04]  /*3f660*/  @P2 LOP3.LUT R47, R47, R46, RZ, 0x3c, !PT ;  /* 0x0000002e2f2f2212 */ /* 0x001fc800078e3cff */
[----:B------:R-:W-:-:S04]  /*3f670*/  @P2 LOP3.LUT R46, R47, R46, RZ, 0x3c, !PT ;  /* 0x0000002e2f2e2212 */ /* 0x000fc800078e3cff */
[----:B------:R-:W-:-:S05]  /*3f680*/  @P2 LOP3.LUT R47, R47, R46, RZ, 0x3c, !PT ;  /* 0x0000002e2f2f2212 */ /* 0x000fca00078e3cff */
[----:B------:R2:W4:Y:S02]  /*3f690*/  @P2 LDG.E.U8 R45, desc[UR20][R46.64] ;  /* 0x000000142e2d2981 */ /* 0x000524000c1e1100 */
[----:B--2---:R-:W-:Y:S02]  /*3f6a0*/  @P3 IMAD.MOV.U32 R46, RZ, RZ, R85 ;  /* 0x000000ffff2e3224 */ /* 0x004fe400078e0055 */
[----:B------:R-:W-:Y:S01]  /*3f6b0*/  @P3 IMAD.MOV.U32 R47, RZ, RZ, R92 ;  /* 0x000000ffff2f3224 */ /* 0x000fe200078e005c */
[----:B------:R-:W-:Y:S01]  /*3f6c0*/  PRMT R55, RZ, 0x7610, R55 ;  /* 0x00007610ff377816 */ /* 0x000fe20000000037 */
[----:B------:R-:W2:Y:S04]  /*3f6d0*/  LDL R85, [R1+0x1140] ;  /* 0x0011400001557983 */ /* 0x000ea80000100800 */
[----:B------:R0:W2:Y:S01]  /*3f6e0*/  @P3 LDG.E.U8 R49, desc[UR20][R46.64] ;  /* 0x000000142e313981 */ /* 0x0000a2000c1e1100 */
[----:B------:R-:W-:-:S02]  /*3f6f0*/  ISETP.GT.AND P2, PT, R7, 0x75, PT ;  /* 0x000000750700780c */ /* 0x000fc40003f44270 */
[----:B------:R-:W-:Y:S01]  /*3f700*/  PRMT R57, RZ, 0x7610, R57 ;  /* 0x00007610ff397816 */ /* 0x000fe20000000039 */
[----:B------:R-:W2:Y:S01]  /*3f710*/  LDL R92, [R1+0x11ac] ;  /* 0x0011ac00015c7983 */ /* 0x000ea20000100800 */
[----:B0-----:R-:W-:Y:S02]  /*3f720*/  @P3 IMAD.MOV.U32 R46, RZ, RZ, R71 ;  /* 0x000000ffff2e3224 */ /* 0x001fe400078e0047 */
[----:B------:R-:W-:Y:S01]  /*3f730*/  @P3 IMAD.MOV.U32 R47, RZ, RZ, R91 ;  /* 0x000000ffff2f3224 */ /* 0x000fe200078e005b */
[----:B------:R-:W2:Y:S04]  /*3f740*/  LDL R71, [R1+0x1148] ;  /* 0x0011480001477983 */ /* 0x000ea80000100800 */
[----:B------:R3:W2:Y:S04]  /*3f750*/  @P3 LDG.E.U8 R51, desc[UR20][R46.64] ;  /* 0x000000142e333981 */ /* 0x0006a8000c1e1100 */
[----:B------:R-:W2:Y:S01]  /*3f760*/  LDL R91, [R1+0x11b0] ;  /* 0x0011b000015b7983 */ /* 0x000ea20000100800 */
[----:B---3--:R-:W-:-:S02]  /*3f770*/  @P5 IMAD.MOV.U32 R46, RZ, RZ, R4 ;  /* 0x000000ffff2e5224 */ /* 0x008fc400078e0004 */
[----:B------:R-:W-:Y:S01]  /*3f780*/  @P5 IMAD.MOV.U32 R47, RZ, RZ, R87 ;  /* 0x000000ffff2f5224 */ /* 0x000fe200078e0057 */
[----:B------:R-:W3:Y:S04]  /*3f790*/  LDL R4, [R1+0x11b8] ;  /* 0x0011b80001047983 */ /* 0x000ee80000100800 */
[----:B------:R0:W2:Y:S04]  /*3f7a0*/  @P5 LDG.E.U8 R53, desc[UR20][R46.64] ;  /* 0x000000142e355981 */ /* 0x0000a8000c1e1100 */
[----:B------:R-:W2:Y:S04]  /*3f7b0*/  LDL R87, [R1+0x11b4] ;  /* 0x0011b40001577983 */ /* 0x000ea80000100800 */
[----:B------:R-:W0:Y:S04]  /*3f7c0*/  LDL R46, [R1+0x11a4] ;  /* 0x0011a400012e7983 */ /* 0x000e280000100800 */
[----:B------:R-:W0:Y:S02]  /*3f7d0*/  LDL R47, [R1+0x11a8] ;  /* 0x0011a800012f7983 */ /* 0x000e240000100800 */
[----:B0-----:R-:W-:-:S04]  /*3f7e0*/  @P5 LOP3.LUT R47, R47, R46, RZ, 0x3c, !PT ;  /* 0x0000002e2f2f5212 */ /* 0x001fc800078e3cff */
[----:B------:R-:W-:-:S04]  /*3f7f0*/  @P5 LOP3.LUT R46, R47, R46, RZ, 0x3c, !PT ;  /* 0x0000002e2f2e5212 */ /* 0x000fc800078e3cff */
[----:B------:R-:W-:-:S05]  /*3f800*/  @P5 LOP3.LUT R47, R47, R46, RZ, 0x3c, !PT ;  /* 0x0000002e2f2f5212 */ /* 0x000fca00078e3cff */
[----:B------:R2:W3:Y:S04]  /*3f810*/  @P5 LDG.E.U8 R55, desc[UR20][R46.64] ;  /* 0x000000142e375981 */ /* 0x0004e8000c1e1100 */
[----:B------:R-:W3:Y:S01]  /*3f820*/  LDL R47, [R1+0x113c] ;  /* 0x00113c00012f7983 */ /* 0x000ee20000100800 */
[----:B--2---:R-:W-:Y:S01]  /*3f830*/  @P2 IMAD.MOV.U32 R46, RZ, RZ, R85 ;  /* 0x000000ffff2e2224 */ /* 0x004fe200078e0055 */
[----:B------:R-:W-:Y:S02]  /*3f840*/  ISETP.GT.AND P3, PT, R7, 0x7d, PT ;  /* 0x0000007d0700780c */ /* 0x000fe40003f64270 */
[----:B------:R-:W-:Y:S01]  /*3f850*/  PRMT R59, RZ, 0x7610, R59 ;  /* 0x00007610ff3b7816 */ /* 0x000fe2000000003b */
[----:B------:R-:W2:Y:S04]  /*3f860*/  LDL R85, [R1+0x1088] ;  /* 0x0010880001557983 */ /* 0x000ea80000100800 */
[----:B---3--:R0:W3:Y:S04]  /*3f870*/  @P2 LDG.E.U8 R57, desc[UR20][R46.64] ;  /* 0x000000142e392981 */ /* 0x0080e8000c1e1100 */
[----:B------:R-:W2:Y:S01]  /*3f880*/  LDL R47, [R1+0x1144] ;  /* 0x00114400012f7983 */ /* 0x000ea20000100800 */
[----:B0-----:R-:W-:Y:S01]  /*3f890*/  @P2 IMAD.MOV.U32 R46, RZ, RZ, R71 ;  /* 0x000000ffff2e2224 */ /* 0x001fe200078e0047 */
[----:B------:R-:W-:-:S02]  /*3f8a0*/  PRMT R61, RZ, 0x7610, R61 ;  /* 0x00007610ff3d7816 */ /* 0x000fc4000000003d */
[----:B------:R-:W-:Y:S01]  /*3f8b0*/  PRMT R63, RZ, 0x7610, R63 ;  /* 0x00007610ff3f7816 */ /* 0x000fe2000000003f */
[----:B------:R-:W3:Y:S04]  /*3f8c0*/  LDL R71, [R1+0x1090] ;  /* 0x0010900001477983 */ /* 0x000ee80000100800 */
[----:B--2---:R0:W2:Y:S02]  /*3f8d0*/  @P2 LDG.E.U8 R59, desc[UR20][R46.64] ;  /* 0x000000142e3b2981 */ /* 0x0040a4000c1e1100 */
[----:B0-----:R-:W-:Y:S02]  /*3f8e0*/  @P3 IMAD.MOV.U32 R46, RZ, RZ, R91 ;  /* 0x000000ffff2e3224 */ /* 0x001fe400078e005b */
        /* <DEDUP_REMOVED lines=11> */
[----:B------:R-:W2:Y:S04]  /*3f9a0*/  LDL R87, [R1+0x10e8] ;  /* 0x0010e80001577983 */ /* 0x000ea80000100800 */
[----:B------:R-:W2:Y:S01]  /*3f9b0*/  LDL R47, [R1+0x1084] ;  /* 0x00108400012f7983 */ /* 0x000ea20000100800 */
[----:B0-----:R-:W-:-:S03]  /*3f9c0*/  @P1 IMAD.MOV.U32 R46, RZ, RZ, R85 ;  /* 0x000000ffff2e1224 */ /* 0x001fc600078e0055 */
[----:B------:R-:W3:Y:S04]  /*3f9d0*/  LDL R85, [R1+0x10f0] ;  /* 0x0010f00001557983 */ /* 0x000ee80000100800 */
[----:B--2---:R3:W2:Y:S04]  /*3f9e0*/  @P1 LDG.E.U8 R84, desc[UR20][R46.64] ;  /* 0x000000142e541981 */ /* 0x0046a8000c1e1100 */
[----:B------:R-:W2:Y:S01]  /*3f9f0*/  LDL R47, [R1+0x108c] ;  /* 0x00108c00012f7983 */ /* 0x000ea20000100800 */
[----:B---3--:R-:W-:Y:S01]  /*3fa00*/  @P2 IMAD.MOV.U32 R46, RZ, RZ, R71 ;  /* 0x000000ffff2e2224 */ /* 0x008fe200078e0047 */
[----:B------:R-:W-:-:S04]  /*3fa10*/  ISETP.GT.AND P1, PT, R7, 0x6e, PT ;  /* 0x0000006e0700780c */ /* 0x000fc80003f24270 */
[----:B--2---:R0:W2:Y:S04]  /*3fa20*/  @P2 LDG.E.U8 R52, desc[UR20][R46.64] ;  /* 0x000000142e342981 */ /* 0x0040a8000c1e1100 */
[----:B------:R1:W-:Y:S01]  /*3fa30*/  STL [R1+0x210], R84 ;  /* 0x0002105401007387 */ /* 0x0003e20000100800 */
[----:B------:R-:W-:-:S03]  /*3fa40*/  PRMT R88, RZ, 0x7610, R88 ;  /* 0x00007610ff587816 */ /* 0x000fc60000000058 */
[----:B------:R-:W3:Y:S04]  /*3fa50*/  LDL R71, [R1+0x10f8] ;  /* 0x0010f80001477983 */ /* 0x000ee80000100800 */
[----:B-1----:R-:W3:Y:S01]  /*3fa60*/  LDL R84, [R1+0x10f4] ;  /* 0x0010f40001547983 */ /* 0x002ee20000100800 */
[----:B0-----:R-:W-:Y:S02]  /*3fa70*/  @P2 IMAD.MOV.U32 R46, RZ, RZ, R91 ;  /* 0x000000ffff2e2224 */ /* 0x001fe400078e005b */
[----:B------:R-:W-:Y:S01]  /*3fa80*/  @P2 IMAD.MOV.U32 R47, RZ, RZ, R92 ;  /* 0x000000ffff2f2224 */ /* 0x000fe200078e005c */
[----:B------:R-:W-:-:S04]  /*3fa90*/  PRMT R3, RZ, 0x7610, R3 ;  /* 0x00007610ff037816 */ /* 0x000fc80000000003 */
[----:B------:R0:W4:Y:S02]  /*3faa0*/  @P2 LDG.E.U8 R88, desc[UR20][R46.64] ;  /* 0x000000142e582981 */ /* 0x000124000c1e1100 */
[----:B0-----:R-:W-:Y:S02]  /*3fab0*/  @P1 IMAD.MOV.U32 R46, RZ, RZ, R4 ;  /* 0x000000ffff2e1224 */ /* 0x001fe400078e0004 */
[----:B------:R-:W-:-:S05]  /*3fac0*/  @P1 IMAD.MOV.U32 R47, RZ, RZ, R87 ;  /* 0x000000ffff2f1224 */ /* 0x000fca00078e0057 */
[----:B------:R0:W4:Y:S04]  /*3fad0*/  @P1 LDG.E.U8 R3, desc[UR20][R46.64] ;  /* 0x000000142e031981 */ /* 0x000128000c1e1100 */
[----:B--2---:R1:W-:Y:S01]  /*3fae0*/  STL [R1+0x204], R52 ;  /* 0x0002043401007387 */ /* 0x0043e20000100800 */
[----:B------:R-:W-:Y:S01]  /*3faf0*/  ISETP.GT.AND P2, PT, R7, 0x6f, PT ;  /* 0x0000006f0700780c */ /* 0x000fe20003f44270 */
[----:B0-----:R-:W-:Y:S01]  /*3fb00*/  @P1 IMAD.MOV.U32 R47, RZ, RZ, R85 ;  /* 0x000000ffff2f1224 */ /* 0x001fe200078e0055 */
[----:B------:R-:W-:Y:S01]  /*3fb10*/  PRMT R72, RZ, 0x7610, R72 ;  /* 0x00007610ff487816 */ /* 0x000fe20000000048 */
[----:B------:R-:W2:Y:S04]  /*3fb20*/  LDL R4, [R1+0x1100] ;  /* 0x0011000001047983 */ /* 0x000ea80000100800 */
[----:B-1----:R-:W2:Y:S01]  /*3fb30*/  LDL R52, [R1+0x10fc] ;  /* 0x0010fc0001347983 */ /* 0x002ea20000100800 */
[----:B---3--:R-:W-:Y:S01]  /*3fb40*/  @P1 IMAD.MOV.U32 R46, RZ, RZ, R84 ;  /* 0x000000ffff2e1224 */ /* 0x008fe200078e0054 */
[----:B------:R-:W-:-:S04]  /*3fb50*/  PRMT R54, RZ, 0x7610, R54 ;  /* 0x00007610ff367816 */ /* 0x000fc80000000036 */
[----:B------:R0:W3:Y:S02]  /*3fb60*/  @P1 LDG.E.U8 R72, desc[UR20][R46.64] ;  /* 0x000000142e481981 */ /* 0x0000e4000c1e1100 */
[----:B0-----:R-:W-:Y:S02]  /*3fb70*/  @P2 IMAD.MOV.U32 R47, RZ, RZ, R71 ;  /* 0x000000ffff2f2224 */ /* 0x001fe400078e0047 */
[----:B----4-:R0:W-:Y:S04]  /*3fb80*/  STL [R1+0x1ec], R3 ;  /* 0x0001ec0301007387 */ /* 0x0101e80000100800 */
[----:B0-----:R-:W4:Y:S01]  /*3fb90*/  LDL R3, [R1+0x1104] ;  /* 0x0011040001037983 */ /* 0x001f220000100800 */
[----:B--2---:R-:W-:-:S05]  /*3fba0*/  @P2 IMAD.MOV.U32 R46, RZ, RZ, R52 ;  /* 0x000000ffff2e2224 */ /* 0x004fca00078e0034 */
[----:B------:R4:W2:Y:S04]  /*3fbb0*/  @P2 LDG.E.U8 R54, desc[UR20][R46.64] ;  /* 0x000000142e362981 */ /* 0x0008a8000c1e1100 */
[----:B------:R0:W-:Y:S04]  /*3fbc0*/  STL [R1+0x1f8], R88 ;  /* 0x0001f85801007387 */ /* 0x0001e80000100800 */
[----:B------:R-:W2:Y:S04]  /*3fbd0*/  LDL R87, [R1+0x1150] ;  /* 0x0011500001577983 */ /* 0x000ea80000100800 */
[----:B------:R-:W2:Y:S04]  /*3fbe0*/  LDL R85, [R1+0x1154] ;  /* 0x0011540001557983 */ /* 0x000ea80000100800 */
[----:B0-----:R-:W2:Y:S04]  /*3fbf0*/  LDL R88, [R1+0x114c] ;  /* 0x00114c0001587983 */ /* 0x001ea80000100800 */
[----:B------:R-:W2:Y:S04]  /*3fc00*/  LDL R84, [R1+0x1158] ;  /* 0x0011580001547983 */ /* 0x000ea80000100800 */
[----:B---3--:R0:W-:Y:S04]  /*3fc10*/  STL [R1+0x1e0], R72 ;  /* 0x0001e04801007387 */ /* 0x0081e80000100800 */
[----:B------:R-:W3:Y:S04]  /*3fc20*/  LDL R71, [R1+0x1160] ;  /* 0x0011600001477983 */ /* 0x000ee80000100800 */
[----:B------:R-:W3:Y:S04]  /*3fc30*/  LDL R52, [R1+0x1168] ;  /* 0x0011680001347983 */ /* 0x000ee80000100800 */
[----:B0-----:R-:W3:Y:S01]  /*3fc40*/  LDL R72, [R1+0x115c] ;  /* 0x00115c0001487983 */ /* 0x001ee20000100800 */
[----:B----4-:R-:W-:-:S02]  /*3fc50*/  @P2 IMAD.MOV.U32 R46, RZ, RZ, R3 ;  /* 0x000000ffff2e2224 */ /* 0x010fc400078e0003 */
[----:B------:R-:W-:Y:S01]  /*3fc60*/  @P2 IMAD.MOV.U32 R47, RZ, RZ, R4 ;  /* 0x000000ffff2f2224 */ /* 0x000fe200078e0004 */
[----:B--2---:R0:W-:Y:S04]  /*3fc70*/  STL [R1+0x1dc], R54 ;  /* 0x0001dc3601007387 */ /* 0x0041e80000100800 */
[----:B------:R-:W2:Y:S04]  /*3fc80*/  LDL R4, [R1+0x11bc] ;  /* 0x0011bc0001047983 */ /* 0x000ea80000100800 */
[----:B------:R-:W4:Y:S04]  /*3fc90*/  LDL R3, [R1+0x11c0] ;  /* 0x0011c00001037983 */ /* 0x000f280000100800 */
[----:B0-----:R-:W2:Y:S01]  /*3fca0*/  LDL R54, [R1+0x1164] ;  /* 0x0011640001367983 */ /* 0x001ea20000100800 */
[----:B------:R-:W-:-:S02]  /*3fcb0*/  ISETP.GT.AND P1, PT, R7, 0x76, PT ;  /* 0x000000760700780c */ /* 0x000fc40003f24270 */
[----:B------:R-:W-:Y:S02]  /*3fcc0*/  PRMT R90, RZ, 0x7610, R90 ;  /* 0x00007610ff5a7816 */ /* 0x000fe4000000005a */
[----:B------:R-:W-:-:S04]  /*3fcd0*/  PRMT R86, RZ, 0x7610, R86 ;  /* 0x00007610ff567816 */ /* 0x000fc80000000056 */
[----:B------:R0:W4:Y:S01]  /*3fce0*/  @P2 LDG.E.U8 R90, desc[UR20][R46.64] ;  /* 0x000000142e5a2981 */ /* 0x000122000c1e1100 */
[----:B------:R-:W-:Y:S02]  /*3fcf0*/  ISETP.GT.AND P2, PT, R7, 0x77, PT ;  /* 0x000000770700780c */ /* 0x000fe40003f44270 */
[----:B------:R-:W-:Y:S02]  /*3fd00*/  PRMT R83, RZ, 0x7610, R83 ;  /* 0x00007610ff537816 */ /* 0x000fe40000000053 */
[----:B0-----:R-:W-:Y:S02]  /*3fd10*/  @P1 IMAD.MOV.U32 R46, RZ, RZ, R87 ;  /* 0x000000ffff2e1224 */ /* 0x001fe400078e0057 */
[----:B------:R-:W-:-:S05]  /*3fd20*/  @P1 IMAD.MOV.U32 R47, RZ, RZ, R88 ;  /* 0x000000ffff2f1224 */ /* 0x000fca00078e0058 */
[----:B------:R0:W4:Y:S01]  /*3fd30*/  @P1 LDG.E.U8 R86, desc[UR20][R46.64] ;  /* 0x000000142e561981 */ /* 0x000122000c1e1100 */
[----:B------:R-:W-:Y:S01]  /*3fd40*/  PRMT R64, RZ, 0x7610, R64 ;  /* 0x00007610ff407816 */ /* 0x000fe20000000040 */
[----:B0-----:R-:W-:Y:S02]  /*3fd50*/  @P1 IMAD.MOV.U32 R46, RZ, RZ, R84 ;  /* 0x000000ffff2e1224 */ /* 0x001fe400078e0054 */
[----:B------:R-:W-:-:S05]  /*3fd60*/  @P1 IMAD.MOV.U32 R47, RZ, RZ, R85 ;  /* 0x000000ffff2f1224 */ /* 0x000fca00078e0055 */
[----:B------:R3:W4:Y:S01]  /*3fd70*/  @P1 LDG.E.U8 R83, desc[UR20][R46.64] ;  /* 0x000000142e531981 */ /* 0x000722000c1e1100 */
[----:B------:R-:W-:Y:S02]  /*3fd80*/  ISETP.GT.AND P1, PT, R7, 0x7e, PT ;  /* 0x0000007e0700780c */ /* 0x000fe40003f24270 */
[----:B------:R-:W-:Y:S01]  /*3fd90*/  PRMT R6, RZ, 0x7610, R6 ;  /* 0x00007610ff067816 */ /* 0x000fe20000000006 */
[----:B---3--:R-:W-:Y:S02]  /*3fda0*/  @P2 IMAD.MOV.U32 R46, RZ, RZ, R71 ;  /* 0x000000ffff2e2224 */ /* 0x008fe400078e0047 */
[----:B------:R-:W-:-:S05]  /*3fdb0*/  @P2 IMAD.MOV.U32 R47, RZ, RZ, R72 ;  /* 0x000000ffff2f2224 */ /* 0x000fca00078e0048 */
[----:B------:R0:W3:Y:S01]  /*3fdc0*/  @P2 LDG.E.U8 R64, desc[UR20][R46.64] ;  /* 0x000000142e402981 */ /* 0x0000e2000c1e1100 */
[----:B------:R-:W-:Y:S01]  /*3fdd0*/  PRMT R2, RZ, 0x7610, R2 ;  /* 0x00007610ff027816 */ /* 0x000fe20000000002 */
[----:B0-----:R-:W-:Y:S02]  /*3fde0*/  @P2 IMAD.MOV.U32 R46, RZ, RZ, R52 ;  /* 0x000000ffff2e2224 */ /* 0x001fe400078e0034 */
[----:B--2---:R-:W-:-:S05]  /*3fdf0*/  @P2 IMAD.MOV.U32 R47, RZ, RZ, R54 ;  /* 0x000000ffff2f2224 */ /* 0x004fca00078e0036 */
[----:B------:R4:W2:Y:S02]  /*3fe00*/  @P2 LDG.E.U8 R6, desc[UR20][R46.64] ;  /* 0x000000142e062981 */ /* 0x0008a4000c1e1100 */
[----:B----4-:R-:W-:Y:S02]  /*3fe10*/  @P1 IMAD.MOV.U32 R46, RZ, RZ, R3 ;  /* 0x000000ffff2e1224 */ /* 0x010fe400078e0003 */
[----:B------:R-:W-:-:S05]  /*3fe20*/  @P1 IMAD.MOV.U32 R47, RZ, RZ, R4 ;  /* 0x000000ffff2f1224 */ /* 0x000fca00078e0004 */
[----:B------:R0:W4:Y:S04]  /*3fe30*/  @P1 LDG.E.U8 R2, desc[UR20][R46.64] ;  /* 0x000000142e021981 */ /* 0x000128000c1e1100 */
[----:B------:R-:W0:Y:S04]  /*3fe40*/  LDL R46, [R1+0x11c4] ;  /* 0x0011c400012e7983 */ /* 0x000e280000100800 */
[----:B------:R-:W0:Y:S01]  /*3fe50*/  LDL R47, [R1+0x11c8] ;  /* 0x0011c800012f7983 */ /* 0x000e220000100800 */
[----:B------:R-:W-:-:S03]  /*3fe60*/  PRMT R5, RZ, 0x7610, R5 ;  /* 0x00007610ff057816 */ /* 0x000fc60000000005 */
[----:B------:R-:W2:Y:S04]  /*3fe70*/  LDL.LU R52, [R1+0x230] ;  /* 0x0002300001347983 */ /* 0x000ea80000300800 */
[----:B------:R-:W2:Y:S04]  /*3fe80*/  LDL.LU R54, [R1+0x22c] ;  /* 0x00022c0001367983 */ /* 0x000ea80000300800 */
[----:B------:R-:W2:Y:S04]  /*3fe90*/  LDL.LU R71, [R1+0x1e8] ;  /* 0x0001e80001477983 */ /* 0x000ea80000300800 */
[----:B------:R-:W2:Y:S01]  /*3fea0*/  LDL.LU R72, [R1+0x1e4] ;  /* 0x0001e40001487983 */ /* 0x000ea20000300800 */
[----:B0-----:R-:W-:-:S04]  /*3feb0*/  @P1 LOP3.LUT R47, R47, R46, RZ, 0x3c, !PT ;  /* 0x0000002e2f2f1212 */ /* 0x001fc800078e3cff */
[----:B------:R-:W-:-:S04]  /*3fec0*/  @P1 LOP3.LUT R46, R47, R46, RZ, 0x3c, !PT ;  /* 0x0000002e2f2e1212 */ /* 0x000fc800078e3cff */
[----:B------:R-:W-:-:S05]  /*3fed0*/  @P1 LOP3.LUT R47, R47, R46, RZ, 0x3c, !PT ;  /* 0x0000002e2f2f1212 */ /* 0x000fca00078e3cff */
[----:B------:R-:W4:Y:S04]  /*3fee0*/  @P1 LDG.E.U8 R5, desc[UR20][R46.64] ;  /* 0x000000142e051981 */ /* 0x000f28000c1e1100 */
[----:B------:R0:W-:Y:S04]  /*3fef0*/  STL [R1+0x1b8], R83 ;  /* 0x0001b85301007387 */ /* 0x0001e80000100800 */
[----:B0-----:R-:W4:Y:S04]  /*3ff00*/  LDL.LU R83, [R1+0x180] ;  /* 0x0001800001537983 */ /* 0x001f280000300800 */
[----:B------:R-:W4:Y:S04]  /*3ff10*/  LDL.LU R84, [R1+0x17c] ;  /* 0x00017c0001547983 */ /* 0x000f280000300800 */
[----:B------:R-:W4:Y:S04]  /*3ff20*/  LDL.LU R85, [R1+0x144] ;  /* 0x0001440001557983 */ /* 0x000f280000300800 */
        /* <DEDUP_REMOVED lines=8> */
[----:B---3--:R0:W-:Y:S04]  /*3ffb0*/  STL [R1+0x1ac], R64 ;  /* 0x0001ac4001007387 */ /* 0x0081e80000100800 */
[----:B0-----:R-:W3:Y:S04]  /*3ffc0*/  LDL.LU R64, [R1+0x94] ;  /* 0x0000940001407983 */ /* 0x001ee80000300800 */
[----:B------:R-:W3:Y:S04]  /*3ffd0*/  LDL.LU R3, [R1+0x60] ;  /* 0x0000600001037983 */ /* 0x000ee80000300800 */
[----:B--2---:R0:W-:Y:S04]  /*3ffe0*/  STL [R1+0x1a0], R6 ;  /* 0x0001a00601007387 */ /* 0x0041e80000100800 */
[----:B0-----:R-:W2:Y:S04]  /*3fff0*/  LDL.LU R6, [R1+0x5c] ;  /* 0x00005c0001067983 */ /* 0x001ea80000300800 */
[----:B----4-:R0:W-:Y:S04]  /*40000*/  STL [R1+0x194], R2 ;  /* 0x0001940201007387 */ /* 0x0101e80000100800 */
[----:B0-----:R-:W4:Y:S04]  /*40010*/  LDL.LU R2, [R1+0x30] ;  /* 0x0000300001027983 */ /* 0x001f280000300800 */
[----:B------:R-:W2:Y:S04]  /*40020*/  LDL.LU R4, [R1+0x2c] ;  /* 0x00002c0001047983 */ /* 0x000ea80000300800 */
[----:B------:R0:W-:Y:S04]  /*40030*/  STL [R1+0x188], R5 ;  /* 0x0001880501007387 */ /* 0x0001e80000100800 */
[----:B0-----:R-:W2:Y:S04]  /*40040*/  LDL.LU R5, [R1+0x1850] ;  /* 0x0018500001057983 */ /* 0x001ea80000300800 */
[----:B------:R-:W3:Y:S04]  /*40050*/  LDL R46, [R1+0x11cc] ;  /* 0x0011cc00012e7983 */ /* 0x000ee80000100800 */
[----:B------:R-:W3:Y:S01]  /*40060*/  LDL R47, [R1+0x11d0] ;  /* 0x0011d000012f7983 */ /* 0x000ee20000100800 */
[----:B------:R-:W-:-:S02]  /*40070*/  ISETP.GT.AND P2, PT, R7, 0x7f, PT ;  /* 0x0000007f0700780c */ /* 0x000fc40003f44270 */
[----:B--2---:R-:W-:-:S11]  /*40080*/  PRMT R5, RZ, 0x7610, R5 ;  /* 0x00007610ff057816 */ /* 0x004fd60000000005 */
[----:B---3--:R-:W-:-:S04]  /*40090*/  @P2 LOP3.LUT R47, R47, R46, RZ, 0x3c, !PT ;  /* 0x0000002e2f2f2212 */ /* 0x008fc800078e3cff */
[----:B------:R-:W-:-:S04]  /*400a0*/  @P2 LOP3.LUT R46, R47, R46, RZ, 0x3c, !PT ;  /* 0x0000002e2f2e2212 */ /* 0x000fc800078e3cff */
[----:B------:R-:W-:-:S05]  /*400b0*/  @P2 LOP3.LUT R47, R47, R46, RZ, 0x3c, !PT ;  /* 0x0000002e2f2f2212 */ /* 0x000fca00078e3cff */
[----:B------:R-:W2:Y:S04]  /*400c0*/  @P2 LDG.E.U8 R5, desc[UR20][R46.64] ;  /* 0x000000142e052981 */ /* 0x000ea8000c1e1100 */
[----:B------:R-:W3:Y:S04]  /*400d0*/  LDL R46, [R1+0x11d4] ;  /* 0x0011d400012e7983 */ /* 0x000ee80000100800 */
[----:B------:R-:W3:Y:S01]  /*400e0*/  LDL R47, [R1+0x11d8] ;  /* 0x0011d800012f7983 */ /* 0x000ee20000100800 */
[----:B------:R-:W-:-:S03]  /*400f0*/  PRMT R16, RZ, 0x7610, R16 ;  /* 0x00007610ff107816 */ /* 0x000fc60000000010 */
[----:B--2---:R0:W-:Y:S02]  /*40100*/  STL [R1+0x184], R5 ;  /* 0x0001840501007387 */ /* 0x0041e40000100800 */
[----:B0-----:R-:W0:Y:S01]  /*40110*/  S2R R5, SR_TID.X ;  /* 0x0000000000057919 */ /* 0x001e220000002100 */
[----:B---3--:R-:W-:-:S04]  /*40120*/  @P2 LOP3.LUT R47, R47, R46, RZ, 0x3c, !PT ;  /* 0x0000002e2f2f2212 */ /* 0x008fc800078e3cff */
[----:B------:R-:W-:-:S04]  /*40130*/  @P2 LOP3.LUT R46, R47, R46, RZ, 0x3c, !PT ;  /* 0x0000002e2f2e2212 */ /* 0x000fc800078e3cff */
[----:B------:R-:W-:-:S05]  /*40140*/  @P2 LOP3.LUT R47, R47, R46, RZ, 0x3c, !PT ;  /* 0x0000002e2f2f2212 */ /* 0x000fca00078e3cff */
[----:B------:R-:W2:Y:S01]  /*40150*/  @P2 LDG.E.U8 R16, desc[UR20][R46.64] ;  /* 0x000000142e102981 */ /* 0x000ea2000c1e1100 */
[----:B0-----:R-:W-:Y:S01]  /*40160*/  LOP3.LUT R5, R5, 0x7f, RZ, 0xc0, !PT ;  /* 0x0000007f05057812 */ /* 0x001fe200078ec0ff */
[----:B------:R-:W-:Y:S06]  /*40170*/  BAR.SYNC.DEFER_BLOCKING 0x0 ;  /* 0x0000000000007b1d */ /* 0x000fec0000010000 */
        /* <DEDUP_REMOVED lines=11> */
[----:B------:R1:W-:Y:S04]  /*40230*/  STS.U8 [R5+UR9+0x15400], R91 ;  /* 0x0154005b05007988 */ /* 0x0003e80008000009 */
[----:B------:R3:W-:Y:S04]  /*40240*/  STS.U8 [R5+UR9+0x11800], R92 ;  /* 0x0118005c05007988 */ /* 0x0007e80008000009 */
[----:B0-----:R-:W2:Y:S04]  /*40250*/  LDL.LU R90, [R1+0x228] ;  /* 0x00022800015a7983 */ /* 0x001ea80000300800 */
[----:B-1----:R-:W2:Y:S04]  /*40260*/  LDL.LU R91, [R1+0x224] ;  /* 0x00022400015b7983 */ /* 0x002ea80000300800 */
[----:B---3--:R-:W3:Y:S04]  /*40270*/  LDL.LU R92, [R1+0x1d8] ;  /* 0x0001d800015c7983 */ /* 0x008ee80000300800 */
[----:B------:R-:W-:Y:S04]  /*40280*/  STS.U8 [R5+UR9+0x15800], R64 ;  /* 0x0158004005007988 */ /* 0x000fe80008000009 */
[----:B------:R-:W-:Y:S04]  /*40290*/  STS.U8 [R5+UR9+0x11c00], R3 ;  /* 0x011c000305007988 */ /* 0x000fe80008000009 */
[----:B------:R-:W-:Y:S04]  /*402a0*/  STS.U8 [R5+UR9+0x15c00], R6 ;  /* 0x015c000605007988 */ /* 0x000fe80008000009 */
[----:B----4-:R0:W-:Y:S04]  /*402b0*/  STS.U8 [R5+UR9+0x12000], R2 ;  /* 0x0120000205007988 */ /* 0x0101e80008000009 */
[----:B------:R-:W-:Y:S04]  /*402c0*/  STS.U8 [R5+UR9+0x16000], R4 ;  /* 0x0160000405007988 */ /* 0x000fe80008000009 */
[----:B------:R1:W-:Y:S04]  /*402d0*/  STS.U8 [R5+UR9+0x12400], R0 ;  /* 0x0124000005007988 */ /* 0x0003e80008000009 */
[----:B0-----:R-:W4:Y:S01]  /*402e0*/  LDL.LU R2, [R1+0x1d4] ;  /* 0x0001d40001027983 */ /* 0x001f220000300800 */
[----:B-1----:R-:W0:Y:S03]  /*402f0*/  S2R R0, SR_TID.X ;  /* 0x0000000000007919 */ /* 0x002e260000002100 */
        /* <DEDUP_REMOVED lines=8> */
[----:B------:R-:W-:Y:S01]  /*40380*/  STS.U8 [R5+UR9+0x13400], R18 ;  /* 0x0134001205007988 */ /* 0x000fe20008000009 */
[----:B------:R-:W-:-:S03]  /*40390*/  LOP3.LUT R4, R0, 0x10, RZ, 0x3c, !PT ;  /* 0x0000001000047812 */ /* 0x000fc600078e3cff */
[----:B------:R-:W-:Y:S04]  /*403a0*/  STS.U8 [R5+UR9+0x17400], R19 ;  /* 0x0174001305007988 */ /* 0x000fe80008000009 */
[----:B------:R-:W-:Y:S04]  /*403b0*/  STS.U8 [R5+UR9+0x13800], R28 ;  /* 0x0138001c05007988 */ /* 0x000fe80008000009 */
[----:B------:R-:W-:Y:S04]  /*403c0*/  STS.U8 [R5+UR9+0x17800], R29 ;  /* 0x0178001d05007988 */ /* 0x000fe80008000009 */
[----:B------:R-:W-:Y:S04]  /*403d0*/  STS.U8 [R5+UR9+0x13c00], R30 ;  /* 0x013c001e05007988 */ /* 0x000fe80008000009 */
[----:B------:R-:W-:Y:S04]  /*403e0*/  STS.U8 [R5+UR9+0x17c00], R31 ;  /* 0x017c001f05007988 */ /* 0x000fe80008000009 */
[----:B--2---:R0:W-:Y:S04]  /*403f0*/  STL [R1+0x178], R16 ;  /* 0x0001781001007387 */ /* 0x0041e80000100800 */
        /* <DEDUP_REMOVED lines=14> */
[----:B------:R0:W-:Y:S04]  /*404e0*/  STS.U8 [R4+UR9+0x10080], R90 ;  /* 0x0100805a04007988 */ /* 0x0001e80008000009 */
[----:B------:R1:W-:Y:S04]  /*404f0*/  STS.U8 [R4+UR9+0x14080], R91 ;  /* 0x0140805b04007988 */ /* 0x0003e80008000009 */
[----:B---3--:R3:W-:Y:S04]  /*40500*/  STS.U8 [R4+UR9+0x10480], R92 ;  /* 0x0104805c04007988 */ /* 0x0087e80008000009 */
[----:B0-----:R-:W2:Y:S04]  /*40510*/  LDL.LU R90, [R1+0x184c] ;  /* 0x00184c00015a7983 */ /* 0x001ea80000300800 */
[----:B-1----:R-:W2:Y:S04]  /*40520*/  LDL.LU R91, [R1+0x1848] ;  /* 0x00184800015b7983 */ /* 0x002ea80000300800 */
[----:B---3--:R-:W3:Y:S04]  /*40530*/  LDL.LU R92, [R1+0x1844] ;  /* 0x00184400015c7983 */ /* 0x008ee80000300800 */
[----:B----4-:R0:W-:Y:S04]  /*40540*/  STS.U8 [R4+UR9+0x14480], R2 ;  /* 0x0144800204007988 */ /* 0x0101e80008000009 */
[----:B0-----:R-:W4:Y:S04]  /*40550*/  LDL.LU R2, [R1+0x1840] ;  /* 0x0018400001027983 */ /* 0x001f280000300800 */
[----:B--2---:R0:W-:Y:S04]  /*40560*/  STS.U8 [R4+UR9+0x10880], R16 ;  /* 0x0108801004007988 */ /* 0x0041e80008000009 */
[----:B------:R1:W-:Y:S04]  /*40570*/  STS.U8 [R4+UR9+0x14880], R52 ;  /* 0x0148803404007988 */ /* 0x0003e80008000009 */
[----:B------:R2:W-:Y:S04]  /*40580*/  STS.U8 [R4+UR9+0x10c80], R54 ;  /* 0x010c803604007988 */ /* 0x0005e80008000009 */
[----:B------:R0:W-:Y:S04]  /*40590*/  STS.U8 [R4+UR9+0x14c80], R71 ;  /* 0x014c804704007988 */ /* 0x0001e80008000009 */
[----:B------:R0:W-:Y:S04]  /*405a0*/  STS.U8 [R4+UR9+0x11080], R72 ;  /* 0x0110804804007988 */ /* 0x0001e80008000009 */
[----:B------:R0:W-:Y:S04]  /*405b0*/  STS.U8 [R4+UR9+0x15080], R83 ;  /* 0x0150805304007988 */ /* 0x0001e80008000009 */
[----:B------:R1:W-:Y:S04]  /*405c0*/  STS.U8 [R4+UR9+0x11480], R84 ;  /* 0x0114805404007988 */ /* 0x0003e80008000009 */
[----:B------:R1:W-:Y:S04]  /*405d0*/  STS.U8 [R4+UR9+0x15480], R85 ;  /* 0x0154805504007988 */ /* 0x0003e80008000009 */
[----:B0-----:R-:W4:Y:S04]  /*405e0*/  LDL.LU R16, [R1+0x1cc] ;  /* 0x0001cc0001107983 */ /* 0x001f280000300800 */
[----:B------:R0:W-:Y:S04]  /*405f0*/  STS.U8 [R4+UR9+0x11880], R86 ;  /* 0x0118805604007988 */ /* 0x0001e80008000009 */
[----:B-1----:R-:W4:Y:S04]  /*40600*/  LDL.LU R52, [R1+0x1c8] ;  /* 0x0001c80001347983 */ /* 0x002f280000300800 */
[----:B------:R1:W-:Y:S04]  /*40610*/  STS.U8 [R4+UR9+0x15880], R87 ;  /* 0x0158805704007988 */ /* 0x0003e80008000009 */
[----:B--2---:R-:W2:Y:S04]  /*40620*/  LDL.LU R54, [R1+0x16c] ;  /* 0x00016c0001367983 */ /* 0x004ea80000300800 */
[----:B------:R0:W-:Y:S04]  /*40630*/  STS.U8 [R4+UR9+0x11c80], R88 ;  /* 0x011c805804007988 */ /* 0x0001e80008000009 */
[----:B------:R-:W2:Y:S04]  /*40640*/  LDL.LU R71, [R1+0x168] ;  /* 0x0001680001477983 */ /* 0x000ea80000300800 */
[----:B------:R0:W-:Y:S04]  /*40650*/  STS.U8 [R4+UR9+0x15c80], R64 ;  /* 0x015c804004007988 */ /* 0x0001e80008000009 */
[----:B------:R-:W2:Y:S04]  /*40660*/  LDL.LU R72, [R1+0x118] ;  /* 0x0001180001487983 */ /* 0x000ea80000300800 */
[----:B------:R0:W-:Y:S04]  /*40670*/  STS.U8 [R4+UR9+0x12080], R3 ;  /* 0x0120800304007988 */ /* 0x0001e80008000009 */
[----:B------:R-:W2:Y:S04]  /*40680*/  LDL.LU R83, [R1+0x114] ;  /* 0x0001140001537983 */ /* 0x000ea80000300800 */
[----:B------:R0:W-:Y:S04]  /*40690*/  STS.U8 [R4+UR9+0x16080], R6 ;  /* 0x0160800604007988 */ /* 0x0001e80008000009 */
[----:B------:R-:W2:Y:S04]  /*406a0*/  LDL.LU R84, [R1+0xe8] ;  /* 0x0000e80001547983 */ /* 0x000ea80000300800 */
[----:B------:R-:W2:Y:S04]  /*406b0*/  LDL.LU R85, [R1+0xe4] ;  /* 0x0000e40001557983 */ /* 0x000ea80000300800 */
[----:B0-----:R-:W2:Y:S04]  /*406c0*/  LDL.LU R86, [R1+0xb8] ;  /* 0x0000b80001567983 */ /* 0x001ea80000300800 */
[----:B-1----:R-:W2:Y:S04]  /*406d0*/  LDL.LU R87, [R1+0xb4] ;  /* 0x0000b40001577983 */ /* 0x002ea80000300800 */
[----:B------:R-:W2:Y:S04]  /*406e0*/  LDL.LU R88, [R1+0x80] ;  /* 0x0000800001587983 */ /* 0x000ea80000300800 */
[----:B------:R-:W2:Y:S04]  /*406f0*/  LDL.LU R64, [R1+0x7c] ;  /* 0x00007c0001407983 */ /* 0x000ea80000300800 */
[----:B---3--:R-:W-:Y:S04]  /*40700*/  STS.U8 [R4+UR9+0x12480], R92 ;  /* 0x0124805c04007988 */ /* 0x008fe80008000009 */
[----:B------:R-:W-:Y:S04]  /*40710*/  STS.U8 [R4+UR9+0x16480], R91 ;  /* 0x0164805b04007988 */ /* 0x000fe80008000009 */
[----:B------:R-:W-:Y:S04]  /*40720*/  STS.U8 [R4+UR9+0x12880], R80 ;  /* 0x0128805004007988 */ /* 0x000fe80008000009 */
[----:B------:R-:W-:Y:S04]  /*40730*/  STS.U8 [R4+UR9+0x16880], R79 ;  /* 0x0168804f04007988 */ /* 0x000fe80008000009 */
[----:B------:R-:W-:Y:S04]  /*40740*/  STS.U8 [R4+UR9+0x12c80], R68 ;  /* 0x012c804404007988 */ /* 0x000fe80008000009 */
[----:B------:R-:W3:Y:S04]  /*40750*/  LDL.LU R3, [R1+0x50] ;  /* 0x0000500001037983 */ /* 0x000ee80000300800 */
[----:B------:R-:W-:Y:S04]  /*40760*/  STS.U8 [R4+UR9+0x16c80], R67 ;  /* 0x016c804304007988 */ /* 0x000fe80008000009 */
[----:B------:R-:W2:Y:S04]  /*40770*/  LDL.LU R6, [R1+0x4c] ;  /* 0x00004c0001067983 */ /* 0x000ea80000300800 */
[----:B------:R0:W-:Y:S04]  /*40780*/  STS.U8 [R4+UR9+0x13080], R8 ;  /* 0x0130800804007988 */ /* 0x0001e80008000009 */
[----:B------:R1:W-:Y:S04]  /*40790*/  STS.U8 [R4+UR9+0x17080], R9 ;  /* 0x0170800904007988 */ /* 0x0003e80008000009 */
[----:B0-----:R-:W2:Y:S04]  /*407a0*/  LDL.LU R8, [R1+0x21c] ;  /* 0x00021c0001087983 */ /* 0x001ea80000300800 */
[----:B-1----:R-:W2:Y:S04]  /*407b0*/  LDL.LU R9, [R1+0x220] ;  /* 0x0002200001097983 */ /* 0x002ea80000300800 */
[----:B------:R-:W-:Y:S04]  /*407c0*/  STS.U8 [R4+UR9+0x13480], R20 ;  /* 0x0134801404007988 */ /* 0x000fe80008000009 */
[----:B------:R-:W-:Y:S04]  /*407d0*/  STS.U8 [R4+UR9+0x17480], R21 ;  /* 0x0174801504007988 */ /* 0x000fe80008000009 */
[----:B------:R-:W-:Y:S04]  /*407e0*/  STS.U8 [R4+UR9+0x13880], R33 ;  /* 0x0138802104007988 */ /* 0x000fe80008000009 */
[----:B------:R-:W-:Y:S04]  /*407f0*/  STS.U8 [R4+UR9+0x17880], R34 ;  /* 0x0178802204007988 */ /* 0x000fe80008000009 */
[----:B------:R-:W-:Y:S04]  /*40800*/  STS.U8 [R4+UR9+0x13c80], R35 ;  /* 0x013c802304007988 */ /* 0x000fe80008000009 */
[----:B------:R0:W-:Y:S04]  /*40810*/  STS.U8 [R4+UR9+0x17c80], R36 ;  /* 0x017c802404007988 */ /* 0x0001e80008000009 */
[----:B0-----:R-:W3:Y:S01]  /*40820*/  LDL.LU R4, [R1+0x183c] ;  /* 0x00183c0001047983 */ /* 0x001ee20000300800 */
[----:B------:R-:W-:-:S05]  /*40830*/  LOP3.LUT R0, R0, 0x20, RZ, 0x3c, !PT ;  /* 0x0000002000007812 */ /* 0x000fca00078e3cff */
[----:B--2---:R-:W-:Y:S04]  /*40840*/  STS.U8 [R0+UR9+0x10100], R9 ;  /* 0x0101000900007988 */ /* 0x004fe80008000009 */
        /* <DEDUP_REMOVED lines=13> */
[----:B---3--:R-:W-:Y:S04]  /*40920*/  STS.U8 [R0+UR9+0x11d00], R3 ;  /* 0x011d000300007988 */ /* 0x008fe80008000009 */
[----:B------:R-:W-:Y:S04]  /*40930*/  STS.U8 [R0+UR9+0x15d00], R6 ;  /* 0x015d000600007988 */ /* 0x000fe80008000009 */
[----:B0-----:R-:W2:Y:S04]  /*40940*/  LDL.LU R85, [R1+0x218] ;  /* 0x0002180001557983 */ /* 0x001ea80000300800 */
[----:B------:R0:W-:Y:S04]  /*40950*/  STS.U8 [R0+UR9+0x12100], R4 ;  /* 0x0121000400007988 */ /* 0x0001e80008000009 */
[----:B-1----:R-:W3:Y:S04]  /*40960*/  LDL.LU R87, [R1+0x214] ;  /* 0x0002140001577983 */ /* 0x002ee80000300800 */
[----:B0-----:R-:W4:Y:S01]  /*40970*/  LDL.LU R4, [R1+0x1c0] ;  /* 0x0001c00001047983 */ /* 0x001f220000300800 */
[----:B------:R-:W0:Y:S03]  /*40980*/  S2R R16, SR_TID.X ;  /* 0x0000000000107919 */ /* 0x000e260000002100 */
[----:B------:R1:W-:Y:S04]  /*40990*/  STS.U8 [R0+UR9+0x16100], R2 ;  /* 0x0161000200007988 */ /* 0x0003e80008000009 */
[----:B------:R-:W-:Y:S04]  /*409a0*/  STS.U8 [R0+UR9+0x12500], R90 ;  /* 0x0125005a00007988 */ /* 0x000fe80008000009 */
[----:B------:R-:W4:Y:S04]  /*409b0*/  LDL.LU R9, [R1+0x1bc] ;  /* 0x0001bc0001097983 */ /* 0x000f280000300800 */
[----:B------:R-:W-:Y:S04]  /*409c0*/  STS.U8 [R0+UR9+0x16500], R89 ;  /* 0x0165005900007988 */ /* 0x000fe80008000009 */
[----:B------:R-:W4:Y:S04]  /*409d0*/  LDL.LU R8, [R1+0x164] ;  /* 0x0001640001087983 */ /* 0x000f280000300800 */
[----:B------:R-:W-:Y:S04]  /*409e0*/  STS.U8 [R0+UR9+0x12900], R78 ;  /* 0x0129004e00007988 */ /* 0x000fe80008000009 */
[----:B------:R-:W4:Y:S04]  /*409f0*/  LDL.LU R52, [R1+0x160] ;  /* 0x0001600001347983 */ /* 0x000f280000300800 */
[----:B------:R-:W-:Y:S01]  /*40a00*/  STS.U8 [R0+UR9+0x16900], R77 ;  /* 0x0169004d00007988 */ /* 0x000fe20008000009 */
[----:B0-----:R-:W-:-:S03]  /*40a10*/  LOP3.LUT R16, R16, 0x7f, RZ, 0xc0, !PT ;  /* 0x0000007f10107812 */ /* 0x001fc600078ec0ff */
[----:B------:R-:W4:Y:S04]  /*40a20*/  LDL.LU R54, [R1+0x110] ;  /* 0x0001100001367983 */ /* 0x000f280000300800 */
[----:B------:R-:W-:Y:S04]  /*40a30*/  STS.U8 [R0+UR9+0x12d00], R66 ;  /* 0x012d004200007988 */ /* 0x000fe80008000009 */
[----:B------:R-:W4:Y:S04]  /*40a40*/  LDL.LU R71, [R1+0x10c] ;  /* 0x00010c0001477983 */ /* 0x000f280000300800 */
[----:B------:R-:W-:Y:S01]  /*40a50*/  STS.U8 [R0+UR9+0x16d00], R65 ;  /* 0x016d004100007988 */ /* 0x000fe20008000009 */
[----:B------:R-:W-:-:S03]  /*40a60*/  LOP3.LUT R86, R16, 0x30, RZ, 0x3c, !PT ;  /* 0x0000003010567812 */ /* 0x000fc600078e3cff */
        /* <DEDUP_REMOVED lines=12> */
[----:B-1----:R-:W4:Y:S04]  /*40b30*/  LDL.LU R2, [R1+0x48] ;  /* 0x0000480001027983 */ /* 0x002f280000300800 */
[----:B------:R-:W-:Y:S04]  /*40b40*/  STS.U8 [R0+UR9+0x13d00], R39 ;  /* 0x013d002700007988 */ /* 0x000fe80008000009 */
[----:B------:R0:W-:Y:S04]  /*40b50*/  STS.U8 [R0+UR9+0x17d00], R40 ;  /* 0x017d002800007988 */ /* 0x0001e80008000009 */
[----:B------:R-:W4:Y:S04]  /*40b60*/  LDL.LU R88, [R1+0x18] ;  /* 0x0000180001587983 */ /* 0x000f280000300800 */
[----:B0-----:R-:W4:Y:S04]  /*40b70*/  LDL.LU R0, [R1+0x14] ;  /* 0x0000140001007983 */ /* 0x001f280000300800 */
[----:B--2---:R0:W-:Y:S04]  /*40b80*/  STS.U8 [R86+UR9+0x10180], R85 ;  /* 0x0101805556007988 */ /* 0x0041e80008000009 */
[----:B---3--:R1:W-:Y:S04]  /*40b90*/  STS.U8 [R86+UR9+0x14180], R87 ;  /* 0x0141805756007988 */ /* 0x0083e80008000009 */
[----:B0-----:R-:W2:Y:S04]  /*40ba0*/  LDL.LU R85, [R1+0x1838] ;  /* 0x0018380001557983 */ /* 0x001ea80000300800 */
[----:B----4-:R0:W-:Y:S04]  /*40bb0*/  STS.U8 [R86+UR9+0x10580], R4 ;  /* 0x0105800456007988 */ /* 0x0101e80008000009 */
[----:B-1----:R-:W3:Y:S04]  /*40bc0*/  LDL.LU R87, [R1+0x1834] ;  /* 0x0018340001577983 */ /* 0x002ee80000300800 */
[----:B0-----:R-:W4:Y:S04]  /*40bd0*/  LDL.LU R4, [R1+0x1830] ;  /* 0x0018300001047983 */ /* 0x001f280000300800 */
        /* <DEDUP_REMOVED lines=11> */
[----:B0-----:R-:W2:Y:S04]  /*40c90*/  LDL.LU R3, [R1+0x20c] ;  /* 0x00020c0001037983 */ /* 0x001ea80000300800 */
[----:B------:R0:W-:Y:S04]  /*40ca0*/  STS.U8 [R86+UR9+0x11d80], R2 ;  /* 0x011d800256007988 */ /* 0x0001e80008000009 */
[----:B-1----:R-:W2:Y:S04]  /*40cb0*/  LDL.LU R6, [R1+0x208] ;  /* 0x0002080001067983 */ /* 0x002ea80000300800 */
[----:B0-----:R-:W2:Y:S04]  /*40cc0*/  LDL.LU R2, [R1+0x1b4] ;  /* 0x0001b40001027983 */ /* 0x001ea80000300800 */
[----:B----4-:R0:W-:Y:S04]  /*40cd0*/  STS.U8 [R86+UR9+0x15d80], R4 ;  /* 0x015d800456007988 */ /* 0x0101e80008000009 */
[----:B0-----:R-:W4:Y:S04]  /*40ce0*/  LDL.LU R4, [R1+0x1b0] ;  /* 0x0001b00001047983 */ /* 0x001f280000300800 */
        /* <DEDUP_REMOVED lines=10> */
[----:B0-----:R-:W2:Y:S04]  /*40d90*/  LDL.LU R88, [R1+0x182c] ;  /* 0x00182c0001587983 */ /* 0x001ea80000300800 */
[----:B------:R0:W-:Y:S01]  /*40da0*/  STS.U8 [R86+UR9+0x16180], R0 ;  /* 0x0161800056007988 */ /* 0x0001e20008000009 */
[----:B------:R-:W-:-:S03]  /*40db0*/  LOP3.LUT R16, R16, 0x40, RZ, 0x3c, !PT ;  /* 0x0000004010107812 */ /* 0x000fc600078e3cff */
[----:B0-----:R-:W4:Y:S04]  /*40dc0*/  LDL.LU R0, [R1+0x3c] ;  /* 0x00003c0001007983 */ /* 0x001f280000300800 */
[----:B--2---:R-:W-:Y:S04]  /*40dd0*/  STS.U8 [R86+UR9+0x12580], R88 ;  /* 0x0125805856007988 */ /* 0x004fe80008000009 */
        /* <DEDUP_REMOVED lines=15> */
[----:B0-----:R-:W3:Y:S04]  /*40ed0*/  LDL.LU R86, [R1+0x1828] ;  /* 0x0018280001567983 */ /* 0x001ee80000300800 */
[----:B-1----:R-:W3:Y:S04]  /*40ee0*/  LDL.LU R3, [R1+0x1824] ;  /* 0x0018240001037983 */ /* 0x002ee80000300800 */
[----:B--2---:R-:W2:Y:S04]  /*40ef0*/  LDL.LU R6, [R1+0x1820] ;  /* 0x0018200001067983 */ /* 0x004ea80000300800 */
[----:B------:R0:W-:Y:S04]  /*40f00*/  STS.U8 [R16+UR9+0x10600], R2 ;  /* 0x0106000210007988 */ /* 0x0001e80008000009 */
[----:B----4-:R1:W-:Y:S04]  /*40f10*/  STS.U8 [R16+UR9+0x14600], R4 ;  /* 0x0146000410007988 */ /* 0x0103e80008000009 */
[----:B0-----:R-:W4:Y:S04]  /*40f20*/  LDL.LU R2, [R1+0x181c] ;  /* 0x00181c0001027983 */ /* 0x001f280000300800 */
[----:B-1----:R-:W2:Y:S04]  /*40f30*/  LDL.LU R4, [R1+0x1818] ;  /* 0x0018180001047983 */ /* 0x002ea80000300800 */
[----:B------:R-:W-:Y:S04]  /*40f40*/  STS.U8 [R16+UR9+0x10a00], R9 ;  /* 0x010a000910007988 */ /* 0x000fe80008000009 */
[----:B------:R-:W-:Y:S04]  /*40f50*/  STS.U8 [R16+UR9+0x14a00], R8 ;  /* 0x014a000810007988 */ /* 0x000fe80008000009 */
[----:B------:R0:W-:Y:S04]  /*40f60*/  STS.U8 [R16+UR9+0x10e00], R52 ;  /* 0x010e003410007988 */ /* 0x0001e80008000009 */
[----:B------:R1:W-:Y:S04]  /*40f70*/  STS.U8 [R16+UR9+0x14e00], R54 ;  /* 0x014e003610007988 */ /* 0x0003e80008000009 */
[----:B------:R0:W-:Y:S04]  /*40f80*/  STS.U8 [R16+UR9+0x11200], R71 ;  /* 0x0112004710007988 */ /* 0x0001e80008000009 */
[----:B------:R-:W-:Y:S04]  /*40f90*/  STS.U8 [R16+UR9+0x15200], R72 ;  /* 0x0152004810007988 */ /* 0x000fe80008000009 */
[----:B------:R-:W-:Y:S04]  /*40fa0*/  STS.U8 [R16+UR9+0x11600], R83 ;  /* 0x0116005310007988 */ /* 0x000fe80008000009 */
[----:B------:R-:W-:Y:S04]  /*40fb0*/  STS.U8 [R16+UR9+0x15600], R84 ;  /* 0x0156005410007988 */ /* 0x000fe80008000009 */
[----:B------:R-:W-:Y:S04]  /*40fc0*/  STS.U8 [R16+UR9+0x11a00], R64 ;  /* 0x011a004010007988 */ /* 0x000fe80008000009 */
[----:B0-----:R-:W3:Y:S04]  /*40fd0*/  LDL.LU R52, [R1+0x200] ;  /* 0x0002000001347983 */ /* 0x001ee80000300800 */
[----:B-1----:R-:W3:Y:S04]  /*40fe0*/  LDL.LU R54, [R1+0x1fc] ;  /* 0x0001fc0001367983 */ /* 0x002ee80000300800 */
[----:B------:R-:W3:Y:S04]  /*40ff0*/  LDL.LU R71, [R1+0x1a8] ;  /* 0x0001a80001477983 */ /* 0x000ee80000300800 */
[----:B--2---:R-:W-:Y:S04]  /*41000*/  STS.U8 [R16+UR9+0x15a00], R4 ;  /* 0x015a000410007988 */ /* 0x004fe80008000009 */
[----:B----4-:R0:W-:Y:S04]  /*41010*/  STS.U8 [R16+UR9+0x11e00], R2 ;  /* 0x011e000210007988 */ /* 0x0101e80008000009 */
[----:B0-----:R-:W2:Y:S04]  /*41020*/  LDL.LU R2, [R1+0x1a4] ;  /* 0x0001a40001027983 */ /* 0x001ea80000300800 */
[----:B------:R-:W4:Y:S04]  /*41030*/  LDL.LU R4, [R1+0x154] ;  /* 0x0001540001047983 */ /* 0x000f280000300800 */
[----:B------:R-:W-:Y:S04]  /*41040*/  STS.U8 [R16+UR9+0x15e00], R0 ;  /* 0x015e000010007988 */ /* 0x000fe80008000009 */
[----:B------:R-:W-:Y:S04]  /*41050*/  STS.U8 [R16+UR9+0x12200], R6 ;  /* 0x0122000610007988 */ /* 0x000fe80008000009 */
[----:B---3--:R0:W-:Y:S04]  /*41060*/  STS.U8 [R16+UR9+0x16200], R3 ;  /* 0x0162000310007988 */ /* 0x0081e80008000009 */
[----:B------:R-:W-:Y:S04]  /*41070*/  STS.U8 [R16+UR9+0x12600], R86 ;  /* 0x0126005610007988 */ /* 0x000fe80008000009 */
[----:B------:R-:W-:Y:S04]  /*41080*/  STS.U8 [R16+UR9+0x16600], R85 ;  /* 0x0166005510007988 */ /* 0x000fe80008000009 */
[----:B------:R-:W-:Y:S04]  /*41090*/  STS.U8 [R16+UR9+0x12a00], R74 ;  /* 0x012a004a10007988 */ /* 0x000fe80008000009 */
[----:B------:R-:W-:Y:S04]  /*410a0*/  STS.U8 [R16+UR9+0x16a00], R73 ;  /* 0x016a004910007988 */ /* 0x000fe80008000009 */
[----:B------:R-:W-:Y:S04]  /*410b0*/  STS.U8 [R16+UR9+0x12e00], R58 ;  /* 0x012e003a10007988 */ /* 0x000fe80008000009 */
[----:B------:R-:W-:Y:S01]  /*410c0*/  STS.U8 [R16+UR9+0x16e00], R56 ;  /* 0x016e003810007988 */ /* 0x000fe20008000009 */
[----:B0-----:R-:W-:-:S03]  /*410d0*/  LOP3.LUT R3, R5, 0x50, RZ, 0x3c, !PT ;  /* 0x0000005005037812 */ /* 0x001fc600078e3cff */
[----:B------:R-:W3:Y:S04]  /*410e0*/  LDL.LU R72, [R1+0xfc] ;  /* 0x0000fc0001487983 */ /* 0x000ee80000300800 */
[----:B------:R-:W-:Y:S04]  /*410f0*/  STS.U8 [R16+UR9+0x13200], R14 ;  /* 0x0132000e10007988 */ /* 0x000fe80008000009 */
        /* <DEDUP_REMOVED lines=22> */
[----:B----4-:R1:W-:Y:S04]  /*41260*/  STS.U8 [R3+UR9+0x10a80], R4 ;  /* 0x010a800403007988 */ /* 0x0103e80008000009 */
[----:B0-----:R-:W2:Y:S04]  /*41270*/  LDL.LU R2, [R1+0x1804] ;  /* 0x0018040001027983 */ /* 0x001ea80000300800 */
[----:B-1----:R-:W4:Y:S04]  /*41280*/  LDL.LU R4, [R1+0x1800] ;  /* 0x0018000001047983 */ /* 0x002f280000300800 */
[----:B----4-:R-:W-:Y:S04]  /*41290*/  STS.U8 [R3+UR9+0x14a80], R4 ;  /* 0x014a800403007988 */ /* 0x010fe80008000009 */
[----:B--2---:R0:W-:Y:S04]  /*412a0*/  STS.U8 [R3+UR9+0x10e80], R2 ;  /* 0x010e800203007988 */ /* 0x0041e80008000009 */
[----:B---3--:R1:W-:Y:S04]  /*412b0*/  STS.U8 [R3+UR9+0x14e80], R72 ;  /* 0x014e804803007988 */ /* 0x0083e80008000009 */
[----:B------:R2:W-:Y:S04]  /*412c0*/  STS.U8 [R3+UR9+0x11280], R83 ;  /* 0x0112805303007988 */ /* 0x0005e80008000009 */
[----:B0-----:R-:W3:Y:S04]  /*412d0*/  LDL.LU R2, [R1+0x1f4] ;  /* 0x0001f40001027983 */ /* 0x001ee80000300800 */
[----:B------:R-:W4:Y:S04]  /*412e0*/  LDL.LU R4, [R1+0x1f0] ;  /* 0x0001f00001047983 */ /* 0x000f280000300800 */
[----:B-1----:R-:W3:Y:S04]  /*412f0*/  LDL.LU R72, [R1+0x17fc] ;  /* 0x0017fc0001487983 */ /* 0x002ee80000300800 */
[----:B--2---:R-:W2:Y:S04]  /*41300*/  LDL.LU R83, [R1+0x17f8] ;  /* 0x0017f80001537983 */ /* 0x004ea80000300800 */
[----:B------:R0:W-:Y:S04]  /*41310*/  STS.U8 [R3+UR9+0x15280], R84 ;  /* 0x0152805403007988 */ /* 0x0001e80008000009 */
[----:B------:R1:W-:Y:S04]  /*41320*/  STS.U8 [R3+UR9+0x11680], R64 ;  /* 0x0116804003007988 */ /* 0x0003e80008000009 */
[----:B------:R1:W-:Y:S04]  /*41330*/  STS.U8 [R3+UR9+0x15680], R0 ;  /* 0x0156800003007988 */ /* 0x0003e80008000009 */
[----:B0-----:R-:W2:Y:S04]  /*41340*/  LDL.LU R84, [R1+0x17f4] ;  /* 0x0017f40001547983 */ /* 0x001ea80000300800 */
[----:B-1----:R-:W2:Y:S04]  /*41350*/  LDL.LU R64, [R1+0x17f0] ;  /* 0x0017f00001407983 */ /* 0x002ea80000300800 */
[----:B------:R-:W2:Y:S04]  /*41360*/  LDL.LU R0, [R1+0x17ec] ;  /* 0x0017ec0001007983 */ /* 0x000ea80000300800 */
[----:B------:R0:W-:Y:S04]  /*41370*/  STS.U8 [R3+UR9+0x11a80], R6 ;  /* 0x011a800603007988 */ /* 0x0001e80008000009 */
[----:B0-----:R-:W2:Y:S04]  /*41380*/  LDL.LU R6, [R1+0x17e8] ;  /* 0x0017e80001067983 */ /* 0x001ea80000300800 */
[----:B------:R-:W-:Y:S04]  /*41390*/  STS.U8 [R3+UR9+0x15a80], R9 ;  /* 0x015a800903007988 */ /* 0x000fe80008000009 */
[----:B------:R-:W-:Y:S01]  /*413a0*/  STS.U8 [R3+UR9+0x11e80], R8 ;  /* 0x011e800803007988 */ /* 0x000fe20008000009 */
[----:B------:R-:W-:-:S02]  /*413b0*/  ISETP.GE.AND P1, PT, R5, R7, PT ;  /* 0x000000070500720c */ /* 0x000fc40003f26270 */
[----:B------:R-:W-:Y:S01]  /*413c0*/  LOP3.LUT R5, R5, 0x60, RZ, 0x3c, !PT ;  /* 0x0000006005057812 */ /* 0x000fe200078e3cff */
[----:B--2---:R0:W-:Y:S04]  /*413d0*/  STS.U8 [R3+UR9+0x15e80], R6 ;  /* 0x015e800603007988 */ /* 0x0041e80008000009 */
[----:B------:R1:W-:Y:S04]  /*413e0*/  STS.U8 [R3+UR9+0x12280], R0 ;  /* 0x0122800003007988 */ /* 0x0003e80008000009 */
[----:B------:R2:W-:Y:S04]  /*413f0*/  STS.U8 [R3+UR9+0x16280], R64 ;  /* 0x0162804003007988 */ /* 0x0005e80008000009 */
        /* <DEDUP_REMOVED lines=9> */
[----:B------:R3:W-:Y:S04]  /*41490*/  STS.U8 [R3+UR9+0x17680], R45 ;  /* 0x0176802d03007988 */ /* 0x0007e80008000009 */
[----:B0-----:R-:W4:Y:S04]  /*414a0*/  LDL.LU R6, [R1+0x17e4] ;  /* 0x0017e40001067983 */ /* 0x001f280000300800 */
[----:B------:R-:W-:Y:S04]  /*414b0*/  STS.U8 [R3+UR9+0x13a80], R57 ;  /* 0x013a803903007988 */ /* 0x000fe80008000009 */
[----:B-1----:R-:W4:Y:S04]  /*414c0*/  LDL.LU R0, [R1+0x17e0] ;  /* 0x0017e00001007983 */ /* 0x002f280000300800 */
[----:B------:R-:W-:Y:S04]  /*414d0*/  STS.U8 [R3+UR9+0x17a80], R59 ;  /* 0x017a803b03007988 */ /* 0x000fe80008000009 */
[----:B--2---:R-:W2:Y:S04]  /*414e0*/  LDL.LU R64, [R1+0x17dc] ;  /* 0x0017dc0001407983 */ /* 0x004ea80000300800 */
[----:B------:R-:W-:Y:S04]  /*414f0*/  STS.U8 [R3+UR9+0x13e80], R61 ;  /* 0x013e803d03007988 */ /* 0x000fe80008000009 */
[----:B------:R-:W2:Y:S04]  /*41500*/  LDL R9, [R1+0x34c] ;  /* 0x00034c0001097983 */ /* 0x000ea80000100800 */
[----:B------:R-:W2:Y:S04]  /*41510*/  LDL R8, [R1+0x350] ;  /* 0x0003500001087983 */ /* 0x000ea80000100800 */
[----:B---3--:R-:W3:Y:S04]  /*41520*/  LDL R45, [R1+0x390] ;  /* 0x00039000012d7983 */ /* 0x008ee80000100800 */
[----:B------:R0:W-:Y:S04]  /*41530*/  STS.U8 [R3+UR9+0x17e80], R63 ;  /* 0x017e803f03007988 */ /* 0x0001e80008000009 */
[----:B------:R1:W-:Y:S04]  /*41540*/  STS.U8 [R5+UR9+0x10300], R2 ;  /* 0x0103000205007988 */ /* 0x0003e80008000009 */
[----:B----4-:R4:W-:Y:S04]  /*41550*/  STS.U8 [R5+UR9+0x14300], R4 ;  /* 0x0143000405007988 */ /* 0x0109e80008000009 */
[----:B0-----:R-:W2:Y:S04]  /*41560*/  LDL.LU R3, [R1+0x17d8] ;  /* 0x0017d80001037983 */ /* 0x001ea80000300800 */
[----:B-1----:R-:W2:Y:S04]  /*41570*/  LDL.LU R2, [R1+0x17d4] ;  /* 0x0017d40001027983 */ /* 0x002ea80000300800 */
[----:B----4-:R-:W4:Y:S04]  /*41580*/  LDL.LU R4, [R1+0x17d0] ;  /* 0x0017d00001047983 */ /* 0x010f280000300800 */
[----:B----4-:R0:W-:Y:S04]  /*41590*/  STS.U8 [R5+UR9+0x10700], R4 ;  /* 0x0107000405007988 */ /* 0x0101e80008000009 */
[----:B--2---:R1:W-:Y:S04]  /*415a0*/  STS.U8 [R5+UR9+0x14700], R2 ;  /* 0x0147000205007988 */ /* 0x0043e80008000009 */
[----:B------:R2:W-:Y:S04]  /*415b0*/  STS.U8 [R5+UR9+0x10b00], R3 ;  /* 0x010b000305007988 */ /* 0x0005e80008000009 */
[----:B0-----:R-:W4:Y:S04]  /*415c0*/  LDL.LU R4, [R1+0x17cc] ;  /* 0x0017cc0001047983 */ /* 0x001f280000300800 */
[----:B-1----:R-:W3:Y:S04]  /*415d0*/  LDL.LU R2, [R1+0x17c8] ;  /* 0x0017c80001027983 */ /* 0x002ee80000300800 */
[----:B--2---:R-:W2:Y:S04]  /*415e0*/  LDL.LU R3, [R1+0x17c4] ;  /* 0x0017c40001037983 */ /* 0x004ea80000300800 */
[----:B------:R0:W-:Y:S04]  /*415f0*/  STS.U8 [R5+UR9+0x14b00], R64 ;  /* 0x014b004005007988 */ /* 0x0001e80008000009 */
[----:B0-----:R-:W2:Y:S02]  /*41600*/  LDL.LU R64, [R1+0x17c0] ;  /* 0x0017c00001407983 */ /* 0x001ea40000300800 */
[----:B--2---:R-:W-:-:S06]  /*41610*/  PRMT R64, RZ, 0x7610, R64 ;  /* 0x00007610ff407816 */ /* 0x004fcc0000000040 */
[----:B------:R-:W2:Y:S04]  /*41620*/  @!P1 LDG.E.U8 R64, desc[UR20][R8.64] ;  /* 0x0000001408409981 */ /* 0x000ea8000c1e1100 */
[----:B------:R0:W-:Y:S04]  /*41630*/  STS.U8 [R5+UR9+0x10f00], R0 ;  /* 0x010f000005007988 */ /* 0x0001e80008000009 */
[----:B------:R1:W-:Y:S04]  /*41640*/  STS.U8 [R5+UR9+0x14f00], R6 ;  /* 0x014f000605007988 */ /* 0x0003e80008000009 */
[----:B0-----:R-:W3:Y:S04]  /*41650*/  LDL.LU R0, [R1+0x17bc] ;  /* 0x0017bc0001007983 */ /* 0x001ee80000300800 */
[----:B-1----:R-:W4:Y:S04]  /*41660*/  LDL.LU R5, [R1+0x17b8] ;  /* 0x0017b80001057983 */ /* 0x002f280000300800 */
[----:B------:R-:W4:Y:S04]  /*41670*/  LDL.LU R6, [R1+0x17b4] ;  /* 0x0017b40001067983 */ /* 0x000f280000300800 */
[----:B--2---:R0:W-:Y:S04]  /*41680*/  STL [R1+0xf4], R64 ;  /* 0x0000f44001007387 */ /* 0x0041e80000100800 */
[----:B0-----:R-:W2:Y:S04]  /*41690*/  LDL.LU R64, [R1+0x17b0] ;  /* 0x0017b00001407983 */ /* 0x001ea80000300800 */
[----:B------:R-:W2:Y:S01]  /*416a0*/  LDL R9, [R1+0x38c] ;  /* 0x00038c0001097983 */ /* 0x000ea20000100800 */
[----:B---3--:R-:W-:-:S03]  /*416b0*/  @!P1 IMAD.MOV.U32 R8, RZ, RZ, R45 ;  /* 0x000000ffff089224 */ /* 0x008fc600078e002d */
[----:B------:R-:W3:Y:S01]  /*416c0*/  LDL R45, [R1+0x4f0] ;  /* 0x0004f000012d7983 */ /* 0x000ee20000100800 */
[----:B----4-:R-:W-:-:S06]  /*416d0*/  PRMT R6, RZ, 0x7610, R6 ;  /* 0x00007610ff067816 */ /* 0x010fcc0000000006 */
[----:B--2---:R-:W2:Y:S04]  /*416e0*/  @!P1 LDG.E.U8 R6, desc[UR20][R8.64] ;  /* 0x0000001408069981 */ /* 0x004ea8000c1e1100 */
[----:B--2---:R0:W-:Y:S04]  /*416f0*/  STL [R1+0xec], R6 ;  /* 0x0000ec0601007387 */ /* 0x0041e80000100800 */
[----:B0-----:R-:W2:Y:S04]  /*41700*/  LDL.LU R6, [R1+0x17ac] ;  /* 0x0017ac0001067983 */ /* 0x001ea80000300800 */
[----:B------:R-:W4:Y:S04]  /*41710*/  LDL R8, [R1+0x3cc] ;  /* 0x0003cc0001087983 */ /* 0x000f280000100800 */
[----:B------:R-:W4:Y:S01]  /*41720*/  LDL R9, [R1+0x3d0] ;  /* 0x0003d00001097983 */ /* 0x000f220000100800 */
[----:B------:R-:W-:-:S02]  /*41730*/  PRMT R64, RZ, 0x7610, R64 ;  /* 0x00007610ff407816 */ /* 0x000fc40000000040 */
[----:B----4-:R-:W-:-:S04]  /*41740*/  @!P1 LOP3.LUT R9, R9, R8, RZ, 0x3c, !PT ;  /* 0x0000000809099212 */ /* 0x010fc800078e3cff */
[----:B------:R-:W-:-:S04]  /*41750*/  @!P1 LOP3.LUT R8, R9, R8, RZ, 0x3c, !PT ;  /* 0x0000000809089212 */ /* 0x000fc800078e3cff */
[----:B------:R-:W-:-:S05]  /*41760*/  @!P1 LOP3.LUT R9, R9, R8, RZ, 0x3c, !PT ;  /* 0x0000000809099212 */ /* 0x000fca00078e3cff */
[----:B------:R-:W4:Y:S04]  /*41770*/  @!P1 LDG.E.U8 R64, desc[UR20][R8.64] ;  /* 0x0000001408409981 */ /* 0x000f28000c1e1100 */
[----:B----4-:R0:W-:Y:S04]  /*41780*/  STL [R1+0xe4], R64 ;  /* 0x0000e44001007387 */ /* 0x0101e80000100800 */
[----:B0-----:R-:W4:Y:S04]  /*41790*/  LDL.LU R64, [R1+0x17a8] ;  /* 0x0017a80001407983 */ /* 0x001f280000300800 */
[----:B------:R-:W2:Y:S04]  /*417a0*/  LDL R8, [R1+0x42c] ;  /* 0x00042c0001087983 */ /* 0x000ea80000100800 */
[----:B------:R-:W2:Y:S01]  /*417b0*/  LDL R9, [R1+0x430] ;  /* 0x0004300001097983 */ /* 0x000ea20000100800 */
[----:B------:R-:W-:-:S02]  /*417c0*/  PRMT R47, RZ, 0x7610, R47 ;  /* 0x00007610ff2f7816 */ /* 0x000fc4000000002f */
[----:B--2---:R-:W-:-:S04]  /*417d0*/  @!P1 LOP3.LUT R9, R9, R8, RZ, 0x3c, !PT ;  /* 0x0000000809099212 */ /* 0x004fc800078e3cff */
[----:B------:R-:W-:-:S04]  /*417e0*/  @!P1 LOP3.LUT R8, R9, R8, RZ, 0x3c, !PT ;  /* 0x0000000809089212 */ /* 0x000fc800078e3cff */
[----:B------:R-:W-:-:S05]  /*417f0*/  @!P1 LOP3.LUT R9, R9, R8, RZ, 0x3c, !PT ;  /* 0x0000000809099212 */ /* 0x000fca00078e3cff */
[----:B------:R-:W2:Y:S04]  /*41800*/  @!P1 LDG.E.U8 R47, desc[UR20][R8.64] ;  /* 0x00000014082f9981 */ /* 0x000ea8000c1e1100 */
[----:B------:R-:W3:Y:S04]  /*41810*/  LDL R8, [R1+0x46c] ;  /* 0x00046c0001087983 */ /* 0x000ee80000100800 */
[----:B------:R-:W3:Y:S01]  /*41820*/  LDL R9, [R1+0x470] ;  /* 0x0004700001097983 */ /* 0x000ee20000100800 */
[----:B------:R-:W-:-:S03]  /*41830*/  PRMT R46, RZ, 0x7610, R46 ;  /* 0x00007610ff2e7816 */ /* 0x000fc6000000002e */
[----:B--2---:R0:W-:Y:S01]  /*41840*/  STL [R1+0xdc], R47 ;  /* 0x0000dc2f01007387 */ /* 0x0041e20000100800 */
[----:B------:R-:W-:-:S03]  /*41850*/  PRMT R6, RZ, 0x7610, R6 ;  /* 0x00007610ff067816 */ /* 0x000fc60000000006 */
[----:B0-----:R-:W2:Y:S01]  /*41860*/  LDL R47, [R1+0x570] ;  /* 0x00057000012f7983 */ /* 0x001ea20000100800 */
[----:B---3--:R-:W-:-:S04]  /*41870*/  @!P1 LOP3.LUT R9, R9, R8, RZ, 0x3c, !PT ;  /* 0x0000000809099212 */ /* 0x008fc800078e3cff */
[----:B------:R-:W-:-:S04]  /*41880*/  @!P1 LOP3.LUT R8, R9, R8, RZ, 0x3c, !PT ;  /* 0x0000000809089212 */ /* 0x000fc800078e3cff */
[----:B------:R-:W-:-:S05]  /*41890*/  @!P1 LOP3.LUT R9, R9, R8, RZ, 0x3c, !PT ;  /* 0x0000000809099212 */ /* 0x000fca00078e3cff */
[----:B------:R0:W3:Y:S04]  /*418a0*/  @!P1 LDG.E.U8 R46, desc[UR20][R8.64] ;  /* 0x00000014082e9981 */ /* 0x0000e8000c1e1100 */
[----:B------:R-:W0:Y:S04]  /*418b0*/  LDL R8, [R1+0x4ac] ;  /* 0x0004ac0001087983 */ /* 0x000e280000100800 */
[----:B------:R-:W0:Y:S02]  /*418c0*/  LDL R9, [R1+0x4b0] ;  /* 0x0004b00001097983 */ /* 0x000e240000100800 */
[----:B0-----:R-:W-:-:S04]  /*418d0*/  @!P1 LOP3.LUT R9, R9, R8, RZ, 0x3c, !PT ;  /* 0x0000000809099212 */ /* 0x001fc800078e3cff */
[----:B------:R-:W-:-:S04]  /*418e0*/  @!P1 LOP3.LUT R8, R9, R8, RZ, 0x3c, !PT ;  /* 0x0000000809089212 */ /* 0x000fc800078e3cff */
[----:B------:R-:W-:-:S05]  /*418f0*/  @!P1 LOP3.LUT R9, R9, R8, RZ, 0x3c, !PT ;  /* 0x0000000809099212 */ /* 0x000fca00078e3cff */
[----:B------:R-:W2:Y:S04]  /*41900*/  @!P1 LDG.E.U8 R6, desc[UR20][R8.64] ;  /* 0x0000001408069981 */ /* 0x000ea8000c1e1100 */
[----:B---3--:R0:W-:Y:S04]  /*41910*/  STL [R1+0xd4], R46 ;  /* 0x0000d42e01007387 */ /* 0x0081e80000100800 */
[----:B0-----:R-:W3:Y:S04]  /*41920*/  LDL R46, [R1+0x5b0] ;  /* 0x0005b000012e7983 */ /* 0x001ee80000100800 */
[----:B--2---:R0:W-:Y:S04]  /*41930*/  STL [R1+0xcc], R6 ;  /* 0x0000cc0601007387 */ /* 0x0041e80000100800 */
[----:B0-----:R-:W2:Y:S04]  /*41940*/  LDL.LU R6, [R1+0x17a4] ;  /* 0x0017a40001067983 */ /* 0x001ea80000300800 */
[----:B------:R-:W2:Y:S01]  /*41950*/  LDL R9, [R1+0x4ec] ;  /* 0x0004ec0001097983 */ /* 0x000ea20000100800 */
[----:B----4-:R-:W-:Y:S01]  /*41960*/  PRMT R64, RZ, 0x7610, R64 ;  /* 0x00007610ff407816 */ /* 0x010fe20000000040 */
[----:B------:R-:W-:-:S02]  /*41970*/  @!P1 IMAD.MOV.U32 R8, RZ, RZ, R45 ;  /* 0x000000ffff089224 */ /* 0x000fc400078e002d */
[----:B------:R-:W4:Y:S04]  /*41980*/  LDL R45, [R1+0x5f0] ;  /* 0x0005f000012d7983 */ /* 0x000f280000100800 */
[----:B--2---:R-:W2:Y:S04]  /*41990*/  @!P1 LDG.E.U8 R64, desc[UR20][R8.64] ;  /* 0x0000001408409981 */ /* 0x004ea8000c1e1100 */
[----:B--2---:R0:W-:Y:S04]  /*419a0*/  STL [R1+0xc4], R64 ;  /* 0x0000c44001007387 */ /* 0x0041e80000100800 */
[----:B0-----:R-:W2:Y:S04]  /*419b0*/  LDL.LU R64, [R1+0x17a0] ;  /* 0x0017a00001407983 */ /* 0x001ea80000300800 */
[----:B------:R-:W2:Y:S04]  /*419c0*/  LDL R8, [R1+0x52c] ;  /* 0x00052c0001087983 */ /* 0x000ea80000100800 */
[----:B------:R-:W2:Y:S01]  /*419d0*/  LDL R9, [R1+0x530] ;  /* 0x0005300001097983 */ /* 0x000ea20000100800 */
[----:B------:R-:W-:-:S02]  /*419e0*/  PRMT R44, RZ, 0x7610, R44 ;  /* 0x00007610ff2c7816 */ /* 0x000fc4000000002c */
[----:B--2---:R-:W-:-:S04]  /*419f0*/  @!P1 LOP3.LUT R9, R9, R8, RZ, 0x3c, !PT ;  /* 0x0000000809099212 */ /* 0x004fc800078e3cff */
[----:B------:R-:W-:-:S04]  /*41a00*/  @!P1 LOP3.LUT R8, R9, R8, RZ, 0x3c, !PT ;  /* 0x0000000809089212 */ /* 0x000fc800078e3cff */
[----:B------:R-:W-:-:S05]  /*41a10*/  @!P1 LOP3.LUT R9, R9, R8, RZ, 0x3c, !PT ;  /* 0x0000000809099212 */ /* 0x000fca00078e3cff */
[----:B------:R0:W2:Y:S04]  /*41a20*/  @!P1 LDG.E.U8 R44, desc[UR20][R8.64] ;  /* 0x00000014082c9981 */ /* 0x0000a8000c1e1100 */
[----:B------:R-:W3:Y:S01]  /*41a30*/  LDL R9, [R1+0x56c] ;  /* 0x00056c0001097983 */ /* 0x000ee20000100800 */
[----:B------:R-:W-:Y:S01]  /*41a40*/  PRMT R43, RZ, 0x7610, R43 ;  /* 0x00007610ff2b7816 */ /* 0x000fe2000000002b */
[----:B0-----:R-:W-:Y:S02]  /*41a50*/  @!P1 IMAD.MOV.U32 R8, RZ, RZ, R47 ;  /* 0x000000ffff089224 */ /* 0x001fe400078e002f */
[----:B--2---:R0:W-:Y:S01]  /*41a60*/  STL [R1+0xbc], R44 ;  /* 0x0000bc2c01007387 */ /* 0x0041e20000100800 */
[----:B------:R-:W-:-:S03]  /*41a70*/  PRMT R21, RZ, 0x7610, R21 ;  /* 0x00007610ff157816 */ /* 0x000fc60000000015 */
[----:B------:R-:W2:Y:S04]  /*41a80*/  LDL R47, [R1+0x66c] ;  /* 0x00066c00012f7983 */ /* 0x000ea80000100800 */
[----:B---3--:R1:W3:Y:S04]  /*41a90*/  @!P1 LDG.E.U8 R43, desc[UR20][R8.64] ;  /* 0x00000014082b9981 */ /* 0x0082e8000c1e1100 */
[----:B0-----:R-:W2:Y:S04]  /*41aa0*/  LDL R44, [R1+0x630] ;  /* 0x00063000012c7983 */ /* 0x001ea80000100800 */
[----:B------:R-:W2:Y:S01]  /*41ab0*/  LDL R9, [R1+0x5ac] ;  /* 0x0005ac0001097983 */ /* 0x000ea20000100800 */
[----:B-1----:R-:W-:-:S03]  /*41ac0*/  @!P1 IMAD.MOV.U32 R8, RZ, RZ, R46 ;  /* 0x000000ffff089224 */ /* 0x002fc600078e002e */
[----:B---3--:R0:W-:Y:S01]  /*41ad0*/  STL [R1+0xb4], R43 ;  /* 0x0000b42b01007387 */ /* 0x0081e20000100800 */
[----:B------:R-:W-:-:S03]  /*41ae0*/  PRMT R15, RZ, 0x7610, R15 ;  /* 0x00007610ff0f7816 */ /* 0x000fc6000000000f */
[----:B------:R-:W3:Y:S04]  /*41af0*/  LDL R46, [R1+0x6ac] ;  /* 0x0006ac00012e7983 */ /* 0x000ee80000100800 */
[----:B--2---:R4:W2:Y:S04]  /*41b00*/  @!P1 LDG.E.U8 R21, desc[UR20][R8.64] ;  /* 0x0000001408159981 */ /* 0x0048a8000c1e1100 */
[----:B0-----:R-:W3:Y:S04]  /*41b10*/  LDL R43, [R1+0x670] ;  /* 0x00067000012b7983 */ /* 0x001ee80000100800 */
[----:B------:R-:W3:Y:S01]  /*41b20*/  LDL R9, [R1+0x5ec] ;  /* 0x0005ec0001097983 */ /* 0x000ee20000100800 */
[----:B----4-:R-:W-:-:S03]  /*41b30*/  @!P1 IMAD.MOV.U32 R8, RZ, RZ, R45 ;  /* 0x000000ffff089224 */ /* 0x010fc600078e002d */
[----:B--2---:R0:W-:Y:S01]  /*41b40*/  STL [R1+0xac], R21 ;  /* 0x0000ac1501007387 */ /* 0x0041e20000100800 */
[----:B------:R-:W-:Y:S02]  /*41b50*/  PRMT R13, RZ, 0x7610, R13 ;  /* 0x00007610ff0d7816 */ /* 0x000fe4000000000d */
[----:B------:R-:W-:Y:S01]  /*41b60*/  PRMT R17, RZ, 0x7610, R17 ;  /* 0x00007610ff117816 */ /* 0x000fe20000000011 */
[----:B------:R-:W2:Y:S04]  /*41b70*/  LDL R45, [R1+0x6ec] ;  /* 0x0006ec00012d7983 */ /* 0x000ea80000100800 */
[----:B---3--:R1:W3:Y:S04]  /*41b80*/  @!P1 LDG.E.U8 R15, desc[UR20][R8.64] ;  /* 0x00000014080f9981 */ /* 0x0082e8000c1e1100 */
[----:B0-----:R-:W4:Y:S04]  /*41b90*/  LDL R21, [R1+0x6b0] ;  /* 0x0006b00001157983 */ /* 0x001f280000100800 */
[----:B------:R-:W2:Y:S01]  /*41ba0*/  LDL R9, [R1+0x62c] ;  /* 0x00062c0001097983 */ /* 0x000ea20000100800 */
[----:B-1----:R-:W-:Y:S01]  /*41bb0*/  @!P1 IMAD.MOV.U32 R8, RZ, RZ, R44 ;  /* 0x000000ffff089224 */ /* 0x002fe200078e002c */
[----:B------:R-:W-:-:S04]  /*41bc0*/  PRMT R10, RZ, 0x7610, R10 ;  /* 0x00007610ff0a7816 */ /* 0x000fc8000000000a */
[----:B--2---:R0:W2:Y:S02]  /*41bd0*/  @!P1 LDG.E.U8 R13, desc[UR20][R8.64] ;  /* 0x00000014080d9981 */ /* 0x0040a4000c1e1100 */
[----:B0-----:R-:W-:Y:S02]  /*41be0*/  @!P1 IMAD.MOV.U32 R8, RZ, RZ, R43 ;  /* 0x000000ffff089224 */ /* 0x001fe400078e002b */
[----:B------:R-:W-:-:S05]  /*41bf0*/  @!P1 IMAD.MOV.U32 R9, RZ, RZ, R47 ;  /* 0x000000ffff099224 */ /* 0x000fca00078e002f */
[----:B------:R4:W2:Y:S04]  /*41c00*/  @!P1 LDG.E.U8 R17, desc[UR20][R8.64] ;  /* 0x0000001408119981 */ /* 0x0008a8000c1e1100 */
[----:B---3--:R0:W-:Y:S04]  /*41c10*/  STL [R1+0xa4], R15 ;  /* 0x0000a40f01007387 */ /* 0x0081e80000100800 */
[----:B------:R-:W3:Y:S01]  /*41c20*/  LDL R44, [R1+0x734] ;  /* 0x00073400012c7983 */ /* 0x000ee20000100800 */
[----:B----4-:R-:W-:Y:S02]  /*41c30*/  @!P1 IMAD.MOV.U32 R8, RZ, RZ, R21 ;  /* 0x000000ffff089224 */ /* 0x010fe400078e0015 */
[----:B------:R-:W-:Y:S01]  /*41c40*/  @!P1 IMAD.MOV.U32 R9, RZ, RZ, R46 ;  /* 0x000000ffff099224 */ /* 0x000fe200078e002e */
[----:B0-----:R-:W4:Y:S04]  /*41c50*/  LDL R15, [R1+0x6f0] ;  /* 0x0006f000010f7983 */ /* 0x001f280000100800 */
[----:B------:R0:W3:Y:S04]  /*41c60*/  @!P1 LDG.E.U8 R10, desc[UR20][R8.64] ;  /* 0x00000014080a9981 */ /* 0x0000e8000c1e1100 */
[----:B--2---:R1:W-:Y:S04]  /*41c70*/  STL [R1+0x9c], R13 ;  /* 0x00009c0d01007387 */ /* 0x0043e80000100800 */
[----:B------:R-:W2:Y:S04]  /*41c80*/  LDL R43, [R1+0x774] ;  /* 0x00077400012b7983 */ /* 0x000ea80000100800 */
[----:B-1----:R-:W2:Y:S01]  /*41c90*/  LDL R13, [R1+0x738] ;  /* 0x00073800010d7983 */ /* 0x002ea20000100800 */
[----:B------:R-:W-:-:S03]  /*41ca0*/  PRMT R14, RZ, 0x7610, R14 ;  /* 0x00007610ff0e7816 */ /* 0x000fc6000000000e */
[----:B------:R1:W-:Y:S01]  /*41cb0*/  STL [R1+0x94], R17 ;  /* 0x0000941101007387 */ /* 0x0003e20000100800 */
[----:B0-----:R-:W-:-:S03]  /*41cc0*/  @!P1 IMAD.MOV.U32 R9, RZ, RZ, R45 ;  /* 0x000000ffff099224 */ /* 0x001fc600078e002d */
[----:B------:R-:W2:Y:S04]  /*41cd0*/  LDL R21, [R1+0x7b4] ;  /* 0x0007b40001157983 */ /* 0x000ea80000100800 */
[----:B-1----:R-:W2:Y:S01]  /*41ce0*/  LDL R17, [R1+0x778] ;  /* 0x0007780001117983 */ /* 0x002ea20000100800 */
[----:B----4-:R-:W-:-:S03]  /*41cf0*/  @!P1 IMAD.MOV.U32 R8, RZ, RZ, R15 ;  /* 0x000000ffff089224 */ /* 0x010fc600078e000f */
[----:B---3--:R0:W-:Y:S04]  /*41d00*/  STL [R1+0x84], R10 ;  /* 0x0000840a01007387 */ /* 0x0081e80000100800 */
[----:B------:R1:W3:Y:S01]  /*41d10*/  @!P1 LDG.E.U8 R14, desc[UR20][R8.64] ;  /* 0x00000014080e9981 */ /* 0x0002e2000c1e1100 */
[----:B------:R-:W-:Y:S02]  /*41d20*/  PRMT R12, RZ, 0x7610, R12 ;  /* 0x00007610ff0c7816 */ /* 0x000fe4000000000c */
[----:B------:R-:W-:Y:S01]  /*41d30*/  PRMT R16, RZ, 0x7610, R16 ;  /* 0x00007610ff107816 */ /* 0x000fe20000000010 */
[----:B------:R-:W4:Y:S04]  /*41d40*/  LDL R15, [R1+0x7f4] ;  /* 0x0007f400010f7983 */ /* 0x000f280000100800 */
[----:B0-----:R-:W3:Y:S01]  /*41d50*/  LDL R10, [R1+0x7b8] ;  /* 0x0007b800010a7983 */ /* 0x001ee20000100800 */
[----:B-1----:R-:W-:-:S02]  /*41d60*/  @!P1 IMAD.MOV.U32 R9, RZ, RZ, R44 ;  /* 0x000000ffff099224 */ /* 0x002fc400078e002c */
[----:B--2---:R-:W-:-:S05]  /*41d70*/  @!P1 IMAD.MOV.U32 R8, RZ, RZ, R13 ;  /* 0x000000ffff089224 */ /* 0x004fca00078e000d */
[----:B------:R0:W2:Y:S01]  /*41d80*/  @!P1 LDG.E.U8 R12, desc[UR20][R8.64] ;  /* 0x00000014080c9981 */ /* 0x0000a2000c1e1100 */
[----:B------:R-:W-:Y:S01]  /*41d90*/  PRMT R11, RZ, 0x7610, R11 ;  /* 0x00007610ff0b7816 */ /* 0x000fe2000000000b */
[----:B0-----:R-:W-:Y:S02]  /*41da0*/  @!P1 IMAD.MOV.U32 R9, RZ, RZ, R43 ;  /* 0x000000ffff099224 */ /* 0x001fe400078e002b */
[----:B------:R-:W-:-:S05]  /*41db0*/  @!P1 IMAD.MOV.U32 R8, RZ, RZ, R17 ;  /* 0x000000ffff089224 */ /* 0x000fca00078e0011 */
[----:B------:R0:W4:Y:S02]  /*41dc0*/  @!P1 LDG.E.U8 R16, desc[UR20][R8.64] ;  /* 0x0000001408109981 */ /* 0x000124000c1e1100 */
[----:B0-----:R-:W-:Y:S02]  /*41dd0*/  @!P1 IMAD.MOV.U32 R9, RZ, RZ, R21 ;  /* 0x000000ffff099224 */ /* 0x001fe400078e0015 */
[----:B---3--:R-:W-:Y:S01]  /*41de0*/  @!P1 IMAD.MOV.U32 R8, RZ, RZ, R10 ;  /* 0x000000ffff089224 */ /* 0x008fe200078e000a */
[----:B------:R0:W-:Y:S04]  /*41df0*/  STL [R1+0x44], R14 ;  /* 0x0000440e01007387 */ /* 0x0001e80000100800 */
[----:B------:R1:W3:Y:S04]  /*41e00*/  @!P1 LDG.E.U8 R11, desc[UR20][R8.64] ;  /* 0x00000014080b9981 */ /* 0x0002e8000c1e1100 */
[----:B------:R-:W3:Y:S04]  /*41e10*/  LDL R13, [R1+0x834] ;  /* 0x00083400010d7983 */ /* 0x000ee80000100800 */
[----:B0-----:R-:W3:Y:S04]  /*41e20*/  LDL R14, [R1+0x7f8] ;  /* 0x0007f800010e7983 */ /* 0x001ee80000100800 */
[----:B--2---:R0:W-:Y:S04]  /*41e30*/  STL [R1+0x38], R12 ;  /* 0x0000380c01007387 */ /* 0x0041e80000100800 */
[----:B------:R-:W2:Y:S04]  /*41e40*/  LDL R17, [R1+0x874] ;  /* 0x0008740001117983 */ /* 0x000ea80000100800 */
[----:B0-----:R-:W2:Y:S04]  /*41e50*/  LDL R12, [R1+0x838] ;  /* 0x00083800010c7983 */ /* 0x001ea80000100800 */
[----:B----4-:R0:W-:Y:S01]  /*41e60*/  STL [R1+0x2c], R16 ;  /* 0x00002c1001007387 */ /* 0x0101e20000100800 */
[----:B-1----:R-:W-:-:S03]  /*41e70*/  @!P1 IMAD.MOV.U32 R9, RZ, RZ, R15 ;  /* 0x000000ffff099224 */ /* 0x002fc600078e000f */
[----:B------:R-:W4:Y:S04]  /*41e80*/  LDL R10, [R1+0x8b8] ;  /* 0x0008b800010a7983 */ /* 0x000f280000100800 */
[----:B0-----:R-:W4:Y:S01]  /*41e90*/  LDL R16, [R1+0x878] ;  /* 0x0008780001107983 */ /* 0x001f220000100800 */
[----:B------:R-:W-:-:S03]  /*41ea0*/  PRMT R19, RZ, 0x7610, R19 ;  /* 0x00007610ff137816 */ /* 0x000fc60000000013 */
[----:B---3--:R0:W-:Y:S04]  /*41eb0*/  STL [R1+0x20], R11 ;  /* 0x0000200b01007387 */ /* 0x0081e80000100800 */
[----:B------:R-:W3:Y:S01]  /*41ec0*/  LDL R15, [R1+0x8f4] ;  /* 0x0008f400010f7983 */ /* 0x000ee20000100800 */
[----:B------:R-:W-:-:S03]  /*41ed0*/  @!P1 IMAD.MOV.U32 R8, RZ, RZ, R14 ;  /* 0x000000ffff089224 */ /* 0x000fc600078e000e */
[----:B0-----:R-:W3:Y:S04]  /*41ee0*/  LDL R11, [R1+0x8b4] ;  /* 0x0008b400010b7983 */ /* 0x001ee80000100800 */
[----:B------:R-:W3:Y:S04]  /*41ef0*/  LDL R14, [R1+0x8f8] ;  /* 0x0008f800010e7983 */ /* 0x000ee80000100800 */
[----:B------:R0:W3:Y:S02]  /*41f00*/  @!P1 LDG.E.U8 R19, desc[UR20][R8.64] ;  /* 0x0000001408139981 */ /* 0x0000e4000c1e1100 */
[----:B0-----:R-:W-:-:S02]  /*41f10*/  @!P1 IMAD.MOV.U32 R9, RZ, RZ, R13 ;  /* 0x000000ffff099224 */ /* 0x001fc400078e000d */
[----:B------:R-:W3:Y:S01]  /*41f20*/  LDL R13, [R1+0x934] ;  /* 0x00093400010d7983 */ /* 0x000ee20000100800 */
[----:B--2---:R-:W-:-:S03]  /*41f30*/  @!P1 IMAD.MOV.U32 R8, RZ, RZ, R12 ;  /* 0x000000ffff089224 */ /* 0x004fc600078e000c */
[----:B------:R-:W2:Y:S01]  /*41f40*/  LDL R12, [R1+0x938] ;  /* 0x00093800010c7983 */ /* 0x000ea20000100800 */
[----:B------:R-:W-:Y:S02]  /*41f50*/  PRMT R18, RZ, 0x7610, R18 ;  /* 0x00007610ff127816 */ /* 0x000fe40000000012 */
[----:B------:R-:W-:Y:S02]  /*41f60*/  PRMT R50, RZ, 0x7610, R50 ;  /* 0x00007610ff327816 */ /* 0x000fe40000000032 */
[----:B------:R-:W-:Y:S02]  /*41f70*/  PRMT R7, RZ, 0x7610, R7 ;  /* 0x00007610ff077816 */ /* 0x000fe40000000007 */
[----:B------:R4:W2:Y:S02]  /*41f80*/  @!P1 LDG.E.U8 R18, desc[UR20][R8.64] ;  /* 0x0000001408129981 */ /* 0x0008a4000c1e1100 */
[----:B----4-:R-:W-:Y:S02]  /*41f90*/  @!P1 IMAD.MOV.U32 R8, RZ, RZ, R16 ;  /* 0x000000ffff089224 */ /* 0x010fe400078e0010 */
[----:B------:R-:W-:Y:S01]  /*41fa0*/  @!P1 IMAD.MOV.U32 R9, RZ, RZ, R17 ;  /* 0x000000ffff099224 */ /* 0x000fe200078e0011 */
[----:B------:R-:W4:Y:S04]  /*41fb0*/  LDL R16, [R1+0x978] ;  /* 0x0009780001107983 */ /* 0x000f280000100800 */
[----:B------:R0:W4:Y:S04]  /*41fc0*/  @!P1 LDG.E.U8 R50, desc[UR20][R8.64] ;  /* 0x0000001408329981 */ /* 0x000128000c1e1100 */
[----:B------:R-:W4:Y:S01]  /*41fd0*/  LDL R17, [R1+0x974] ;  /* 0x0009740001117983 */ /* 0x000f220000100800 */
[----:B0-----:R-:W-:-:S03]  /*41fe0*/  PRMT R8, RZ, 0x7610, R8 ;  /* 0x00007610ff087816 */ /* 0x001fc60000000008 */
[----:B---3--:R0:W3:Y:S01]  /*41ff0*/  @!P1 LDG.E.U8 R7, desc[UR20][R10.64] ;  /* 0x000000140a079981 */ /* 0x0080e2000c1e1100 */
[----:B------:R-:W-:Y:S01]  /*42000*/  PRMT R9, RZ, 0x7610, R9 ;  /* 0x00007610ff097816 */ /* 0x000fe20000000009 */
[----:B0-----:R-:W-:Y:S02]  /*42010*/  @!P1 IMAD.MOV.U32 R10, RZ, RZ, R14 ;  /* 0x000000ffff0a9224 */ /* 0x001fe400078e000e */
[----:B------:R-:W-:-:S05]  /*42020*/  @!P1 IMAD.MOV.U32 R11, RZ, RZ, R15 ;  /* 0x000000ffff0b9224 */ /* 0x000fca00078e000f */
[----:B------:R0:W3:Y:S04]  /*42030*/  @!P1 LDG.E.U8 R8, desc[UR20][R10.64] ;  /* 0x000000140a089981 */ /* 0x0000e8000c1e1100 */
[----:B--2---:R1:W2:Y:S01]  /*42040*/  @!P1 LDG.E.U8 R9, desc[UR20][R12.64] ;  /* 0x000000140c099981 */ /* 0x0042a2000c1e1100 */
[----:B0-----:R-:W-:-:S03]  /*42050*/  PRMT R10, RZ, 0x7610, R10 ;  /* 0x00007610ff0a7816 */ /* 0x001fc6000000000a */
[----:B----4-:R-:W-:Y:S01]  /*42060*/  STL [R1+0x175c], R50 ;  /* 0x00175c3201007387 */ /* 0x010fe20000100800 */
[----:B-1----:R-:W-:Y:S02]  /*42070*/  @!P1 IMAD.MOV.U32 R12, RZ, RZ, R16 ;  /* 0x000000ffff0c9224 */ /* 0x002fe400078e0010 */
[----:B------:R-:W-:-:S05]  /*42080*/  @!P1 IMAD.MOV.U32 R13, RZ, RZ, R17 ;  /* 0x000000ffff0d9224 */ /* 0x000fca00078e0011 */
[----:B------:R0:W4:Y:S04]  /*42090*/  @!P1 LDG.E.U8 R10, desc[UR20][R12.64] ;  /* 0x000000140c0a9981 */ /* 0x000128000c1e1100 */
[----:B---3--:R1:W-:Y:S04]  /*420a0*/  STL [R1+0x1760], R7 ;  /* 0x0017600701007387 */ /* 0x0083e80000100800 */
[----:B------:R-:W3:Y:S04]  /*420b0*/  LDL R15, [R1+0x9b4] ;  /* 0x0009b400010f7983 */ /* 0x000ee80000100800 */
[----:B------:R-:W3:Y:S04]  /*420c0*/  LDL R14, [R1+0x9b8] ;  /* 0x0009b800010e7983 */ /* 0x000ee80000100800 */
[----:B------:R0:W-:Y:S04]  /*420d0*/  STL [R1+0x1764], R8 ;  /* 0x0017640801007387 */ /* 0x0001e80000100800 */
[----:B-1----:R-:W4:Y:S04]  /*420e0*/  LDL R7, [R1+0x9f8] ;  /* 0x0009f80001077983 */ /* 0x002f280000100800 */
[----:B0-----:R-:W4:Y:S04]  /*420f0*/  LDL R8, [R1+0x9f4] ;  /* 0x0009f40001087983 */ /* 0x001f280000100800 */
[----:B--2---:R-:W-:Y:S04]  /*42100*/  STL [R1+0x1768], R9 ;  /* 0x0017680901007387 */ /* 0x004fe80000100800 */
[----:B------:R-:W2:Y:S04]  /*42110*/  LDL R17, [R1+0xa34] ;  /* 0x000a340001117983 */ /* 0x000ea80000100800 */
[----:B------:R-:W2:Y:S04]  /*42120*/  LDL R16, [R1+0xa38] ;  /* 0x000a380001107983 */ /* 0x000ea80000100800 */
[----:B------:R0:W-:Y:S04]  /*42130*/  STL [R1+0x14], R19 ;  /* 0x0000141301007387 */ /* 0x0001e80000100800 */
[----:B------:R-:W2:Y:S04]  /*42140*/  LDL R43, [R1+0xa74] ;  /* 0x000a7400012b7983 */ /* 0x000ea80000100800 */
[----:B------:R-:W2:Y:S01]  /*42150*/  LDL R21, [R1+0xa78] ;  /* 0x000a780001157983 */ /* 0x000ea20000100800 */
[----:B------:R-:W-:-:S02]  /*42160*/  PRMT R11, RZ, 0x7610, R11 ;  /* 0x00007610ff0b7816 */ /* 0x000fc4000000000b */
[----:B------:R-:W-:Y:S02]  /*42170*/  PRMT R12, RZ, 0x7610, R12 ;  /* 0x00007610ff0c7816 */ /* 0x000fe4000000000c */
[----:B------:R-:W-:Y:S02]  /*42180*/  PRMT R13, RZ, 0x7610, R13 ;  /* 0x00007610ff0d7816 */ /* 0x000fe4000000000d */
[----:B---3--:R4:W3:Y:S02]  /*42190*/  @!P1 LDG.E.U8 R11, desc[UR20][R14.64] ;  /* 0x000000140e0b9981 */ /* 0x0088e4000c1e1100 */
[----:B----4-:R-:W-:Y:S02]  /*421a0*/  @!P1 IMAD.MOV.U32 R14, RZ, RZ, R7 ;  /* 0x000000ffff0e9224 */ /* 0x010fe400078e0007 */
[----:B------:R-:W-:-:S05]  /*421b0*/  @!P1 IMAD.MOV.U32 R15, RZ, RZ, R8 ;  /* 0x000000ffff0f9224 */ /* 0x000fca00078e0008 */
[----:B------:R1:W4:Y:S02]  /*421c0*/  @!P1 LDG.E.U8 R12, desc[UR20][R14.64] ;  /* 0x000000140e0c9981 */ /* 0x000324000c1e1100 */
[----:B-1----:R-:W-:Y:S02]  /*421d0*/  PRMT R14, RZ, 0x7610, R14 ;  /* 0x00007610ff0e7816 */ /* 0x002fe4000000000e */
[----:B------:R-:W-:Y:S04]  /*421e0*/  STL [R1+0x176c], R10 ;  /* 0x00176c0a01007387 */ /* 0x000fe80000100800 */
[----:B------:R1:W-:Y:S04]  /*421f0*/  STL [R1+0x8], R18 ;  /* 0x0000081201007387 */ /* 0x0003e80000100800 */
[----:B0-----:R-:W4:Y:S04]  /*42200*/  LDL R19, [R1+0xab4] ;  /* 0x000ab40001137983 */ /* 0x001f280000100800 */
[----:B-1----:R-:W4:Y:S04]  /*42210*/  LDL R18, [R1+0xab8] ;  /* 0x000ab80001127983 */ /* 0x002f280000100800 */
[----:B--2---:R0:W2:Y:S02]  /*42220*/  @!P1 LDG.E.U8 R13, desc[UR20][R16.64] ;  /* 0x00000014100d9981 */ /* 0x0040a4000c1e1100 */
[----:B0-----:R-:W-:-:S02]  /*42230*/  @!P1 IMAD.MOV.U32 R17, RZ, RZ, R43 ;  /* 0x000000ffff119224 */ /* 0x001fc400078e002b */
[----:B------:R-:W-:-:S05]  /*42240*/  @!P1 IMAD.MOV.U32 R16, RZ, RZ, R21 ;  /* 0x000000ffff109224 */ /* 0x000fca00078e0015 */
[----:B------:R-:W2:Y:S01]  /*42250*/  @!P1 LDG.E.U8 R14, desc[UR20][R16.64] ;  /* 0x00000014100e9981 */ /* 0x000ea2000c1e1100 */
[----:B------:R-:W-:-:S03]  /*42260*/  PRMT R15, RZ, 0x7610, R15 ;  /* 0x00007610ff0f7816 */ /* 0x000fc6000000000f */
[----:B---3--:R0:W-:Y:S04]  /*42270*/  STL [R1+0x1770], R11 ;  /* 0x0017700b01007387 */ /* 0x0081e80000100800 */
[----:B------:R-:W3:Y:S04]  /*42280*/  LDL R8, [R1+0xaec] ;  /* 0x000aec0001087983 */ /* 0x000ee80000100800 */
[----:B------:R-:W3:Y:S04]  /*42290*/  LDL R7, [R1+0xaf0] ;  /* 0x000af00001077983 */ /* 0x000ee80000100800 */
[----:B----4-:R1:W-:Y:S04]  /*422a0*/  STL [R1+0x1774], R12 ;  /* 0x0017740c01007387 */ /* 0x0103e80000100800 */
[----:B------:R3:W4:Y:S04]  /*422b0*/  @!P1 LDG.E.U8 R15, desc[UR20][R18.64] ;  /* 0x00000014120f9981 */ /* 0x000728000c1e1100 */
[----:B--2---:R-:W-:Y:S04]  /*422c0*/  STL [R1+0x1778], R13 ;  /* 0x0017780d01007387 */ /* 0x004fe80000100800 */
[----:B------:R-:W2:Y:S04]  /*422d0*/  LDL R44, [R1+0xb24] ;  /* 0x000b2400012c7983 */ /* 0x000ea80000100800 */
[----:B------:R-:W2:Y:S04]  /*422e0*/  LDL R10, [R1+0xb28] ;  /* 0x000b2800010a7983 */ /* 0x000ea80000100800 */
[----:B------:R1:W-:Y:S04]  /*422f0*/  STL [R1+0x177c], R14 ;  /* 0x00177c0e01007387 */ /* 0x0003e80000100800 */
[----:B------:R-:W2:Y:S04]  /*42300*/  LDL R43, [R1+0x354] ;  /* 0x00035400012b7983 */ /* 0x000ea80000100800 */
[----:B0-----:R-:W2:Y:S01]  /*42310*/  LDL R11, [R1+0x358] ;  /* 0x00035800010b7983 */ /* 0x001ea20000100800 */
[----:B------:R-:W-:-:S02]  /*42320*/  PRMT R16, RZ, 0x7610, R16 ;  /* 0x00007610ff107816 */ /* 0x000fc40000000010 */
[----:B------:R-:W-:Y:S02]  /*42330*/  PRMT R17, RZ, 0x7610, R17 ;  /* 0x00007610ff117816 */ /* 0x000fe40000000011 */
[----:B------:R-:W-:Y:S01]  /*42340*/  PRMT R22, RZ, 0x7610, R22 ;  /* 0x00007610ff167816 */ /* 0x000fe20000000016 */
[----:B---3--:R-:W-:Y:S02]  /*42350*/  @!P1 IMAD.MOV.U32 R19, RZ, RZ, R8 ;  /* 0x000000ffff139224 */ /* 0x008fe400078e0008 */
[----:B------:R-:W-:-:S05]  /*42360*/  @!P1 IMAD.MOV.U32 R18, RZ, RZ, R7 ;  /* 0x000000ffff129224 */ /* 0x000fca00078e0007 */
[----:B------:R2:W3:Y:S04]  /*42370*/  @!P1 LDG.E.U8 R16, desc[UR20][R18.64] ;  /* 0x0000001412109981 */ /* 0x0004e8000c1e1100 */
[----:B----4-:R-:W-:Y:S04]  /*42380*/  STL [R1+0x1780], R15 ;  /* 0x0017800f01007387 */ /* 0x010fe80000100800 */
[----:B------:R-:W4:Y:S04]  /*42390*/  LDL R8, [R1+0x394] ;  /* 0x0003940001087983 */ /* 0x000f280000100800 */
[----:B------:R-:W4:Y:S04]  /*423a0*/  LDL R7, [R1+0x398] ;  /* 0x0003980001077983 */ /* 0x000f280000100800 */
[----:B------:R-:W4:Y:S04]  /*423b0*/  LDL R21, [R1+0x3d4] ;  /* 0x0003d40001157983 */ /* 0x000f280000100800 */
[----:B-1----:R-:W4:Y:S01]  /*423c0*/  LDL R12, [R1+0x3d8] ;  /* 0x0003d800010c7983 */ /* 0x002f220000100800 */
[----:B--2---:R-:W-:-:S02]  /*423d0*/  @!P1 IMAD.MOV.U32 R19, RZ, RZ, R44 ;  /* 0x000000ffff139224 */ /* 0x004fc400078e002c */
[----:B------:R-:W-:-:S05]  /*423e0*/  @!P1 IMAD.MOV.U32 R18, RZ, RZ, R10 ;  /* 0x000000ffff129224 */ /* 0x000fca00078e000a */
[----:B------:R0:W2:Y:S02]  /*423f0*/  @!P1 LDG.E.U8 R17, desc[UR20][R18.64] ;  /* 0x0000001412119981 */ /* 0x0000a4000c1e1100 */
[----:B0-----:R-:W-:Y:S02]  /*42400*/  @!P1 IMAD.MOV.U32 R19, RZ, RZ, R43 ;  /* 0x000000ffff139224 */ /* 0x001fe400078e002b */
[----:B------:R-:W-:-:S05]  /*42410*/  @!P1 IMAD.MOV.U32 R18, RZ, RZ, R11 ;  /* 0x000000ffff129224 */ /* 0x000fca00078e000b */
[----:B------:R4:W2:Y:S01]  /*42420*/  @!P1 LDG.E.U8 R22, desc[UR20][R18.64] ;  /* 0x0000001412169981 */ /* 0x0008a2000c1e1100 */
[----:B------:R-:W-:-:S03]  /*42430*/  PRMT R42, RZ, 0x7610, R42 ;  /* 0x00007610ff2a7816 */ /* 0x000fc6000000002a */
[----:B---3--:R-:W-:Y:S04]  /*42440*/  STL [R1+0x1784], R16 ;  /* 0x0017841001007387 */ /* 0x008fe80000100800 */
[----:B------:R-:W3:Y:S04]  /*42450*/  LDL R14, [R1+0x434] ;  /* 0x00043400010e7983 */ /* 0x000ee80000100800 */
[----:B------:R-:W3:Y:S01]  /*42460*/  LDL R10, [R1+0x438] ;  /* 0x00043800010a7983 */ /* 0x000ee20000100800 */
[----:B----4-:R-:W-:Y:S02]  /*42470*/  @!P1 IMAD.MOV.U32 R19, RZ, RZ, R8 ;  /* 0x000000ffff139224 */ /* 0x010fe400078e0008 */
[----:B------:R-:W-:-:S05]  /*42480*/  @!P1 IMAD.MOV.U32 R18, RZ, RZ, R7 ;  /* 0x000000ffff129224 */ /* 0x000fca00078e0007 */
[----:B------:R0:W4:Y:S02]  /*42490*/  @!P1 LDG.E.U8 R42, desc[UR20][R18.64] ;  /* 0x00000014122a9981 */ /* 0x000124000c1e1100 */
[----:B0-----:R-:W-:Y:S02]  /*424a0*/  @!P1 IMAD.MOV.U32 R18, RZ, RZ, R12 ;  /* 0x000000ffff129224 */ /* 0x001fe400078e000c */
[----:B------:R-:W-:Y:S01]  /*424b0*/  @!P1 IMAD.MOV.U32 R19, RZ, RZ, R21 ;  /* 0x000000ffff139224 */ /* 0x000fe200078e0015 */
[----:B--2---:R-:W-:Y:S04]  /*424c0*/  STL [R1+0x1788], R17 ;  /* 0x0017881101007387 */ /* 0x004fe80000100800 */
[----:B------:R-:W2:Y:S04]  /*424d0*/  LDL R11, [R1+0x478] ;  /* 0x00047800010b7983 */ /* 0x000ea80000100800 */
[----:B------:R0:W-:Y:S04]  /*424e0*/  STL [R1+0xf0], R22 ;  /* 0x0000f01601007387 */ /* 0x0001e80000100800 */
[----:B------:R-:W4:Y:S04]  /*424f0*/  LDL R8, [R1+0x4b4] ;  /* 0x0004b40001087983 */ /* 0x000f280000100800 */
[----:B------:R-:W4:Y:S04]  /*42500*/  LDL R7, [R1+0x4b8] ;  /* 0x0004b80001077983 */ /* 0x000f280000100800 */
[----:B0-----:R-:W4:Y:S04]  /*42510*/  LDL R22, [R1+0x474] ;  /* 0x0004740001167983 */ /* 0x001f280000100800 */
[----:B------:R-:W4:Y:S04]  /*42520*/  LDL R21, [R1+0x4f4] ;  /* 0x0004f40001157983 */ /* 0x000f280000100800 */
[----:B------:R-:W4:Y:S01]  /*42530*/  LDL R12, [R1+0x4f8] ;  /* 0x0004f800010c7983 */ /* 0x000f220000100800 */
[----:B------:R-:W-:-:S02]  /*42540*/  PRMT R41, RZ, 0x7610, R41 ;  /* 0x00007610ff297816 */ /* 0x000fc40000000029 */
[----:B------:R-:W-:-:S04]  /*42550*/  PRMT R40, RZ, 0x7610, R40 ;  /* 0x00007610ff287816 */ /* 0x000fc80000000028 */
[----:B------:R3:W4:Y:S01]  /*42560*/  @!P1 LDG.E.U8 R41, desc[UR20][R18.64] ;  /* 0x0000001412299981 */ /* 0x000722000c1e1100 */
[----:B------:R-:W-:Y:S01]  /*42570*/  PRMT R39, RZ, 0x7610, R39 ;  /* 0x00007610ff277816 */ /* 0x000fe20000000027 */
[----:B---3--:R-:W-:Y:S02]  /*42580*/  @!P1 IMAD.MOV.U32 R18, RZ, RZ, R10 ;  /* 0x000000ffff129224 */ /* 0x008fe400078e000a */
[----:B------:R-:W-:Y:S01]  /*42590*/  @!P1 IMAD.MOV.U32 R19, RZ, RZ, R14 ;  /* 0x000000ffff139224 */ /* 0x000fe200078e000e */
[----:B------:R-:W3:Y:S04]  /*425a0*/  LDL R10, [R1+0x538] ;  /* 0x00053800010a7983 */ /* 0x000ee80000100800 */
[----:B------:R-:W3:Y:S04]  /*425b0*/  LDL R14, [R1+0x534] ;  /* 0x00053400010e7983 */ /* 0x000ee80000100800 */
[----:B------:R2:W3:Y:S01]  /*425c0*/  @!P1 LDG.E.U8 R40, desc[UR20][R18.64] ;  /* 0x0000001412289981 */ /* 0x0004e2000c1e1100 */
[----:B------:R-:W-:Y:S01]  /*425d0*/  PRMT R38, RZ, 0x7610, R38 ;  /* 0x00007610ff267816 */ /* 0x000fe20000000026 */
[----:B--2---:R-:W-:-:S02]  /*425e0*/  @!P1 IMAD.MOV.U32 R18, RZ, RZ, R11 ;  /* 0x000000ffff129224 */ /* 0x004fc400078e000b */
[----:B------:R-:W2:Y:S01]  /*425f0*/  LDL R11, [R1+0x578] ;  /* 0x00057800010b7983 */ /* 0x000ea20000100800 */
[----:B----4-:R-:W-:-:S03]  /*42600*/  @!P1 IMAD.MOV.U32 R19, RZ, RZ, R22 ;  /* 0x000000ffff139224 */ /* 0x010fc600078e0016 */
[----:B------:R-:W4:Y:S04]  /*42610*/  LDL R22, [R1+0x574] ;  /* 0x0005740001167983 */ /* 0x000f280000100800 */
[----:B------:R0:W4:Y:S02]  /*42620*/  @!P1 LDG.E.U8 R39, desc[UR20][R18.64] ;  /* 0x0000001412279981 */ /* 0x000124000c1e1100 */
[----:B0-----:R-:W-:Y:S02]  /*42630*/  @!P1 IMAD.MOV.U32 R18, RZ, RZ, R7 ;  /* 0x000000ffff129224 */ /* 0x001fe400078e0007 */
[----:B------:R-:W-:Y:S01]  /*42640*/  @!P1 IMAD.MOV.U32 R19, RZ, RZ, R8 ;  /* 0x000000ffff139224 */ /* 0x000fe200078e0008 */
[----:B------:R-:W4:Y:S04]  /*42650*/  LDL R7, [R1+0x5b8] ;  /* 0x0005b80001077983 */ /* 0x000f280000100800 */
[----:B------:R-:W4:Y:S04]  /*42660*/  LDL R8, [R1+0x5b4] ;  /* 0x0005b40001087983 */ /* 0x000f280000100800 */
[----:B------:R0:W4:Y:S02]  /*42670*/  @!P1 LDG.E.U8 R38, desc[UR20][R18.64] ;  /* 0x0000001412269981 */ /* 0x000124000c1e1100 */
[----:B0-----:R-:W-:-:S02]  /*42680*/  @!P1 IMAD.MOV.U32 R18, RZ, RZ, R12 ;  /* 0x000000ffff129224 */ /* 0x001fc400078e000c */
[----:B------:R-:W-:Y:S01]  /*42690*/  @!P1 IMAD.MOV.U32 R19, RZ, RZ, R21 ;  /* 0x000000ffff139224 */ /* 0x000fe200078e0015 */
[----:B------:R-:W4:Y:S04]  /*426a0*/  LDL R12, [R1+0x5f8] ;  /* 0x0005f800010c7983 */ /* 0x000f280000100800 */
[----:B------:R-:W4:Y:S01]  /*426b0*/  LDL R21, [R1+0x5f4] ;  /* 0x0005f40001157983 */ /* 0x000f220000100800 */
[----:B------:R-:W-:Y:S02]  /*426c0*/  PRMT R37, RZ, 0x7610, R37 ;  /* 0x00007610ff257816 */ /* 0x000fe40000000025 */
[----:B------:R-:W-:-:S04]  /*426d0*/  PRMT R36, RZ, 0x7610, R36 ;  /* 0x00007610ff247816 */ /* 0x000fc80000000024 */
[----:B------:R3:W4:Y:S01]  /*426e0*/  @!P1 LDG.E.U8 R37, desc[UR20][R18.64] ;  /* 0x0000001412259981 */ /* 0x000722000c1e1100 */
[----:B------:R-:W-:Y:S01]  /*426f0*/  PRMT R35, RZ, 0x7610, R35 ;  /* 0x00007610ff237816 */ /* 0x000fe20000000023 */
[----:B---3--:R-:W-:Y:S02]  /*42700*/  @!P1 IMAD.MOV.U32 R18, RZ, RZ, R10 ;  /* 0x000000ffff129224 */ /* 0x008fe400078e000a */
[----:B------:R-:W-:Y:S01]  /*42710*/  @!P1 IMAD.MOV.U32 R19, RZ, RZ, R14 ;  /* 0x000000ffff139224 */ /* 0x000fe200078e000e */
[----:B------:R-:W3:Y:S04]  /*42720*/  LDL R10, [R1+0x638] ;  /* 0x00063800010a7983 */ /* 0x000ee80000100800 */
[----:B------:R-:W3:Y:S04]  /*42730*/  LDL R14, [R1+0x634] ;  /* 0x00063400010e7983 */ /* 0x000ee80000100800 */
[----:B------:R2:W3:Y:S04]  /*42740*/  @!P1 LDG.E.U8 R36, desc[UR20][R18.64] ;  /* 0x0000001412249981 */ /* 0x0004e8000c1e1100 */
[----:B------:R-:W-:Y:S01]  /*42750*/  STL [R1+0xe8], R42 ;  /* 0x0000e82a01007387 */ /* 0x000fe20000100800 */
[----:B------:R-:W-:Y:S01]  /*42760*/  PRMT R31, RZ, 0x7610, R31 ;  /* 0x00007610ff1f7816 */ /* 0x000fe2000000001f */
[----:B--2---:R-:W-:-:S02]  /*42770*/  @!P1 IMAD.MOV.U32 R18, RZ, RZ, R11 ;  /* 0x000000ffff129224 */ /* 0x004fc400078e000b */
[----:B------:R-:W2:Y:S01]  /*42780*/  LDL R11, [R1+0x678] ;  /* 0x00067800010b7983 */ /* 0x000ea20000100800 */
[----:B----4-:R-:W-:-:S03]  /*42790*/  @!P1 IMAD.MOV.U32 R19, RZ, RZ, R22 ;  /* 0x000000ffff139224 */ /* 0x010fc600078e0016 */
[----:B------:R-:W4:Y:S04]  /*427a0*/  LDL R22, [R1+0x674] ;  /* 0x0006740001167983 */ /* 0x000f280000100800 */
[----:B------:R0:W4:Y:S04]  /*427b0*/  @!P1 LDG.E.U8 R35, desc[UR20][R18.64] ;  /* 0x0000001412239981 */ /* 0x000128000c1e1100 */
[----:B------:R-:W-:Y:S01]  /*427c0*/  STL [R1+0xe0], R41 ;  /* 0x0000e02901007387 */ /* 0x000fe20000100800 */
[----:B0-----:R-:W-:-:S03]  /*427d0*/  @!P1 IMAD.MOV.U32 R18, RZ, RZ, R7 ;  /* 0x000000ffff129224 */ /* 0x001fc600078e0007 */
[----:B------:R-:W4:Y:S01]  /*427e0*/  LDL R7, [R1+0x6b8] ;  /* 0x0006b80001077983 */ /* 0x000f220000100800 */
[----:B------:R-:W-:-:S03]  /*427f0*/  @!P1 IMAD.MOV.U32 R19, RZ, RZ, R8 ;  /* 0x000000ffff139224 */ /* 0x000fc600078e0008 */
[----:B------:R-:W4:Y:S04]  /*42800*/  LDL R8, [R1+0x6b4] ;  /* 0x0006b40001087983 */ /* 0x000f280000100800 */
[----:B------:R0:W4:Y:S04]  /*42810*/  @!P1 LDG.E.U8 R31, desc[UR20][R18.64] ;  /* 0x00000014121f9981 */ /* 0x000128000c1e1100 */
[----:B------:R-:W-:Y:S01]  /*42820*/  STL [R1+0xd8], R40 ;  /* 0x0000d82801007387 */ /* 0x000fe20000100800 */
[----:B0-----:R-:W-:-:S03]  /*42830*/  @!P1 IMAD.MOV.U32 R18, RZ, RZ, R12 ;  /* 0x000000ffff129224 */ /* 0x001fc600078e000c */
[----:B------:R-:W4:Y:S01]  /*42840*/  LDL R12, [R1+0x6f8] ;  /* 0x0006f800010c7983 */ /* 0x000f220000100800 */
[----:B------:R-:W-:-:S03]  /*42850*/  @!P1 IMAD.MOV.U32 R19, RZ, RZ, R21 ;  /* 0x000000ffff139224 */ /* 0x000fc600078e0015 */
[----:B------:R-:W4:Y:S01]  /*42860*/  LDL R21, [R1+0x6f4] ;  /* 0x0006f40001157983 */ /* 0x000f220000100800 */
[----:B------:R-:W-:Y:S02]  /*42870*/  PRMT R30, RZ, 0x7610, R30 ;  /* 0x00007610ff1e7816 */ /* 0x000fe4000000001e */
[----:B------:R-:W-:-:S04]  /*42880*/  PRMT R29, RZ, 0x7610, R29 ;  /* 0x00007610ff1d7816 */ /* 0x000fc8000000001d */
[----:B------:R3:W4:Y:S01]  /*42890*/  @!P1 LDG.E.U8 R30, desc[UR20][R18.64] ;  /* 0x00000014121e9981 */ /* 0x000722000c1e1100 */
[----:B------:R-:W-:Y:S01]  /*428a0*/  PRMT R28, RZ, 0x7610, R28 ;  /* 0x00007610ff1c7816 */ /* 0x000fe2000000001c */
[----:B---3--:R-:W-:Y:S02]  /*428b0*/  @!P1 IMAD.MOV.U32 R18, RZ, RZ, R10 ;  /* 0x000000ffff129224 */ /* 0x008fe400078e000a */
[----:B------:R-:W-:-:S05]  /*428c0*/  @!P1 IMAD.MOV.U32 R19, RZ, RZ, R14 ;  /* 0x000000ffff139224 */ /* 0x000fca00078e000e */
[----:B------:R2:W3:Y:S01]  /*428d0*/  @!P1 LDG.E.U8 R29, desc[UR20][R18.64] ;  /* 0x00000014121d9981 */ /* 0x0004e2000c1e1100 */
[----:B------:R-:W-:Y:S02]  /*428e0*/  PRMT R24, RZ, 0x7610, R24 ;  /* 0x00007610ff187816 */ /* 0x000fe40000000018 */
[----:B------:R-:W-:Y:S01]  /*428f0*/  PRMT R20, RZ, 0x7610, R20 ;  /* 0x00007610ff147816 */ /* 0x000fe20000000014 */
[----:B------:R-:W-:Y:S04]  /*42900*/  STL [R1+0xd0], R39 ;  /* 0x0000d02701007387 */ /* 0x000fe80000100800 */
[----:B------:R-:W3:Y:S04]  /*42910*/  LDL R14, [R1+0x73c] ;  /* 0x00073c00010e7983 */ /* 0x000ee80000100800 */
[----:B------:R-:W3:Y:S04]  /*42920*/  LDL R10, [R1+0x740] ;  /* 0x00074000010a7983 */ /* 0x000ee80000100800 */
[----:B------:R-:W-:Y:S01]  /*42930*/  STL [R1+0xc8], R38 ;  /* 0x0000c82601007387 */ /* 0x000fe20000100800 */
[----:B--2---:R-:W-:-:S03]  /*42940*/  @!P1 IMAD.MOV.U32 R18, RZ, RZ, R11 ;  /* 0x000000ffff129224 */ /* 0x004fc600078e000b */
[----:B------:R-:W2:Y:S01]  /*42950*/  LDL R11, [R1+0x780] ;  /* 0x00078000010b7983 */ /* 0x000ea20000100800 */
[----:B----4-:R-:W-:-:S03]  /*42960*/  @!P1 IMAD.MOV.U32 R19, RZ, RZ, R22 ;  /* 0x000000ffff139224 */ /* 0x010fc600078e0016 */
[----:B------:R-:W4:Y:S04]  /*42970*/  LDL R22, [R1+0x77c] ;  /* 0x00077c0001167983 */ /* 0x000f280000100800 */
[----:B------:R0:W4:Y:S02]  /*42980*/  @!P1 LDG.E.U8 R28, desc[UR20][R18.64] ;  /* 0x00000014121c9981 */ /* 0x000124000c1e1100 */
[----:B0-----:R-:W-:Y:S02]  /*42990*/  @!P1 IMAD.MOV.U32 R18, RZ, RZ, R7 ;  /* 0x000000ffff129224 */ /* 0x001fe400078e0007 */
[----:B------:R-:W-:-:S05]  /*429a0*/  @!P1 IMAD.MOV.U32 R19, RZ, RZ, R8 ;  /* 0x000000ffff139224 */ /* 0x000fca00078e0008 */
[----:B------:R0:W4:Y:S02]  /*429b0*/  @!P1 LDG.E.U8 R24, desc[UR20][R18.64] ;  /* 0x0000001412189981 */ /* 0x000124000c1e1100 */
[----:B0-----:R-:W-:Y:S02]  /*429c0*/  @!P1 IMAD.MOV.U32 R18, RZ, RZ, R12 ;  /* 0x000000ffff129224 */ /* 0x001fe400078e000c */
[----:B------:R-:W-:-:S05]  /*429d0*/  @!P1 IMAD.MOV.U32 R19, RZ, RZ, R21 ;  /* 0x000000ffff139224 */ /* 0x000fca00078e0015 */
[----:B------:R3:W4:Y:S04]  /*429e0*/  @!P1 LDG.E.U8 R20, desc[UR20][R18.64] ;  /* 0x0000001412149981 */ /* 0x000728000c1e1100 */
[----:B------:R-:W-:Y:S04]  /*429f0*/  STL [R1+0xc0], R37 ;  /* 0x0000c02501007387 */ /* 0x000fe80000100800 */
[----:B------:R-:W4:Y:S04]  /*42a00*/  LDL R8, [R1+0x7bc] ;  /* 0x0007bc0001087983 */ /* 0x000f280000100800 */
[----:B------:R-:W4:Y:S04]  /*42a10*/  LDL R7, [R1+0x7c0] ;  /* 0x0007c00001077983 */ /* 0x000f280000100800 */
[----:B------:R-:W-:Y:S01]  /*42a20*/  STL [R1+0xb8], R36 ;  /* 0x0000b82401007387 */ /* 0x000fe20000100800 */
[----:B------:R-:W-:Y:S01]  /*42a30*/  PRMT R27, RZ, 0x7610, R27 ;  /* 0x00007610ff1b7816 */ /* 0x000fe2000000001b */
[----:B---3--:R-:W-:-:S02]  /*42a40*/  @!P1 IMAD.MOV.U32 R19, RZ, RZ, R14 ;  /* 0x000000ffff139224 */ /* 0x008fc400078e000e */
[----:B------:R-:W-:-:S05]  /*42a50*/  @!P1 IMAD.MOV.U32 R18, RZ, RZ, R10 ;  /* 0x000000ffff129224 */ /* 0x000fca00078e000a */
[----:B------:R2:W3:Y:S02]  /*42a60*/  @!P1 LDG.E.U8 R27, desc[UR20][R18.64] ;  /* 0x00000014121b9981 */ /* 0x0004e4000c1e1100 */
[----:B--2---:R-:W-:Y:S02]  /*42a70*/  @!P1 IMAD.MOV.U32 R18, RZ, RZ, R11 ;  /* 0x000000ffff129224 */ /* 0x004fe400078e000b */
[----:B----4-:R-:W-:Y:S01]  /*42a80*/  @!P1 IMAD.MOV.U32 R19, RZ, RZ, R22 ;  /* 0x000000ffff139224 */ /* 0x010fe200078e0016 */
[----:B------:R0:W-:Y:S04]  /*42a90*/  STL [R1+0x80], R24 ;  /* 0x0000801801007387 */ /* 0x0001e80000100800 */
[----:B------:R-:W2:Y:S04]  /*42aa0*/  LDL R12, [R1+0x800] ;  /* 0x00080000010c7983 */ /* 0x000ea80000100800 */
[----:B0-----:R-:W4:Y:S04]  /*42ab0*/  LDL R24, [R1+0x7fc] ;  /* 0x0007fc0001187983 */ /* 0x001f280000100800 */
[----:B------:R-:W-:Y:S04]  /*42ac0*/  STL [R1+0xb0], R35 ;  /* 0x0000b02301007387 */ /* 0x000fe80000100800 */
[----:B------:R-:W3:Y:S04]  /*42ad0*/  LDL R21, [R1+0x83c] ;  /* 0x00083c0001157983 */ /* 0x000ee80000100800 */
[----:B------:R0:W-:Y:S04]  /*42ae0*/  STL [R1+0x40], R20 ;  /* 0x0000401401007387 */ /* 0x0001e80000100800 */
[----:B0-----:R-:W3:Y:S04]  /*42af0*/  LDL R20, [R1+0x840] ;  /* 0x0008400001147983 */ /* 0x001ee80000100800 */
[----:B------:R-:W-:Y:S04]  /*42b00*/  STL [R1+0xa8], R31 ;  /* 0x0000a81f01007387 */ /* 0x000fe80000100800 */
[----:B------:R-:W3:Y:S04]  /*42b10*/  LDL R14, [R1+0x87c] ;  /* 0x00087c00010e7983 */ /* 0x000ee80000100800 */
[----:B------:R-:W3:Y:S04]  /*42b20*/  LDL R10, [R1+0x880] ;  /* 0x00088000010a7983 */ /* 0x000ee80000100800 */
[----:B------:R-:W-:Y:S04]  /*42b30*/  STL [R1+0xa0], R30 ;  /* 0x0000a01e01007387 */ /* 0x000fe80000100800 */
[----:B------:R-:W3:Y:S04]  /*42b40*/  LDL R22, [R1+0x8bc] ;  /* 0x0008bc0001167983 */ /* 0x000ee80000100800 */
[----:B------:R-:W3:Y:S01]  /*42b50*/  LDL R11, [R1+0x8c0] ;  /* 0x0008c000010b7983 */ /* 0x000ee20000100800 */
[----:B------:R-:W-:-:S02]  /*42b60*/  PRMT R26, RZ, 0x7610, R26 ;  /* 0x00007610ff1a7816 */ /* 0x000fc4000000001a */
[----:B------:R-:W-:-:S04]  /*42b70*/  PRMT R25, RZ, 0x7610, R25 ;  /* 0x00007610ff197816 */ /* 0x000fc80000000019 */
[----:B------:R0:W3:Y:S01]  /*42b80*/  @!P1 LDG.E.U8 R26, desc[UR20][R18.64] ;  /* 0x00000014121a9981 */ /* 0x0000e2000c1e1100 */
[----:B------:R-:W-:Y:S01]  /*42b90*/  PRMT R23, RZ, 0x7610, R23 ;  /* 0x00007610ff177816 */ /* 0x000fe20000000017 */
[----:B0-----:R-:W-:Y:S02]  /*42ba0*/  @!P1 IMAD.MOV.U32 R18, RZ, RZ, R7 ;  /* 0x000000ffff129224 */ /* 0x001fe400078e0007 */
[----:B------:R-:W-:-:S05]  /*42bb0*/  @!P1 IMAD.MOV.U32 R19, RZ, RZ, R8 ;  /* 0x000000ffff139224 */ /* 0x000fca00078e0008 */
[----:B------:R2:W3:Y:S01]  /*42bc0*/  @!P1 LDG.E.U8 R25, desc[UR20][R18.64] ;  /* 0x0000001412199981 */ /* 0x0004e2000c1e1100 */
[----:B------:R-:W-:Y:S02]  /*42bd0*/  PRMT R56, RZ, 0x7610, R56 ;  /* 0x00007610ff387816 */ /* 0x000fe40000000038 */
[----:B------:R-:W-:Y:S01]  /*42be0*/  PRMT R48, RZ, 0x7610, R48 ;  /* 0x00007610ff307816 */ /* 0x000fe20000000030 */
[----:B------:R-:W-:Y:S04]  /*42bf0*/  STL [R1+0x98], R29 ;  /* 0x0000981d01007387 */ /* 0x000fe80000100800 */
[----:B------:R-:W3:Y:S04]  /*42c00*/  LDL R8, [R1+0x8fc] ;  /* 0x0008fc0001087983 */ /* 0x000ee80000100800 */
[----:B------:R-:W3:Y:S01]  /*42c10*/  LDL R7, [R1+0x900] ;  /* 0x0009000001077983 */ /* 0x000ee20000100800 */
[----:B--2---:R-:W-:-:S02]  /*42c20*/  @!P1 IMAD.MOV.U32 R18, RZ, RZ, R12 ;  /* 0x000000ffff129224 */ /* 0x004fc400078e000c */
[----:B----4-:R-:W-:-:S05]  /*42c30*/  @!P1 IMAD.MOV.U32 R19, RZ, RZ, R24 ;  /* 0x000000ffff139224 */ /* 0x010fca00078e0018 */
[----:B------:R3:W2:Y:S02]  /*42c40*/  @!P1 LDG.E.U8 R23, desc[UR20][R18.64] ;  /* 0x0000001412179981 */ /* 0x0006a4000c1e1100 */
[----:B---3--:R-:W-:Y:S02]  /*42c50*/  @!P1 IMAD.MOV.U32 R19, RZ, RZ, R21 ;  /* 0x000000ffff139224 */ /* 0x008fe400078e0015 */
[----:B------:R-:W-:-:S05]  /*42c60*/  @!P1 IMAD.MOV.U32 R18, RZ, RZ, R20 ;  /* 0x000000ffff129224 */ /* 0x000fca00078e0014 */
[----:B------:R0:W3:Y:S01]  /*42c70*/  @!P1 LDG.E.U8 R56, desc[UR20][R18.64] ;  /* 0x0000001412389981 */ /* 0x0000e2000c1e1100 */
[----:B------:R-:W-:Y:S02]  /*42c80*/  @!P1 IMAD.MOV.U32 R21, RZ, RZ, R14 ;  /* 0x000000ffff159224 */ /* 0x000fe400078e000e */
[----:B------:R-:W-:Y:S01]  /*42c90*/  @!P1 IMAD.MOV.U32 R20, RZ, RZ, R10 ;  /* 0x000000ffff149224 */ /* 0x000fe200078e000a */
[----:B0-----:R-:W-:-:S04]  /*42ca0*/  PRMT R18, RZ, 0x7610, R18 ;  /* 0x00007610ff127816 */ /* 0x001fc80000000012 */
[----:B------:R0:W4:Y:S02]  /*42cb0*/  @!P1 LDG.E.U8 R48, desc[UR20][R20.64] ;  /* 0x0000001414309981 */ /* 0x000124000c1e1100 */
[----:B0-----:R-:W-:Y:S02]  /*42cc0*/  @!P1 IMAD.MOV.U32 R20, RZ, RZ, R11 ;  /* 0x000000ffff149224 */ /* 0x001fe400078e000b */
[----:B------:R-:W-:-:S05]  /*42cd0*/  @!P1 IMAD.MOV.U32 R21, RZ, RZ, R22 ;  /* 0x000000ffff159224 */ /* 0x000fca00078e0016 */
[----:B------:R-:W2:Y:S04]  /*42ce0*/  @!P1 LDG.E.U8 R18, desc[UR20][R20.64] ;  /* 0x0000001414129981 */ /* 0x000ea8000c1e1100 */
[----:B------:R-:W-:Y:S04]  /*42cf0*/  STL [R1+0x90], R28 ;  /* 0x0000901c01007387 */ /* 0x000fe80000100800 */
[----:B------:R0:W-:Y:S04]  /*42d00*/  STL [R1+0x34], R27 ;  /* 0x0000341b01007387 */ /* 0x0001e80000100800 */
[----:B------:R-:W2:Y:S04]  /*42d10*/  LDL R12, [R1+0x940] ;  /* 0x00094000010c7983 */ /* 0x000ea80000100800 */
[----:B0-----:R-:W2:Y:S04]  /*42d20*/  LDL R27, [R1+0x93c] ;  /* 0x00093c00011b7983 */ /* 0x001ea80000100800 */
[----:B------:R0:W-:Y:S04]  /*42d30*/  STL [R1+0x1c], R25 ;  /* 0x00001c1901007387 */ /* 0x0001e80000100800 */
[----:B------:R-:W2:Y:S04]  /*42d40*/  LDL R24, [R1+0x980] ;  /* 0x0009800001187983 */ /* 0x000ea80000100800 */
[----:B0-----:R-:W2:Y:S01]  /*42d50*/  LDL R25, [R1+0x97c] ;  /* 0x00097c0001197983 */ /* 0x001ea20000100800 */
[----:B------:R-:W-:Y:S01]  /*42d60*/  PRMT R19, RZ, 0x7610, R19 ;  /* 0x00007610ff137816 */ /* 0x000fe20000000013 */
[----:B------:R-:W-:-:S02]  /*42d70*/  @!P1 IMAD.MOV.U32 R22, RZ, RZ, R7 ;  /* 0x000000ffff169224 */ /* 0x000fc400078e0007 */
[----:B---3--:R-:W-:Y:S04]  /*42d80*/  STL [R1+0x1748], R56 ;  /* 0x0017483801007387 */ /* 0x008fe80000100800 */
[----:B------:R-:W3:Y:S04]  /*42d90*/  LDL R14, [R1+0x9bc] ;  /* 0x0009bc00010e7983 */ /* 0x000ee80000100800 */
[----:B------:R-:W3:Y:S04]  /*42da0*/  LDL R10, [R1+0x9c0] ;  /* 0x0009c000010a7983 */ /* 0x000ee80000100800 */
[----:B----4-:R-:W-:Y:S04]  /*42db0*/  STL [R1+0x174c], R48 ;  /* 0x00174c3001007387 */ /* 0x010fe80000100800 */
[----:B------:R0:W-:Y:S04]  /*42dc0*/  STL [R1+0x28], R26 ;  /* 0x0000281a01007387 */ /* 0x0001e80000100800 */
[----:B------:R-:W4:Y:S04]  /*42dd0*/  LDL R11, [R1+0xa00] ;  /* 0x000a0000010b7983 */ /* 0x000f280000100800 */
[----:B0-----:R-:W4:Y:S04]  /*42de0*/  LDL R26, [R1+0x9fc] ;  /* 0x0009fc00011a7983 */ /* 0x001f280000100800 */
[----:B--2---:R-:W-:Y:S04]  /*42df0*/  STL [R1+0x1750], R18 ;  /* 0x0017501201007387 */ /* 0x004fe80000100800 */
[----:B------:R0:W-:Y:S04]  /*42e00*/  STL [R1+0x10], R23 ;  /* 0x0000101701007387 */ /* 0x0001e80000100800 */
[----:B------:R-:W2:Y:S01]  /*42e10*/  LDL R7, [R1+0xa40] ;  /* 0x000a400001077983 */ /* 0x000ea20000100800 */
[----:B0-----:R-:W-:-:S03]  /*42e20*/  @!P1 IMAD.MOV.U32 R23, RZ, RZ, R8 ;  /* 0x000000ffff179224 */ /* 0x001fc600078e0008 */
[----:B------:R-:W2:Y:S04]  /*42e30*/  LDL R8, [R1+0xa3c] ;  /* 0x000a3c0001087983 */ /* 0x000ea80000100800 */
[----:B------:R0:W2:Y:S01]  /*42e40*/  @!P1 LDG.E.U8 R19, desc[UR20][R22.64] ;  /* 0x0000001416139981 */ /* 0x0000a2000c1e1100 */
[----:B------:R-:W-:Y:S02]  /*42e50*/  PRMT R20, RZ, 0x7610, R20 ;  /* 0x00007610ff147816 */ /* 0x000fe40000000014 */
[----:B------:R-:W-:Y:S01]  /*42e60*/  PRMT R21, RZ, 0x7610, R21 ;  /* 0x00007610ff157816 */ /* 0x000fe20000000015 */
[----:B0-----:R-:W-:-:S05]  /*42e70*/  @!P1 IMAD.MOV.U32 R22, RZ, RZ, R12 ;  /* 0x000000ffff169224 */ /* 0x001fca00078e000c */
[----:B------:R-:W4:Y:S01]  /*42e80*/  @!P1 LDG.E.U8 R21, desc[UR20][R24.64] ;  /* 0x0000001418159981 */ /* 0x000f22000c1e1100 */
[----:B------:R-:W-:-:S05]  /*42e90*/  @!P1 IMAD.MOV.U32 R23, RZ, RZ, R27 ;  /* 0x000000ffff179224 */ /* 0x000fca00078e001b */
[----:B------:R0:W4:Y:S02]  /*42ea0*/  @!P1 LDG.E.U8 R20, desc[UR20][R22.64] ;  /* 0x0000001416149981 */ /* 0x000124000c1e1100 */
[----:B0-----:R-:W-:Y:S01]  /*42eb0*/  PRMT R22, RZ, 0x7610, R22 ;  /* 0x00007610ff167816 */ /* 0x001fe20000000016 */
[----:B---3--:R-:W-:Y:S02]  /*42ec0*/  @!P1 IMAD.MOV.U32 R25, RZ, RZ, R14 ;  /* 0x000000ffff199224 */ /* 0x008fe400078e000e */
[----:B------:R-:W-:-:S05]  /*42ed0*/  @!P1 IMAD.MOV.U32 R24, RZ, RZ, R10 ;  /* 0x000000ffff189224 */ /* 0x000fca00078e000a */
[----:B------:R0:W3:Y:S04]  /*42ee0*/  @!P1 LDG.E.U8 R22, desc[UR20][R24.64] ;  /* 0x0000001418169981 */ /* 0x0000e8000c1e1100 */
[----:B--2---:R1:W-:Y:S04]  /*42ef0*/  STL [R1+0x1754], R19 ;  /* 0x0017541301007387 */ /* 0x0043e80000100800 */
[----:B------:R-:W2:Y:S04]  /*42f00*/  LDL R28, [R1+0xa7c] ;  /* 0x000a7c00011c7983 */ /* 0x000ea80000100800 */
[----:B------:R-:W2:Y:S01]  /*42f10*/  LDL R12, [R1+0xa80] ;  /* 0x000a8000010c7983 */ /* 0x000ea20000100800 */
[----:B------:R-:W-:Y:S01]  /*42f20*/  PRMT R23, RZ, 0x7610, R23 ;  /* 0x00007610ff177816 */ /* 0x000fe20000000017 */
[----:B----4-:R-:W-:-:S02]  /*42f30*/  @!P1 IMAD.MOV.U32 R27, RZ, RZ, R26 ;  /* 0x000000ffff1b9224 */ /* 0x010fc400078e001a */
[----:B------:R-:W-:Y:S01]  /*42f40*/  @!P1 IMAD.MOV.U32 R26, RZ, RZ, R11 ;  /* 0x000000ffff1a9224 */ /* 0x000fe200078e000b */
[----:B0-----:R-:W-:Y:S02]  /*42f50*/  PRMT R24, RZ, 0x7610, R24 ;  /* 0x00007610ff187816 */ /* 0x001fe40000000018 */
[----:B------:R-:W-:Y:S02]  /*42f60*/  PRMT R25, RZ, 0x7610, R25 ;  /* 0x00007610ff197816 */ /* 0x000fe40000000019 */
[----:B------:R0:W4:Y:S02]  /*42f70*/  @!P1 LDG.E.U8 R23, desc[UR20][R26.64] ;  /* 0x000000141a179981 */ /* 0x000124000c1e1100 */
[----:B0-----:R-:W-:Y:S02]  /*42f80*/  @!P1 IMAD.MOV.U32 R26, RZ, RZ, R7 ;  /* 0x000000ffff1a9224 */ /* 0x001fe400078e0007 */
[----:B------:R-:W-:-:S05]  /*42f90*/  @!P1 IMAD.MOV.U32 R27, RZ, RZ, R8 ;  /* 0x000000ffff1b9224 */ /* 0x000fca00078e0008 */
[----:B------:R0:W4:Y:S04]  /*42fa0*/  @!P1 LDG.E.U8 R24, desc[UR20][R26.64] ;  /* 0x000000141a189981 */ /* 0x000128000c1e1100 */
[----:B------:R-:W-:Y:S04]  /*42fb0*/  STL [R1+0x1758], R20 ;  /* 0x0017581401007387 */ /* 0x000fe80000100800 */
[----:B------:R-:W4:Y:S04]  /*42fc0*/  LDL R31, [R1+0xabc] ;  /* 0x000abc00011f7983 */ /* 0x000f280000100800 */
[----:B------:R-:W4:Y:S04]  /*42fd0*/  LDL R30, [R1+0xac0] ;  /* 0x000ac000011e7983 */ /* 0x000f280000100800 */
[----:B------:R-:W-:Y:S04]  /*42fe0*/  STL [R1+0x178c], R21 ;  /* 0x00178c1501007387 */ /* 0x000fe80000100800 */
[----:B------:R-:W4:Y:S04]  /*42ff0*/  LDL R14, [R1+0xaf4] ;  /* 0x000af400010e7983 */ /* 0x000f280000100800 */
[----:B------:R-:W4:Y:S04]  /*43000*/  LDL R10, [R1+0xaf8] ;  /* 0x000af800010a7983 */ /* 0x000f280000100800 */
[----:B---3--:R-:W-:Y:S04]  /*43010*/  STL [R1+0x1790], R22 ;  /* 0x0017901601007387 */ /* 0x008fe80000100800 */
[----:B-1----:R-:W3:Y:S04]  /*43020*/  LDL R19, [R1+0xb2c] ;  /* 0x000b2c0001137983 */ /* 0x002ee80000100800 */
[----:B------:R-:W3:Y:S01]  /*43030*/  LDL R11, [R1+0xb30] ;  /* 0x000b3000010b7983 */ /* 0x000ee20000100800 */
[----:B--2---:R-:W-:-:S02]  /*43040*/  @!P1 IMAD.MOV.U32 R29, RZ, RZ, R28 ;  /* 0x000000ffff1d9224 */ /* 0x004fc400078e001c */
[----:B------:R-:W-:-:S05]  /*43050*/  @!P1 IMAD.MOV.U32 R28, RZ, RZ, R12 ;  /* 0x000000ffff1c9224 */ /* 0x000fca00078e000c */
[----:B------:R1:W2:Y:S04]  /*43060*/  @!P1 LDG.E.U8 R25, desc[UR20][R28.64] ;  /* 0x000000141c199981 */ /* 0x0002a8000c1e1100 */
[----:B----4-:R-:W-:Y:S04]  /*43070*/  STL [R1+0x1794], R23 ;  /* 0x0017941701007387 */ /* 0x010fe80000100800 */
[----:B------:R-:W4:Y:S04]  /*43080*/  LDL R8, [R1+0x35c] ;  /* 0x00035c0001087983 */ /* 0x000f280000100800 */
[----:B------:R-:W4:Y:S01]  /*43090*/  LDL R7, [R1+0x360] ;  /* 0x0003600001077983 */ /* 0x000f220000100800 */
[----:B0-----:R-:W-:-:S03]  /*430a0*/  PRMT R27, RZ, 0x7610, R27 ;  /* 0x00007610ff1b7816 */ /* 0x001fc6000000001b */
[----:B------:R0:W-:Y:S04]  /*430b0*/  STL [R1+0x1798], R24 ;  /* 0x0017981801007387 */ /* 0x0001e80000100800 */
[----:B------:R-:W4:Y:S01]  /*430c0*/  LDL R12, [R1+0x3a0] ;  /* 0x0003a000010c7983 */ /* 0x000f220000100800 */
[----:B-1----:R-:W-:Y:S02]  /*430d0*/  @!P1 IMAD.MOV.U32 R29, RZ, RZ, R31 ;  /* 0x000000ffff1d9224 */ /* 0x002fe400078e001f */
[----:B------:R-:W-:Y:S02]  /*430e0*/  @!P1 IMAD.MOV.U32 R28, RZ, RZ, R30 ;  /* 0x000000ffff1c9224 */ /* 0x000fe400078e001e */
[----:B------:R-:W-:Y:S02]  /*430f0*/  @!P1 IMAD.MOV.U32 R31, RZ, RZ, R14 ;  /* 0x000000ffff1f9224 */ /* 0x000fe400078e000e */
[----:B------:R-:W-:-:S05]  /*43100*/  @!P1 IMAD.MOV.U32 R30, RZ, RZ, R10 ;  /* 0x000000ffff1e9224 */ /* 0x000fca00078e000a */
[----:B------:R3:W4:Y:S02]  /*43110*/  @!P1 LDG.E.U8 R27, desc[UR20][R30.64] ;  /* 0x000000141e1b9981 */ /* 0x000724000c1e1100 */
[----:B---3--:R-:W-:Y:S02]  /*43120*/  @!P1 IMAD.MOV.U32 R31, RZ, RZ, R19 ;  /* 0x000000ffff1f9224 */ /* 0x008fe400078e0013 */
[----:B------:R-:W-:Y:S01]  /*43130*/  @!P1 IMAD.MOV.U32 R30, RZ, RZ, R11 ;  /* 0x000000ffff1e9224 */ /* 0x000fe200078e000b */
[----:B--2---:R1:W-:Y:S04]  /*43140*/  STL [R1+0x179c], R25 ;  /* 0x00179c1901007387 */ /* 0x0043e80000100800 */
[----:B0-----:R-:W2:Y:S04]  /*43150*/  LDL R24, [R1+0x39c] ;  /* 0x00039c0001187983 */ /* 0x001ea80000100800 */
[----:B------:R-:W3:Y:S04]  /*43160*/  LDL R14, [R1+0x3dc] ;  /* 0x0003dc00010e7983 */ /* 0x000ee80000100800 */
[----:B------:R-:W3:Y:S04]  /*43170*/  LDL R10, [R1+0x3e0] ;  /* 0x0003e000010a7983 */ /* 0x000ee80000100800 */
[----:B------:R-:W3:Y:S04]  /*43180*/  LDL R19, [R1+0x43c] ;  /* 0x00043c0001137983 */ /* 0x000ee80000100800 */
[----:B------:R-:W3:Y:S01]  /*43190*/  LDL R11, [R1+0x440] ;  /* 0x00044000010b7983 */ /* 0x000ee20000100800 */
[----:B------:R-:W-:-:S06]  /*431a0*/  PRMT R26, RZ, 0x7610, R26 ;  /* 0x00007610ff1a7816 */ /* 0x000fcc000000001a */
[----:B------:R0:W3:Y:S01]  /*431b0*/  @!P1 LDG.E.U8 R26, desc[UR20][R28.64] ;  /* 0x000000141c1a9981 */ /* 0x0000e2000c1e1100 */
[----:B------:R-:W-:Y:S02]  /*431c0*/  PRMT R34, RZ, 0x7610, R34 ;  /* 0x00007610ff227816 */ /* 0x000fe40000000022 */
[----:B0-----:R-:W-:-:S06]  /*431d0*/  PRMT R28, RZ, 0x7610, R28 ;  /* 0x00007610ff1c7816 */ /* 0x001fcc000000001c */
[----:B------:R4:W3:Y:S01]  /*431e0*/  @!P1 LDG.E.U8 R28, desc[UR20][R30.64] ;  /* 0x000000141e1c9981 */ /* 0x0008e2000c1e1100 */
[----:B------:R-:W-:Y:S01]  /*431f0*/  PRMT R33, RZ, 0x7610, R33 ;  /* 0x00007610ff217816 */ /* 0x000fe20000000021 */
[----:B----4-:R-:W-:Y:S02]  /*43200*/  @!P1 IMAD.MOV.U32 R30, RZ, RZ, R7 ;  /* 0x000000ffff1e9224 */ /* 0x010fe400078e0007 */
[----:B------:R-:W-:Y:S01]  /*43210*/  @!P1 IMAD.MOV.U32 R31, RZ, RZ, R8 ;  /* 0x000000ffff1f9224 */ /* 0x000fe200078e0008 */
[----:B------:R-:W-:Y:S01]  /*43220*/  PRMT R32, RZ, 0x7610, R32 ;  /* 0x00007610ff207816 */ /* 0x000fe20000000020 */
[----:B------:R-:W4:Y:S04]  /*43230*/  LDL R8, [R1+0x47c] ;  /* 0x00047c0001087983 */ /* 0x000f280000100800 */
[----:B------:R0:W4:Y:S01]  /*43240*/  @!P1 LDG.E.U8 R34, desc[UR20][R30.64] ;  /* 0x000000141e229981 */ /* 0x000122000c1e1100 */
[----:B------:R-:W-:-:S03]  /*43250*/  PRMT R9, RZ, 0x7610, R9 ;  /* 0x00007610ff097816 */ /* 0x000fc60000000009 */
[----:B------:R-:W4:Y:S01]  /*43260*/  LDL R7, [R1+0x480] ;  /* 0x0004800001077983 */ /* 0x000f220000100800 */
[----:B0-----:R-:W-:-:S03]  /*43270*/  @!P1 IMAD.MOV.U32 R30, RZ, RZ, R12 ;  /* 0x000000ffff1e9224 */ /* 0x001fc600078e000c */
[----:B------:R-:W4:Y:S01]  /*43280*/  LDL R12, [R1+0x4c0] ;  /* 0x0004c000010c7983 */ /* 0x000f220000100800 */
[----:B--2---:R-:W-:-:S03]  /*43290*/  @!P1 IMAD.MOV.U32 R31, RZ, RZ, R24 ;  /* 0x000000ffff1f9224 */ /* 0x004fc600078e0018 */
[----:B------:R-:W2:Y:S04]  /*432a0*/  LDL R24, [R1+0x4bc] ;  /* 0x0004bc0001187983 */ /* 0x000ea80000100800 */
[----:B------:R3:W2:Y:S02]  /*432b0*/  @!P1 LDG.E.U8 R33, desc[UR20][R30.64] ;  /* 0x000000141e219981 */ /* 0x0006a4000c1e1100 */
[----:B---3--:R-:W-:Y:S02]  /*432c0*/  @!P1 IMAD.MOV.U32 R30, RZ, RZ, R10 ;  /* 0x000000ffff1e9224 */ /* 0x008fe400078e000a */
[----:B------:R-:W-:Y:S01]  /*432d0*/  @!P1 IMAD.MOV.U32 R31, RZ, RZ, R14 ;  /* 0x000000ffff1f9224 */ /* 0x000fe200078e000e */
[----:B------:R-:W3:Y:S04]  /*432e0*/  LDL R10, [R1+0x500] ;  /* 0x00050000010a7983 */ /* 0x000ee80000100800 */
[----:B------:R0:W2:Y:S04]  /*432f0*/  @!P1 LDG.E.U8 R32, desc[UR20][R30.64] ;  /* 0x000000141e209981 */ /* 0x0000a8000c1e1100 */
[----:B------:R-:W2:Y:S01]  /*43300*/  LDL R14, [R1+0x4fc] ;  /* 0x0004fc00010e7983 */ /* 0x000ea20000100800 */
[----:B0-----:R-:W-:-:S02]  /*43310*/  @!P1 IMAD.MOV.U32 R30, RZ, RZ, R11 ;  /* 0x000000ffff1e9224 */ /* 0x001fc400078e000b */
[----:B------:R-:W-:Y:S01]  /*43320*/  @!P1 IMAD.MOV.U32 R31, RZ, RZ, R19 ;  /* 0x000000ffff1f9224 */ /* 0x000fe200078e0013 */
[----:B------:R-:W2:Y:S04]  /*43330*/  LDL R11, [R1+0x540] ;  /* 0x00054000010b7983 */ /* 0x000ea80000100800 */
[----:B------:R4:W2:Y:S04]  /*43340*/  @!P1 LDG.E.U8 R9, desc[UR20][R30.64] ;  /* 0x000000141e099981 */ /* 0x0008a8000c1e1100 */
[----:B------:R-:W3:Y:S01]  /*43350*/  LDL R19, [R1+0x53c] ;  /* 0x00053c0001137983 */ /* 0x000ee20000100800 */
[----:B----4-:R-:W-:Y:S01]  /*43360*/  @!P1 IMAD.MOV.U32 R31, RZ, RZ, R8 ;  /* 0x000000ffff1f9224 */ /* 0x010fe200078e0008 */
[----:B-1----:R-:W-:-:S02]  /*43370*/  PRMT R25, RZ, 0x7610, R25 ;  /* 0x00007610ff197816 */ /* 0x002fc40000000019 */
[----:B------:R-:W-:Y:S01]  /*43380*/  PRMT R15, RZ, 0x7610, R15 ;  /* 0x00007610ff0f7816 */ /* 0x000fe2000000000f */
[----:B------:R-:W-:-:S05]  /*43390*/  @!P1 IMAD.MOV.U32 R30, RZ, RZ, R7 ;  /* 0x000000ffff1e9224 */ /* 0x000fca00078e0007 */
[----:B------:R0:W4:Y:S02]  /*433a0*/  @!P1 LDG.E.U8 R25, desc[UR20][R30.64] ;  /* 0x000000141e199981 */ /* 0x000124000c1e1100 */
[----:B0-----:R-:W-:Y:S02]  /*433b0*/  @!P1 IMAD.MOV.U32 R30, RZ, RZ, R12 ;  /* 0x000000ffff1e9224 */ /* 0x001fe400078e000c */
[----:B--2---:R0:W-:Y:S04]  /*433c0*/  STL [R1+0x70], R9 ;  /* 0x0000700901007387 */ /* 0x0041e80000100800 */
[----:B------:R-:W2:Y:S01]  /*433d0*/  LDL R8, [R1+0x580] ;  /* 0x0005800001087983 */ /* 0x000ea20000100800 */
[----:B------:R-:W-:Y:S01]  /*433e0*/  @!P1 IMAD.MOV.U32 R31, RZ, RZ, R24 ;  /* 0x000000ffff1f9224 */ /* 0x000fe200078e0018 */
[----:B------:R-:W-:-:S02]  /*433f0*/  PRMT R20, RZ, 0x7610, R20 ;  /* 0x00007610ff147816 */ /* 0x000fc40000000014 */
[----:B------:R-:W-:Y:S01]  /*43400*/  PRMT R16, RZ, 0x7610, R16 ;  /* 0x00007610ff107816 */ /* 0x000fe20000000010 */
[----:B------:R-:W4:Y:S04]  /*43410*/  LDL R12, [R1+0x5bc] ;  /* 0x0005bc00010c7983 */ /* 0x000f280000100800 */
[----:B0-----:R-:W4:Y:S04]  /*43420*/  LDL R9, [R1+0x57c] ;  /* 0x00057c0001097983 */ /* 0x001f280000100800 */
[----:B------:R3:W4:Y:S01]  /*43430*/  @!P1 LDG.E.U8 R15, desc[UR20][R30.64] ;  /* 0x000000141e0f9981 */ /* 0x000722000c1e1100 */
[----:B------:R-:W-:-:S03]  /*43440*/  PRMT R13, RZ, 0x7610, R13 ;  /* 0x00007610ff0d7816 */ /* 0x000fc6000000000d */
[----:B------:R-:W4:Y:S01]  /*43450*/  LDL R7, [R1+0x5c0] ;  /* 0x0005c00001077983 */ /* 0x000f220000100800 */
[----:B---3--:R-:W-:Y:S02]  /*43460*/  @!P1 IMAD.MOV.U32 R30, RZ, RZ, R10 ;  /* 0x000000ffff1e9224 */ /* 0x008fe400078e000a */
[----:B------:R-:W-:-:S05]  /*43470*/  @!P1 IMAD.MOV.U32 R31, RZ, RZ, R14 ;  /* 0x000000ffff1f9224 */ /* 0x000fca00078e000e */
[----:B------:R0:W3:Y:S02]  /*43480*/  @!P1 LDG.E.U8 R20, desc[UR20][R30.64] ;  /* 0x000000141e149981 */ /* 0x0000e4000c1e1100 */
[----:B0-----:R-:W-:Y:S02]  /*43490*/  @!P1 IMAD.MOV.U32 R30, RZ, RZ, R11 ;  /* 0x000000ffff1e9224 */ /* 0x001fe400078e000b */
[----:B------:R-:W-:-:S05]  /*434a0*/  @!P1 IMAD.MOV.U32 R31, RZ, RZ, R19 ;  /* 0x000000ffff1f9224 */ /* 0x000fca00078e0013 */
[----:B------:R2:W3:Y:S02]  /*434b0*/  @!P1 LDG.E.U8 R16, desc[UR20][R30.64] ;  /* 0x000000141e109981 */ /* 0x0004e4000c1e1100 */
[----:B--2---:R-:W-:Y:S02]  /*434c0*/  @!P1 IMAD.MOV.U32 R30, RZ, RZ, R8 ;  /* 0x000000ffff1e9224 */ /* 0x004fe400078e0008 */
[----:B----4-:R-:W-:-:S05]  /*434d0*/  @!P1 IMAD.MOV.U32 R31, RZ, RZ, R9 ;  /* 0x000000ffff1f9224 */ /* 0x010fca00078e0009 */
[----:B------:R0:W2:Y:S04]  /*434e0*/  @!P1 LDG.E.U8 R13, desc[UR20][R30.64] ;  /* 0x000000141e0d9981 */ /* 0x0000a8000c1e1100 */
[----:B------:R1:W-:Y:S04]  /*434f0*/  STL [R1+0x68], R15 ;  /* 0x0000680f01007387 */ /* 0x0003e80000100800 */
[----:B------:R-:W4:Y:S04]  /*43500*/  LDL R14, [R1+0x600] ;  /* 0x00060000010e7983 */ /* 0x000f280000100800 */
[----:B-1----:R-:W4:Y:S04]  /*43510*/  LDL R15, [R1+0x5fc] ;  /* 0x0005fc00010f7983 */ /* 0x002f280000100800 */
[----:B------:R-:W-:Y:S04]  /*43520*/  STL [R1+0x7c], R34 ;  /* 0x00007c2201007387 */ /* 0x000fe80000100800 */
[----:B------:R-:W4:Y:S04]  /*43530*/  LDL R10, [R1+0x640] ;  /* 0x00064000010a7983 */ /* 0x000f280000100800 */
[----:B------:R-:W4:Y:S04]  /*43540*/  LDL R11, [R1+0x63c] ;  /* 0x00063c00010b7983 */ /* 0x000f280000100800 */
[----:B------:R-:W-:Y:S04]  /*43550*/  STL [R1+0x78], R33 ;  /* 0x0000782101007387 */ /* 0x000fe80000100800 */
[----:B---3--:R1:W-:Y:S04]  /*43560*/  STL [R1+0x64], R20 ;  /* 0x0000641401007387 */ /* 0x0083e80000100800 */
[----:B------:R-:W3:Y:S04]  /*43570*/  LDL R19, [R1+0x680] ;  /* 0x0006800001137983 */ /* 0x000ee80000100800 */
[----:B-1----:R-:W3:Y:S04]  /*43580*/  LDL R20, [R1+0x67c] ;  /* 0x00067c0001147983 */ /* 0x002ee80000100800 */
[----:B------:R-:W-:Y:S04]  /*43590*/  STL [R1+0x74], R32 ;  /* 0x0000742001007387 */ /* 0x000fe80000100800 */
[----:B------:R-:W3:Y:S04]  /*435a0*/  LDL R9, [R1+0x6bc] ;  /* 0x0006bc0001097983 */ /* 0x000ee80000100800 */
[----:B------:R-:W3:Y:S01]  /*435b0*/  LDL R8, [R1+0x6c0] ;  /* 0x0006c00001087983 */ /* 0x000ee20000100800 */
[----:B0-----:R-:W-:-:S02]  /*435c0*/  @!P1 IMAD.MOV.U32 R31, RZ, RZ, R12 ;  /* 0x000000ffff1f9224 */ /* 0x001fc400078e000c */
[----:B------:R-:W-:Y:S01]  /*435d0*/  @!P1 IMAD.MOV.U32 R30, RZ, RZ, R7 ;  /* 0x000000ffff1e9224 */ /* 0x000fe200078e0007 */
[----:B------:R-:W-:-:S06]  /*435e0*/  PRMT R23, RZ, 0x7610, R23 ;  /* 0x00007610ff177816 */ /* 0x000fcc0000000017 */
[----:B------:R4:W3:Y:S04]  /*435f0*/  @!P1 LDG.E.U8 R23, desc[UR20][R30.64] ;  /* 0x000000141e179981 */ /* 0x0008e8000c1e1100 */
[----:B--2---:R0:W-:Y:S04]  /*43600*/  STL [R1+0x5c], R13 ;  /* 0x00005c0d01007387 */ /* 0x0041e80000100800 */
[----:B------:R-:W2:Y:S04]  /*43610*/  LDL R12, [R1+0x708] ;  /* 0x00070800010c7983 */ /* 0x000ea80000100800 */
[----:B0-----:R-:W2:Y:S04]  /*43620*/  LDL R13, [R1+0x6fc] ;  /* 0x0006fc00010d7983 */ /* 0x001ea80000100800 */
[----:B------:R0:W-:Y:S04]  /*43630*/  STL [R1+0x60], R16 ;  /* 0x0000601001007387 */ /* 0x0001e80000100800 */
[----:B------:R-:W2:Y:S04]  /*43640*/  LDL R7, [R1+0x748] ;  /* 0x0007480001077983 */ /* 0x000ea80000100800 */
[----:B0-----:R-:W2:Y:S01]  /*43650*/  LDL R16, [R1+0x744] ;  /* 0x0007440001107983 */ /* 0x001ea20000100800 */
[----:B----4-:R-:W-:-:S02]  /*43660*/  @!P1 IMAD.MOV.U32 R30, RZ, RZ, R14 ;  /* 0x000000ffff1e9224 */ /* 0x010fc400078e000e */
[----:B------:R-:W-:Y:S01]  /*43670*/  @!P1 IMAD.MOV.U32 R31, RZ, RZ, R15 ;  /* 0x000000ffff1f9224 */ /* 0x000fe200078e000f */
[----:B------:R-:W-:Y:S04]  /*43680*/  STL [R1+0x6c], R25 ;  /* 0x00006c1901007387 */ /* 0x000fe80000100800 */
[----:B------:R-:W4:Y:S04]  /*43690*/  LDL R15, [R1+0x784] ;  /* 0x00078400010f7983 */ /* 0x000f280000100800 */
[----:B------:R-:W4:Y:S01]  /*436a0*/  LDL R14, [R1+0x788] ;  /* 0x00078800010e7983 */ /* 0x000f220000100800 */
[----:B------:R-:W-:-:S02]  /*436b0*/  PRMT R22, RZ, 0x7610, R22 ;  /* 0x00007610ff167816 */ /* 0x000fc40000000016 */
[----:B------:R-:W-:-:S04]  /*436c0*/  PRMT R21, RZ, 0x7610, R21 ;  /* 0x00007610ff157816 */ /* 0x000fc80000000015 */
[----:B------:R0:W4:Y:S01]  /*436d0*/  @!P1 LDG.E.U8 R22, desc[UR20][R30.64] ;  /* 0x000000141e169981 */ /* 0x000122000c1e1100 */
[----:B------:R-:W-:Y:S01]  /*436e0*/  PRMT R18, RZ, 0x7610, R18 ;  /* 0x00007610ff127816 */ /* 0x000fe20000000012 */
[----:B0-----:R-:W-:Y:S02]  /*436f0*/  @!P1 IMAD.MOV.U32 R30, RZ, RZ, R10 ;  /* 0x000000ffff1e9224 */ /* 0x001fe400078e000a */
[----:B------:R-:W-:Y:S01]  /*43700*/  @!P1 IMAD.MOV.U32 R31, RZ, RZ, R11 ;  /* 0x000000ffff1f9224 */ /* 0x000fe200078e000b */
[----:B------:R-:W4:Y:S04]  /*43710*/  LDL R10, [R1+0x7c8] ;  /* 0x0007c800010a7983 */ /* 0x000f280000100800 */
[----:B------:R3:W4:Y:S01]  /*43720*/  @!P1 LDG.E.U8 R21, desc[UR20][R30.64] ;  /* 0x000000141e159981 */ /* 0x000722000c1e1100 */
[----:B------:R-:W-:-:S03]  /*43730*/  PRMT R17, RZ, 0x7610, R17 ;  /* 0x00007610ff117816 */ /* 0x000fc60000000011 */
[----:B------:R-:W4:Y:S01]  /*43740*/  LDL R11, [R1+0x7c4] ;  /* 0x0007c400010b7983 */ /* 0x000f220000100800 */
[----:B---3--:R-:W-:Y:S02]  /*43750*/  @!P1 IMAD.MOV.U32 R30, RZ, RZ, R19 ;  /* 0x000000ffff1e9224 */ /* 0x008fe400078e0013 */
[----:B------:R-:W-:-:S05]  /*43760*/  @!P1 IMAD.MOV.U32 R31, RZ, RZ, R20 ;  /* 0x000000ffff1f9224 */ /* 0x000fca00078e0014 */
[----:B------:R0:W3:Y:S01]  /*43770*/  @!P1 LDG.E.U8 R18, desc[UR20][R30.64] ;  /* 0x000000141e129981 */ /* 0x0000e2000c1e1100 */
[----:B------:R-:W-:Y:S01]  /*43780*/  PRMT R4, RZ, 0x7610, R4 ;  /* 0x00007610ff047816 */ /* 0x000fe20000000004 */
[----:B0-----:R-:W-:Y:S02]  /*43790*/  @!P1 IMAD.MOV.U32 R30, RZ, RZ, R8 ;  /* 0x000000ffff1e9224 */ /* 0x001fe400078e0008 */
[----:B------:R-:W-:Y:S01]  /*437a0*/  @!P1 IMAD.MOV.U32 R31, RZ, RZ, R9 ;  /* 0x000000ffff1f9224 */ /* 0x000fe200078e0009 */
[----:B------:R-:W3:Y:S04]  /*437b0*/  LDL R8, [R1+0x808] ;  /* 0x0008080001087983 */ /* 0x000ee80000100800 */
[----:B------:R-:W3:Y:S04]  /*437c0*/  LDL R9, [R1+0x804] ;  /* 0x0008040001097983 */ /* 0x000ee80000100800 */
[----:B------:R2:W3:Y:S01]  /*437d0*/  @!P1 LDG.E.U8 R17, desc[UR20][R30.64] ;  /* 0x000000141e119981 */ /* 0x0004e2000c1e1100 */
[----:B------:R-:W-:-:S02]  /*437e0*/  PRMT R2, RZ, 0x7610, R2 ;  /* 0x00007610ff027816 */ /* 0x000fc40000000002 */
[----:B------:R-:W-:Y:S01]  /*437f0*/  PRMT R3, RZ, 0x7610, R3 ;  /* 0x00007610ff037816 */ /* 0x000fe20000000003 */
[----:B--2---:R-:W-:Y:S02]  /*43800*/  @!P1 IMAD.MOV.U32 R30, RZ, RZ, R12 ;  /* 0x000000ffff1e9224 */ /* 0x004fe400078e000c */
[----:B------:R-:W2:Y:S01]  /*43810*/  LDL R12, [R1+0x848] ;  /* 0x00084800010c7983 */ /* 0x000ea20000100800 */
[----:B------:R-:W-:-:S03]  /*43820*/  @!P1 IMAD.MOV.U32 R31, RZ, RZ, R13 ;  /* 0x000000ffff1f9224 */ /* 0x000fc600078e000d */
[----:B------:R-:W2:Y:S04]  /*43830*/  LDL R13, [R1+0x844] ;  /* 0x00084400010d7983 */ /* 0x000ea80000100800 */
[----:B------:R0:W2:Y:S02]  /*43840*/  @!P1 LDG.E.U8 R4, desc[UR20][R30.64] ;  /* 0x000000141e049981 */ /* 0x0000a4000c1e1100 */
[----:B0-----:R-:W-:Y:S02]  /*43850*/  @!P1 IMAD.MOV.U32 R30, RZ, RZ, R7 ;  /* 0x000000ffff1e9224 */ /* 0x001fe400078e0007 */
[----:B------:R-:W-:-:S05]  /*43860*/  @!P1 IMAD.MOV.U32 R31, RZ, RZ, R16 ;  /* 0x000000ffff1f9224 */ /* 0x000fca00078e0010 */
[----:B------:R4:W2:Y:S02]  /*43870*/  @!P1 LDG.E.U8 R2, desc[UR20][R30.64] ;  /* 0x000000141e029981 */ /* 0x0008a4000c1e1100 */
[----:B----4-:R-:W-:Y:S02]  /*43880*/  @!P1 IMAD.MOV.U32 R30, RZ, RZ, R14 ;  /* 0x000000ffff1e9224 */ /* 0x010fe400078e000e */
[----:B------:R-:W-:-:S05]  /*43890*/  @!P1 IMAD.MOV.U32 R31, RZ, RZ, R15 ;  /* 0x000000ffff1f9224 */ /* 0x000fca00078e000f */
[----:B------:R0:W4:Y:S01]  /*438a0*/  @!P1 LDG.E.U8 R3, desc[UR20][R30.64] ;  /* 0x000000141e039981 */ /* 0x000122000c1e1100 */
[----:B------:R-:W-:Y:S02]  /*438b0*/  PRMT R0, RZ, 0x7610, R0 ;  /* 0x00007610ff007816 */ /* 0x000fe40000000000 */
[----:B------:R-:W-:Y:S01]  /*438c0*/  PRMT R5, RZ, 0x7610, R5 ;  /* 0x00007610ff057816 */ /* 0x000fe20000000005 */
[----:B0-----:R-:W-:Y:S02]  /*438d0*/  @!P1 IMAD.MOV.U32 R30, RZ, RZ, R10 ;  /* 0x000000ffff1e9224 */ /* 0x001fe400078e000a */
[----:B------:R-:W-:-:S05]  /*438e0*/  @!P1 IMAD.MOV.U32 R31, RZ, RZ, R11 ;  /* 0x000000ffff1f9224 */ /* 0x000fca00078e000b */
[----:B------:R3:W4:Y:S01]  /*438f0*/  @!P1 LDG.E.U8 R0, desc[UR20][R30.64] ;  /* 0x000000141e009981 */ /* 0x000722000c1e1100 */
[----:B------:R-:W-:Y:S01]  /*43900*/  PRMT R54, RZ, 0x7610, R54 ;  /* 0x00007610ff367816 */ /* 0x000fe20000000036 */
[----:B---3--:R-:W-:Y:S02]  /*43910*/  @!P1 IMAD.MOV.U32 R30, RZ, RZ, R8 ;  /* 0x000000ffff1e9224 */ /* 0x008fe400078e0008 */
[----:B------:R-:W-:-:S05]  /*43920*/  @!P1 IMAD.MOV.U32 R31, RZ, RZ, R9 ;  /* 0x000000ffff1f9224 */ /* 0x000fca00078e0009 */
[----:B------:R2:W3:Y:S02]  /*43930*/  @!P1 LDG.E.U8 R5, desc[UR20][R30.64] ;  /* 0x000000141e059981 */ /* 0x0004e4000c1e1100 */
[----:B--2---:R-:W-:Y:S02]  /*43940*/  @!P1 IMAD.MOV.U32 R30, RZ, RZ, R12 ;  /* 0x000000ffff1e9224 */ /* 0x004fe400078e000c */
[----:B------:R-:W-:Y:S01]  /*43950*/  @!P1 IMAD.MOV.U32 R31, RZ, RZ, R13 ;  /* 0x000000ffff1f9224 */ /* 0x000fe200078e000d */
[----:B------:R-:W-:Y:S04]  /*43960*/  STL [R1+0x1730], R4 ;  /* 0x0017300401007387 */ /* 0x000fe80000100800 */
[----:B------:R0:W-:Y:S04]  /*43970*/  STL [R1+0x4c], R18 ;  /* 0x00004c1201007387 */ /* 0x0001e80000100800 */
[----:B------:R-:W2:Y:S04]  /*43980*/  LDL R7, [R1+0x888] ;  /* 0x0008880001077983 */ /* 0x000ea80000100800 */
[----:B------:R1:W2:Y:S04]  /*43990*/  @!P1 LDG.E.U8 R54, desc[UR20][R30.64] ;  /* 0x000000141e369981 */ /* 0x0002a8000c1e1100 */
[----:B0-----:R-:W2:Y:S04]  /*439a0*/  LDL R18, [R1+0x884] ;  /* 0x0008840001127983 */ /* 0x001ea80000100800 */
[----:B------:R-:W-:Y:S04]  /*439b0*/  STL [R1+0x1734], R2 ;  /* 0x0017340201007387 */ /* 0x000fe80000100800 */
[----:B------:R-:W-:Y:S04]  /*439c0*/  STL [R1+0x58], R23 ;  /* 0x0000581701007387 */ /* 0x000fe80000100800 */
[----:B------:R0:W-:Y:S04]  /*439d0*/  STL [R1+0x48], R17 ;  /* 0x0000481101007387 */ /* 0x0001e80000100800 */
[----:B------:R-:W2:Y:S04]  /*439e0*/  LDL R4, [R1+0x8c8] ;  /* 0x0008c80001047983 */ /* 0x000ea80000100800 */
[----:B0-----:R-:W2:Y:S04]  /*439f0*/  LDL R17, [R1+0x8c4] ;  /* 0x0008c40001117983 */ /* 0x001ea80000100800 */
[----:B------:R-:W-:Y:S04]  /*43a00*/  STL [R1+0x54], R22 ;  /* 0x0000541601007387 */ /* 0x000fe80000100800 */
[----:B------:R-:W2:Y:S04]  /*43a10*/  LDL R16, [R1+0x904] ;  /* 0x0009040001107983 */ /* 0x000ea80000100800 */
[----:B------:R-:W2:Y:S04]  /*43a20*/  LDL R15, [R1+0x908] ;  /* 0x00090800010f7983 */ /* 0x000ea80000100800 */
[----:B----4-:R-:W-:Y:S04]  /*43a30*/  STL [R1+0x1738], R3 ;  /* 0x0017380301007387 */ /* 0x010fe80000100800 */
[----:B------:R-:W-:Y:S04]  /*43a40*/  STL [R1+0x50], R21 ;  /* 0x0000501501007387 */ /* 0x000fe80000100800 */
[----:B------:R-:W4:Y:S04]  /*43a50*/  LDL R2, [R1+0x948] ;  /* 0x0009480001027983 */ /* 0x000f280000100800 */
[----:B------:R-:W4:Y:S04]  /*43a60*/  LDL R11, [R1+0x984] ;  /* 0x00098400010b7983 */ /* 0x000f280000100800 */
[----:B------:R-:W4:Y:S04]  /*43a70*/  LDL R10, [R1+0x988] ;  /* 0x00098800010a7983 */ /* 0x000f280000100800 */
[----:B------:R-:W4:Y:S04]  /*43a80*/  LDL R14, [R1+0x944] ;  /* 0x00094400010e7983 */ /* 0x000f280000100800 */
[----:B------:R-:W-:Y:S04]  /*43a90*/  STL [R1+0x173c], R0 ;  /* 0x00173c0001007387 */ /* 0x000fe80000100800 */
[----:B------:R-:W4:Y:S04]  /*43aa0*/  LDL R9, [R1+0x9c4] ;  /* 0x0009c40001097983 */ /* 0x000f280000100800 */
[----:B------:R-:W4:Y:S01]  /*43ab0*/  LDL R8, [R1+0x9c8] ;  /* 0x0009c80001087983 */ /* 0x000f220000100800 */
[----:B------:R-:W-:-:S03]  /*43ac0*/  PRMT R29, RZ, 0x7610, R29 ;  /* 0x00007610ff1d7816 */ /* 0x000fc6000000001d */
[----:B---3--:R0:W-:Y:S04]  /*43ad0*/  STL [R1+0x1740], R5 ;  /* 0x0017400501007387 */ /* 0x0081e80000100800 */
[----:B------:R-:W3:Y:S04]  /*43ae0*/  LDL R13, [R1+0xa04] ;  /* 0x000a0400010d7983 */ /* 0x000ee80000100800 */
[----:B------:R-:W3:Y:S01]  /*43af0*/  LDL R12, [R1+0xa08] ;  /* 0x000a0800010c7983 */ /* 0x000ee20000100800 */
[----:B-1----:R-:W-:Y:S01]  /*43b00*/  PRMT R31, RZ, 0x7610, R31 ;  /* 0x00007610ff1f7816 */ /* 0x002fe2000000001f */
[----:B--2---:R-:W-:-:S02]  /*43b10*/  @!P1 IMAD.MOV.U32 R32, RZ, RZ, R7 ;  /* 0x000000ffff209224 */ /* 0x004fc400078e0007 */
[----:B------:R1:W-:Y:S04]  /*43b20*/  STL [R1+0x1744], R54 ;  /* 0x0017443601007387 */ /* 0x0003e80000100800 */
[----:B------:R-:W2:Y:S04]  /*43b30*/  LDL R7, [R1+0xa44] ;  /* 0x000a440001077983 */ /* 0x000ea80000100800 */
[----:B0-----:R-:W2:Y:S04]  /*43b40*/  LDL R5, [R1+0xa48] ;  /* 0x000a480001057983 */ /* 0x001ea80000100800 */
[----:B------:R-:W2:Y:S04]  /*43b50*/  LDL R3, [R1+0xa88] ;  /* 0x000a880001037983 */ /* 0x000ea80000100800 */
[----:B------:R-:W2:Y:S01]  /*43b60*/  LDL R0, [R1+0xac8] ;  /* 0x000ac80001007983 */ /* 0x000ea20000100800 */
[----:B------:R-:W-:-:S05]  /*43b70*/  @!P1 IMAD.MOV.U32 R33, RZ, RZ, R18 ;  /* 0x000000ffff219224 */ /* 0x000fca00078e0012 */
[----:B------:R0:W2:Y:S02]  /*43b80*/  @!P1 LDG.E.U8 R29, desc[UR20][R32.64] ;  /* 0x00000014201d9981 */ /* 0x0000a4000c1e1100 */
[----:B0-----:R-:W-:Y:S02]  /*43b90*/  @!P1 IMAD.MOV.U32 R32, RZ, RZ, R4 ;  /* 0x000000ffff209224 */ /* 0x001fe400078e0004 */
[----:B------:R-:W2:Y:S01]  /*43ba0*/  LDL R4, [R1+0xa84] ;  /* 0x000a840001047983 */ /* 0x000ea20000100800 */
[----:B------:R-:W-:Y:S02]  /*43bb0*/  @!P1 IMAD.MOV.U32 R35, RZ, RZ, R16 ;  /* 0x000000ffff239224 */ /* 0x000fe400078e0010 */
[----:B------:R-:W-:Y:S01]  /*43bc0*/  @!P1 IMAD.MOV.U32 R34, RZ, RZ, R15 ;  /* 0x000000ffff229224 */ /* 0x000fe200078e000f */
[----:B------:R-:W-:Y:S01]  /*43bd0*/  PRMT R30, RZ, 0x7610, R30 ;  /* 0x00007610ff1e7816 */ /* 0x000fe2000000001e */
[----:B------:R-:W-:Y:S01]  /*43be0*/  @!P1 IMAD.MOV.U32 R33, RZ, RZ, R17 ;  /* 0x000000ffff219224 */ /* 0x000fe200078e0011 */
[----:B------:R-:W-:Y:S01]  /*43bf0*/  PRMT R6, RZ, 0x7610, R6 ;  /* 0x00007610ff067816 */ /* 0x000fe20000000006 */
[----:B----4-:R-:W-:Y:S01]  /*43c00*/  @!P1 IMAD.MOV.U32 R37, RZ, RZ, R11 ;  /* 0x000000ffff259224 */ /* 0x010fe200078e000b */
[----:B------:R0:W4:Y:S04]  /*43c10*/  @!P1 LDG.E.U8 R31, desc[UR20][R34.64] ;  /* 0x00000014221f9981 */ /* 0x000128000c1e1100 */
[----:B------:R0:W4:Y:S01]  /*43c20*/  @!P1 LDG.E.U8 R30, desc[UR20][R32.64] ;  /* 0x00000014201e9981 */ /* 0x000122000c1e1100 */
[----:B------:R-:W-:-:S03]  /*43c30*/  @!P1 IMAD.MOV.U32 R36, RZ, RZ, R10 ;  /* 0x000000ffff249224 */ /* 0x000fc600078e000a */
[----:B------:R-:W4:Y:S04]  /*43c40*/  LDL R11, [R1+0xafc] ;  /* 0x000afc00010b7983 */ /* 0x000f280000100800 */
[----:B------:R-:W4:Y:S01]  /*43c50*/  LDL R10, [R1+0xb00] ;  /* 0x000b0000010a7983 */ /* 0x000f220000100800 */
[----:B------:R-:W-:Y:S02]  /*43c60*/  PRMT R64, RZ, 0x7610, R64 ;  /* 0x00007610ff407816 */ /* 0x000fe40000000040 */
[----:B------:R-:W-:Y:S02]  /*43c70*/  PRMT R92, RZ, 0x7610, R92 ;  /* 0x00007610ff5c7816 */ /* 0x000fe4000000005c */
[----:B------:R-:W-:Y:S02]  /*43c80*/  PRMT R90, RZ, 0x7610, R90 ;  /* 0x00007610ff5a7816 */ /* 0x000fe4000000005a */
[----:B------:R-:W-:-:S02]  /*43c90*/  PRMT R88, RZ, 0x7610, R88 ;  /* 0x00007610ff587816 */ /* 0x000fc40000000058 */
[----:B------:R-:W-:Y:S01]  /*43ca0*/  PRMT R86, RZ, 0x7610, R86 ;  /* 0x00007610ff567816 */ /* 0x000fe20000000056 */
[----:B0-----:R-:W-:Y:S01]  /*43cb0*/  @!P1 IMAD.MOV.U32 R34, RZ, RZ, R2 ;  /* 0x000000ffff229224 */ /* 0x001fe200078e0002 */
[----:B------:R-:W-:Y:S01]  /*43cc0*/  PRMT R84, RZ, 0x7610, R84 ;  /* 0x00007610ff547816 */ /* 0x000fe20000000054 */
[----:B------:R-:W4:Y:S01]  /*43cd0*/  LDL R2, [R1+0xac4] ;  /* 0x000ac40001027983 */ /* 0x000f220000100800 */
[----:B------:R-:W-:Y:S02]  /*43ce0*/  PRMT R33, RZ, 0x7610, R33 ;  /* 0x00007610ff217816 */ /* 0x000fe40000000021 */
[----:B------:R-:W-:Y:S01]  /*43cf0*/  PRMT R32, RZ, 0x7610, R32 ;  /* 0x00007610ff207816 */ /* 0x000fe20000000020 */
[----:B------:R-:W-:Y:S01]  /*43d00*/  @!P1 IMAD.MOV.U32 R35, RZ, RZ, R14 ;  /* 0x000000ffff239224 */ /* 0x000fe200078e000e */
[----:B------:R-:W-:Y:S02]  /*43d10*/  PRMT R82, RZ, 0x7610, R82 ;  /* 0x00007610ff527816 */ /* 0x000fe40000000052 */
[----:B------:R-:W-:-:S02]  /*43d20*/  PRMT R80, RZ, 0x7610, R80 ;  /* 0x00007610ff507816 */ /* 0x000fc40000000050 */
[----:B------:R-:W-:Y:S01]  /*43d30*/  PRMT R78, RZ, 0x7610, R78 ;  /* 0x00007610ff4e7816 */ /* 0x000fe2000000004e */
[----:B------:R0:W4:Y:S04]  /*43d40*/  @!P1 LDG.E.U8 R33, desc[UR20][R36.64] ;  /* 0x0000001424219981 */ /* 0x000128000c1e1100 */
[----:B------:R0:W4:Y:S01]  /*43d50*/  @!P1 LDG.E.U8 R32, desc[UR20][R34.64] ;  /* 0x0000001422209981 */ /* 0x000122000c1e1100 */
[----:B------:R-:W-:Y:S02]  /*43d60*/  PRMT R76, RZ, 0x7610, R76 ;  /* 0x00007610ff4c7816 */ /* 0x000fe4000000004c */
[----:B------:R-:W-:Y:S02]  /*43d70*/  PRMT R74, RZ, 0x7610, R74 ;  /* 0x00007610ff4a7816 */ /* 0x000fe4000000004a */
[----:B------:R-:W-:-:S02]  /*43d80*/  PRMT R72, RZ, 0x7610, R72 ;  /* 0x00007610ff487816 */ /* 0x000fc40000000048 */
[----:B------:R-:W-:Y:S02]  /*43d90*/  PRMT R70, RZ, 0x7610, R70 ;  /* 0x00007610ff467816 */ /* 0x000fe40000000046 */
[----:B------:R-:W-:Y:S02]  /*43da0*/  PRMT R68, RZ, 0x7610, R68 ;  /* 0x00007610ff447816 */ /* 0x000fe40000000044 */
[----:B------:R-:W-:Y:S02]  /*43db0*/  PRMT R66, RZ, 0x7610, R66 ;  /* 0x00007610ff427816 */ /* 0x000fe40000000042 */
[----:B------:R-:W-:Y:S02]  /*43dc0*/  PRMT R62, RZ, 0x7610, R62 ;  /* 0x00007610ff3e7816 */ /* 0x000fe4000000003e */
[----:B------:R-:W-:Y:S01]  /*43dd0*/  PRMT R60, RZ, 0x7610, R60 ;  /* 0x00007610ff3c7816 */ /* 0x000fe2000000003c */
[----:B0-----:R-:W-:Y:S02]  /*43de0*/  @!P1 IMAD.MOV.U32 R36, RZ, RZ, R8 ;  /* 0x000000ffff249224 */ /* 0x001fe400078e0008 */
[----:B------:R-:W-:Y:S01]  /*43df0*/  @!P1 IMAD.MOV.U32 R37, RZ, RZ, R9 ;  /* 0x000000ffff259224 */ /* 0x000fe200078e0009 */
[----:B------:R-:W4:Y:S04]  /*43e00*/  LDL R8, [R1+0xb38] ;  /* 0x000b380001087983 */ /* 0x000f280000100800 */
[----:B------:R-:W4:Y:S01]  /*43e10*/  LDL R9, [R1+0xb34] ;  /* 0x000b340001097983 */ /* 0x000f220000100800 */
[----:B------:R-:W-:Y:S01]  /*43e20*/  PRMT R35, RZ, 0x7610, R35 ;  /* 0x00007610ff237816 */ /* 0x000fe20000000023 */
[----:B---3--:R-:W-:-:S02]  /*43e30*/  @!P1 IMAD.MOV.U32 R39, RZ, RZ, R13 ;  /* 0x000000ffff279224 */ /* 0x008fc400078e000d */
[----:B------:R-:W-:Y:S01]  /*43e40*/  @!P1 IMAD.MOV.U32 R38, RZ, RZ, R12 ;  /* 0x000000ffff269224 */ /* 0x000fe200078e000c */
[----:B------:R-:W3:Y:S04]  /*43e50*/  LDL R13, [R1+0x364] ;  /* 0x00036400010d7983 */ /* 0x000ee80000100800 */
[----:B------:R-:W3:Y:S04]  /*43e60*/  LDL R12, [R1+0x368] ;  /* 0x00036800010c7983 */ /* 0x000ee80000100800 */
[----:B------:R-:W3:Y:S01]  /*43e70*/  @!P1 LDG.E.U8 R35, desc[UR20][R38.64] ;  /* 0x0000001426239981 */ /* 0x000ee2000c1e1100 */
[----:B------:R-:W-:-:S02]  /*43e80*/  PRMT R34, RZ, 0x7610, R34 ;  /* 0x00007610ff227816 */ /* 0x000fc40000000022 */
[----:B------:R-:W-:Y:S02]  /*43e90*/  PRMT R58, RZ, 0x7610, R58 ;  /* 0x00007610ff3a7816 */ /* 0x000fe4000000003a */
[----:B------:R-:W-:Y:S02]  /*43ea0*/  PRMT R52, RZ, 0x7610, R52 ;  /* 0x00007610ff347816 */ /* 0x000fe40000000034 */
[----:B------:R-:W-:Y:S02]  /*43eb0*/  PRMT R49, RZ, 0x7610, R49 ;  /* 0x00007610ff317816 */ /* 0x000fe40000000031 */
[----:B------:R-:W-:Y:S02]  /*43ec0*/  PRMT R51, RZ, 0x7610, R51 ;  /* 0x00007610ff337816 */ /* 0x000fe40000000033 */
[----:B------:R-:W-:Y:S01]  /*43ed0*/  PRMT R53, RZ, 0x7610, R53 ;  /* 0x00007610ff357816 */ /* 0x000fe20000000035 */
[----:B------:R0:W3:Y:S01]  /*43ee0*/  @!P1 LDG.E.U8 R34, desc[UR20][R36.64] ;  /* 0x0000001424229981 */ /* 0x0000e2000c1e1100 */
[----:B------:R-:W-:-:S02]  /*43ef0*/  PRMT R55, RZ, 0x7610, R55 ;  /* 0x00007610ff377816 */ /* 0x000fc40000000037 */
[----:B------:R-:W-:Y:S02]  /*43f00*/  PRMT R57, RZ, 0x7610, R57 ;  /* 0x00007610ff397816 */ /* 0x000fe40000000039 */
[----:B------:R-:W-:Y:S02]  /*43f10*/  PRMT R59, RZ, 0x7610, R59 ;  /* 0x00007610ff3b7816 */ /* 0x000fe4000000003b */
[----:B------:R-:W-:Y:S01]  /*43f20*/  PRMT R61, RZ, 0x7610, R61 ;  /* 0x00007610ff3d7816 */ /* 0x000fe2000000003d */
[----:B------:R-:W3:Y:S04]  /*43f30*/  LDL R15, [R1+0x48c] ;  /* 0x00048c00010f7983 */ /* 0x000ee80000100800 */
[----:B------:R-:W3:Y:S01]  /*43f40*/  LDL R14, [R1+0x490] ;  /* 0x00049000010e7983 */ /* 0x000ee20000100800 */
[----:B0-----:R-:W-:Y:S01]  /*43f50*/  PRMT R37, RZ, 0x7610, R37 ;  /* 0x00007610ff257816 */ /* 0x001fe20000000025 */
[----:B--2---:R-:W-:-:S02]  /*43f60*/  @!P1 IMAD.MOV.U32 R39, RZ, RZ, R7 ;  /* 0x000000ffff279224 */ /* 0x004fc400078e0007 */
[----:B------:R-:W2:Y:S01]  /*43f70*/  LDL R7, [R1+0x3a4] ;  /* 0x0003a40001077983 */ /* 0x000ea20000100800 */
[----:B------:R-:W-:-:S03]  /*43f80*/  @!P1 IMAD.MOV.U32 R38, RZ, RZ, R5 ;  /* 0x000000ffff269224 */ /* 0x000fc600078e0005 */
[----:B------:R-:W2:Y:S01]  /*43f90*/  LDL R5, [R1+0x3a8] ;  /* 0x0003a80001057983 */ /* 0x000ea20000100800 */
[----:B------:R-:W-:-:S03]  /*43fa0*/  @!P1 IMAD.MOV.U32 R40, RZ, RZ, R3 ;  /* 0x000000ffff289224 */ /* 0x000fc600078e0003 */
[----:B------:R-:W2:Y:S01]  /*43fb0*/  LDL R3, [R1+0x3e8] ;  /* 0x0003e80001037983 */ /* 0x000ea20000100800 */
[----:B------:R-:W-:-:S03]  /*43fc0*/  @!P1 IMAD.MOV.U32 R41, RZ, RZ, R4 ;  /* 0x000000ffff299224 */ /* 0x000fc600078e0004 */
[----:B------:R-:W2:Y:S04]  /*43fd0*/  LDL R4, [R1+0x3e4] ;  /* 0x0003e40001047983 */ /* 0x000ea80000100800 */
[----:B------:R0:W2:Y:S02]  /*43fe0*/  @!P1 LDG.E.U8 R37, desc[UR20][R40.64] ;  /* 0x0000001428259981 */ /* 0x0000a4000c1e1100 */
[----:B0-----:R-:W-:Y:S02]  /*43ff0*/  @!P1 IMAD.MOV.U32 R40, RZ, RZ, R0 ;  /* 0x000000ffff289224 */ /* 0x001fe400078e0000 */
[----:B------:R-:W2:Y:S01]  /*44000*/  LDL R0, [R1+0x448] ;  /* 0x0004480001007983 */ /* 0x000ea20000100800 */
[----:B----4-:R-:W-:-:S03]  /*44010*/  @!P1 IMAD.MOV.U32 R41, RZ, RZ, R2 ;  /* 0x000000ffff299224 */ /* 0x010fc600078e0002 */
[----:B------:R-:W4:Y:S01]  /*44020*/  LDL R2, [R1+0x444] ;  /* 0x0004440001027983 */ /* 0x000f220000100800 */
[----:B------:R-:W-:Y:S01]  /*44030*/  PRMT R36, RZ, 0x7610, R36 ;  /* 0x00007610ff247816 */ /* 0x000fe20000000024 */
[----:B------:R-:W-:Y:S02]  /*44040*/  @!P1 IMAD.MOV.U32 R42, RZ, RZ, R10 ;  /* 0x000000ffff2a9224 */ /* 0x000fe400078e000a */
[----:B------:R-:W-:Y:S01]  /*44050*/  @!P1 IMAD.MOV.U32 R43, RZ, RZ, R11 ;  /* 0x000000ffff2b9224 */ /* 0x000fe200078e000b */
[----:B------:R-:W4:Y:S04]  /*44060*/  LDL R10, [R1+0x488] ;  /* 0x00048800010a7983 */ /* 0x000f280000100800 */
[----:B------:R0:W4:Y:S04]  /*44070*/  @!P1 LDG.E.U8 R36, desc[UR20][R38.64] ;  /* 0x0000001426249981 */ /* 0x000128000c1e1100 */
[----:B------:R-:W4:Y:S01]  /*44080*/  LDL R11, [R1+0x484] ;  /* 0x00048400010b7983 */ /* 0x000f220000100800 */
[----:B0-----:R-:W-:-:S02]  /*44090*/  PRMT R38, RZ, 0x7610, R38 ;  /* 0x00007610ff267816 */ /* 0x001fc40000000026 */
[----:B------:R-:W-:-:S04]  /*440a0*/  PRMT R39, RZ, 0x7610, R39 ;  /* 0x00007610ff277816 */ /* 0x000fc80000000027 */
[----:B------:R0:W4:Y:S04]  /*440b0*/  @!P1 LDG.E.U8 R38, desc[UR20][R40.64] ;  /* 0x0000001428269981 */ /* 0x000128000c1e1100 */
[----:B------:R1:W4:Y:S01]  /*440c0*/  @!P1 LDG.E.U8 R39, desc[UR20][R42.64] ;  /* 0x000000142a279981 */ /* 0x000322000c1e1100 */
[----:B0-----:R-:W-:Y:S01]  /*440d0*/  PRMT R40, RZ, 0x7610, R40 ;  /* 0x00007610ff287816 */ /* 0x001fe20000000028 */
[----:B-1----:R-:W-:Y:S02]  /*440e0*/  @!P1 IMAD.MOV.U32 R42, RZ, RZ, R8 ;  /* 0x000000ffff2a9224 */ /* 0x002fe400078e0008 */
[----:B------:R-:W-:Y:S01]  /*440f0*/  @!P1 IMAD.MOV.U32 R43, RZ, RZ, R9 ;  /* 0x000000ffff2b9224 */ /* 0x000fe200078e0009 */
[----:B------:R-:W4:Y:S04]  /*44100*/  LDL R8, [R1+0x4c8] ;  /* 0x0004c80001087983 */ /* 0x000f280000100800 */
[----:B------:R-:W4:Y:S04]  /*44110*/  LDL R9, [R1+0x4c4] ;  /* 0x0004c40001097983 */ /* 0x000f280000100800 */
[----:B------:R3:W4:Y:S02]  /*44120*/  @!P1 LDG.E.U8 R40, desc[UR20][R42.64] ;  /* 0x000000142a289981 */ /* 0x000724000c1e1100 */
[----:B---3--:R-:W-:-:S02]  /*44130*/  @!P1 IMAD.MOV.U32 R42, RZ, RZ, R12 ;  /* 0x000000ffff2a9224 */ /* 0x008fc400078e000c */
[----:B------:R-:W-:Y:S01]  /*44140*/  @!P1 IMAD.MOV.U32 R43, RZ, RZ, R13 ;  /* 0x000000ffff2b9224 */ /* 0x000fe200078e000d */
[----:B------:R-:W3:Y:S04]  /*44150*/  LDL R12, [R1+0x508] ;  /* 0x00050800010c7983 */ /* 0x000ee80000100800 */
[----:B------:R-:W3:Y:S04]  /*44160*/  LDL R13, [R1+0x504] ;  /* 0x00050400010d7983 */ /* 0x000ee80000100800 */
[----:B------:R2:W3:Y:S02]  /*44170*/  @!P1 LDG.E.U8 R6, desc[UR20][R42.64] ;  /* 0x000000142a069981 */ /* 0x0004e4000c1e1100 */
[----:B--2---:R-:W-:-:S02]  /*44180*/  @!P1 IMAD.MOV.U32 R43, RZ, RZ, R7 ;  /* 0x000000ffff2b9224 */ /* 0x004fc400078e0007 */
[----:B------:R-:W2:Y:S01]  /*44190*/  LDL R7, [R1+0x544] ;  /* 0x0005440001077983 */ /* 0x000ea20000100800 */
[----:B------:R-:W-:-:S03]  /*441a0*/  @!P1 IMAD.MOV.U32 R42, RZ, RZ, R5 ;  /* 0x000000ffff2a9224 */ /* 0x000fc600078e0005 */
[----:B------:R-:W2:Y:S04]  /*441b0*/  LDL R5, [R1+0x548] ;  /* 0x0005480001057983 */ /* 0x000ea80000100800 */
[----:B------:R0:W2:Y:S02]  /*441c0*/  @!P1 LDG.E.U8 R64, desc[UR20][R42.64] ;  /* 0x000000142a409981 */ /* 0x0000a4000c1e1100 */
[----:B0-----:R-:W-:Y:S02]  /*441d0*/  @!P1 IMAD.MOV.U32 R42, RZ, RZ, R3 ;  /* 0x000000ffff2a9224 */ /* 0x001fe400078e0003 */
[----:B------:R-:W2:Y:S01]  /*441e0*/  LDL R3, [R1+0x588] ;  /* 0x0005880001037983 */ /* 0x000ea20000100800 */
[----:B------:R-:W-:-:S03]  /*441f0*/  @!P1 IMAD.MOV.U32 R43, RZ, RZ, R4 ;  /* 0x000000ffff2b9224 */ /* 0x000fc600078e0004 */
[----:B------:R-:W2:Y:S04]  /*44200*/  LDL R4, [R1+0x584] ;  /* 0x0005840001047983 */ /* 0x000ea80000100800 */
[----:B------:R0:W2:Y:S02]  /*44210*/  @!P1 LDG.E.U8 R92, desc[UR20][R42.64] ;  /* 0x000000142a5c9981 */ /* 0x0000a4000c1e1100 */
[----:B0-----:R-:W-:Y:S02]  /*44220*/  @!P1 IMAD.MOV.U32 R42, RZ, RZ, R0 ;  /* 0x000000ffff2a9224 */ /* 0x001fe400078e0000 */
        /* <DEDUP_REMOVED lines=76> */
[----:B------:R-:W-:Y:S01]  /*446f0*/  PRMT R41, RZ, 0x7610, R41 ;  /* 0x00007610ff297816 */ /* 0x000fe20000000029 */
[----:B------:R-:W3:Y:S04]  /*44700*/  LDL R13, [R1+0xa4c] ;  /* 0x000a4c00010d7983 */ /* 0x000ee80000100800 */
[----:B------:R2:W3:Y:S04]  /*44710*/  @!P1 LDG.E.U8 R58, desc[UR20][R42.64] ;  /* 0x000000142a3a9981 */ /* 0x0004e8000c1e1100 */
[----:B------:R-:W3:Y:S01]  /*44720*/  LDL R12, [R1+0xa50] ;  /* 0x000a5000010c7983 */ /* 0x000ee20000100800 */
[----:B--2---:R-:W-:-:S03]  /*44730*/  @!P1 IMAD.MOV.U32 R43, RZ, RZ, R7 ;  /* 0x000000ffff2b9224 */ /* 0x004fc600078e0007 */
[----:B------:R-:W2:Y:S01]  /*44740*/  LDL R7, [R1+0x98c] ;  /* 0x00098c0001077983 */ /* 0x000ea20000100800 */
[----:B------:R-:W-:-:S03]  /*44750*/  @!P1 IMAD.MOV.U32 R42, RZ, RZ, R5 ;  /* 0x000000ffff2a9224 */ /* 0x000fc600078e0005 */
[----:B------:R-:W3:Y:S04]  /*44760*/  LDL R5, [R1+0x990] ;  /* 0x0009900001057983 */ /* 0x000ee80000100800 */
[----:B------:R0:W3:Y:S02]  /*44770*/  @!P1 LDG.E.U8 R52, desc[UR20][R42.64] ;  /* 0x000000142a349981 */ /* 0x0000e4000c1e1100 */
[----:B0-----:R-:W-:Y:S02]  /*44780*/  @!P1 IMAD.MOV.U32 R42, RZ, RZ, R3 ;  /* 0x000000ffff2a9224 */ /* 0x001fe400078e0003 */
[----:B------:R-:W3:Y:S01]  /*44790*/  LDL R3, [R1+0x9d0] ;  /* 0x0009d00001037983 */ /* 0x000ee20000100800 */
[----:B------:R-:W-:-:S03]  /*447a0*/  @!P1 IMAD.MOV.U32 R43, RZ, RZ, R4 ;  /* 0x000000ffff2b9224 */ /* 0x000fc600078e0004 */
[----:B------:R-:W3:Y:S04]  /*447b0*/  LDL R4, [R1+0x9cc] ;  /* 0x0009cc0001047983 */ /* 0x000ee80000100800 */
[----:B------:R0:W3:Y:S01]  /*447c0*/  @!P1 LDG.E.U8 R41, desc[UR20][R42.64] ;  /* 0x000000142a299981 */ /* 0x0000e2000c1e1100 */
[----:B------:R-:W-:-:S03]  /*447d0*/  @!P1 IMAD.MOV.U32 R44, RZ, RZ, R0 ;  /* 0x000000ffff2c9224 */ /* 0x000fc600078e0000 */
[----:B------:R-:W3:Y:S01]  /*447e0*/  LDL R0, [R1+0xa10] ;  /* 0x000a100001007983 */ /* 0x000ee20000100800 */
[----:B----4-:R-:W-:-:S03]  /*447f0*/  @!P1 IMAD.MOV.U32 R45, RZ, RZ, R2 ;  /* 0x000000ffff2d9224 */ /* 0x010fc600078e0002 */
[----:B------:R-:W4:Y:S01]  /*44800*/  LDL R2, [R1+0xa0c] ;  /* 0x000a0c0001027983 */ /* 0x000f220000100800 */
[----:B0-----:R-:W-:Y:S02]  /*44810*/  PRMT R42, RZ, 0x7610, R42 ;  /* 0x00007610ff2a7816 */ /* 0x001fe4000000002a */
[----:B------:R-:W-:-:S04]  /*44820*/  PRMT R43, RZ, 0x7610, R43 ;  /* 0x00007610ff2b7816 */ /* 0x000fc8000000002b */
[----:B------:R0:W4:Y:S02]  /*44830*/  @!P1 LDG.E.U8 R42, desc[UR20][R44.64] ;  /* 0x000000142c2a9981 */ /* 0x000124000c1e1100 */
[----:B0-----:R-:W-:Y:S02]  /*44840*/  @!P1 IMAD.MOV.U32 R44, RZ, RZ, R10 ;  /* 0x000000ffff2c9224 */ /* 0x001fe400078e000a */
[----:B------:R-:W-:Y:S01]  /*44850*/  @!P1 IMAD.MOV.U32 R45, RZ, RZ, R11 ;  /* 0x000000ffff2d9224 */ /* 0x000fe200078e000b */
[----:B------:R-:W4:Y:S04]  /*44860*/  LDL R10, [R1+0xb40] ;  /* 0x000b4000010a7983 */ /* 0x000f280000100800 */
[----:B------:R-:W4:Y:S04]  /*44870*/  LDL R11, [R1+0xb3c] ;  /* 0x000b3c00010b7983 */ /* 0x000f280000100800 */
[----:B------:R0:W4:Y:S02]  /*44880*/  @!P1 LDG.E.U8 R43, desc[UR20][R44.64] ;  /* 0x000000142c2b9981 */ /* 0x000124000c1e1100 */
[----:B0-----:R-:W-:Y:S01]  /*44890*/  PRMT R44, RZ, 0x7610, R44 ;  /* 0x00007610ff2c7816 */ /* 0x001fe2000000002c */
[----:B------:R-:W-:-:S02]  /*448a0*/  @!P1 IMAD.MOV.U32 R46, RZ, RZ, R8 ;  /* 0x000000ffff2e9224 */ /* 0x000fc400078e0008 */
[----:B------:R-:W-:Y:S01]  /*448b0*/  @!P1 IMAD.MOV.U32 R47, RZ, RZ, R9 ;  /* 0x000000ffff2f9224 */ /* 0x000fe200078e0009 */
[----:B------:R-:W4:Y:S04]  /*448c0*/  LDL R8, [R1+0xa90] ;  /* 0x000a900001087983 */ /* 0x000f280000100800 */
[----:B------:R-:W4:Y:S04]  /*448d0*/  LDL R9, [R1+0xa8c] ;  /* 0x000a8c0001097983 */ /* 0x000f280000100800 */
[----:B------:R2:W4:Y:S01]  /*448e0*/  @!P1 LDG.E.U8 R44, desc[UR20][R46.64] ;  /* 0x000000142e2c9981 */ /* 0x000522000c1e1100 */
[----:B------:R-:W-:Y:S01]  /*448f0*/  PRMT R45, RZ, 0x7610, R45 ;  /* 0x00007610ff2d7816 */ /* 0x000fe2000000002d */
[----:B--2---:R-:W-:-:S02]  /*44900*/  @!P1 IMAD.MOV.U32 R47, RZ, RZ, R7 ;  /* 0x000000ffff2f9224 */ /* 0x004fc400078e0007 */
[----:B------:R-:W2:Y:S01]  /*44910*/  LDL R7, [R1+0xacc] ;  /* 0x000acc0001077983 */ /* 0x000ea20000100800 */
[----:B---3--:R-:W-:-:S03]  /*44920*/  @!P1 IMAD.MOV.U32 R46, RZ, RZ, R5 ;  /* 0x000000ffff2e9224 */ /* 0x008fc600078e0005 */
[----:B------:R-:W3:Y:S04]  /*44930*/  LDL R5, [R1+0xad0] ;  /* 0x000ad00001057983 */ /* 0x000ee80000100800 */
[----:B------:R0:W3:Y:S02]  /*44940*/  @!P1 LDG.E.U8 R45, desc[UR20][R46.64] ;  /* 0x000000142e2d9981 */ /* 0x0000e4000c1e1100 */
[----:B0-----:R-:W-:Y:S02]  /*44950*/  @!P1 IMAD.MOV.U32 R46, RZ, RZ, R3 ;  /* 0x000000ffff2e9224 */ /* 0x001fe400078e0003 */
[----:B------:R-:W3:Y:S01]  /*44960*/  LDL R3, [R1+0xb08] ;  /* 0x000b080001037983 */ /* 0x000ee20000100800 */
[----:B------:R-:W-:-:S03]  /*44970*/  @!P1 IMAD.MOV.U32 R47, RZ, RZ, R4 ;  /* 0x000000ffff2f9224 */ /* 0x000fc600078e0004 */
[----:B------:R-:W3:Y:S04]  /*44980*/  LDL R4, [R1+0xb04] ;  /* 0x000b040001047983 */ /* 0x000ee80000100800 */
[----:B------:R0:W3:Y:S02]  /*44990*/  @!P1 LDG.E.U8 R49, desc[UR20][R46.64] ;  /* 0x000000142e319981 */ /* 0x0000e4000c1e1100 */
[----:B0-----:R-:W-:Y:S02]  /*449a0*/  @!P1 IMAD.MOV.U32 R46, RZ, RZ, R0 ;  /* 0x000000ffff2e9224 */ /* 0x001fe400078e0000 */
[----:B------:R-:W3:Y:S01]  /*449b0*/  LDL R0, [R1+0x370] ;  /* 0x0003700001007983 */ /* 0x000ee20000100800 */
        /* <DEDUP_REMOVED lines=24> */
[----:B------:R-:W-:Y:S01]  /*44b40*/  @!P1 IMAD.MOV.U32 R47, RZ, RZ, R11 ;  /* 0x000000ffff2f9224 */ /* 0x000fe200078e000b */
[----:B------:R-:W-:Y:S01]  /*44b50*/  PRMT R63, RZ, 0x7610, R63 ;  /* 0x00007610ff3f7816 */ /* 0x000fe2000000003f */
[----:B------:R-:W3:Y:S04]  /*44b60*/  LDL R11, [R1+0x54c] ;  /* 0x00054c00010b7983 */ /* 0x000ee80000100800 */
[----:B------:R0:W3:Y:S04]  /*44b70*/  @!P1 LDG.E.U8 R61, desc[UR20][R46.64] ;  /* 0x000000142e3d9981 */ /* 0x0000e8000c1e1100 */
[----:B------:R-:W3:Y:S01]  /*44b80*/  LDL R10, [R1+0x550] ;  /* 0x00055000010a7983 */ /* 0x000ee20000100800 */
[----:B0-----:R-:W-:-:S03]  /*44b90*/  @!P1 IMAD.MOV.U32 R46, RZ, RZ, R0 ;  /* 0x000000ffff2e9224 */ /* 0x001fc600078e0000 */
[----:B------:R-:W3:Y:S01]  /*44ba0*/  LDL R0, [R1+0x4d0] ;  /* 0x0004d00001007983 */ /* 0x000ee20000100800 */
[----:B----4-:R-:W-:-:S03]  /*44bb0*/  @!P1 IMAD.MOV.U32 R47, RZ, RZ, R2 ;  /* 0x000000ffff2f9224 */ /* 0x010fc600078e0002 */
[----:B------:R-:W4:Y:S01]  /*44bc0*/  LDL R2, [R1+0x4cc] ;  /* 0x0004cc0001027983 */ /* 0x000f220000100800 */
[----:B------:R-:W-:-:S03]  /*44bd0*/  PRMT R65, RZ, 0x7610, R65 ;  /* 0x00007610ff417816 */ /* 0x000fc60000000041 */
[----:B------:R0:W4:Y:S02]  /*44be0*/  @!P1 LDG.E.U8 R63, desc[UR20][R46.64] ;  /* 0x000000142e3f9981 */ /* 0x000124000c1e1100 */
[----:B0-----:R-:W-:Y:S02]  /*44bf0*/  @!P1 IMAD.MOV.U32 R46, RZ, RZ, R8 ;  /* 0x000000ffff2e9224 */ /* 0x001fe400078e0008 */
[----:B------:R-:W-:Y:S01]  /*44c00*/  @!P1 IMAD.MOV.U32 R47, RZ, RZ, R9 ;  /* 0x000000ffff2f9224 */ /* 0x000fe200078e0009 */
[----:B------:R-:W4:Y:S04]  /*44c10*/  LDL R8, [R1+0x590] ;  /* 0x0005900001087983 */ /* 0x000f280000100800 */
[----:B------:R-:W4:Y:S04]  /*44c20*/  LDL R9, [R1+0x58c] ;  /* 0x00058c0001097983 */ /* 0x000f280000100800 */
[----:B------:R2:W4:Y:S01]  /*44c30*/  @!P1 LDG.E.U8 R65, desc[UR20][R46.64] ;  /* 0x000000142e419981 */ /* 0x000522000c1e1100 */
[----:B------:R-:W-:-:S02]  /*44c40*/  PRMT R67, RZ, 0x7610, R67 ;  /* 0x00007610ff437816 */ /* 0x000fc40000000043 */
[----:B------:R-:W-:Y:S02]  /*44c50*/  PRMT R69, RZ, 0x7610, R69 ;  /* 0x00007610ff457816 */ /* 0x000fe40000000045 */
[----:B------:R-:W-:Y:S01]  /*44c60*/  PRMT R71, RZ, 0x7610, R71 ;  /* 0x00007610ff477816 */ /* 0x000fe20000000047 */
[----:B--2---:R-:W-:Y:S02]  /*44c70*/  @!P1 IMAD.MOV.U32 R47, RZ, RZ, R7 ;  /* 0x000000ffff2f9224 */ /* 0x004fe400078e0007 */
        /* <DEDUP_REMOVED lines=10> */
[----:B------:R-:W-:-:S05]  /*44d20*/  @!P1 IMAD.MOV.U32 R47, RZ, RZ, R15 ;  /* 0x000000ffff2f9224 */ /* 0x000fca00078e000f */
[----:B------:R0:W3:Y:S02]  /*44d30*/  @!P1 LDG.E.U8 R71, desc[UR20][R46.64] ;  /* 0x000000142e479981 */ /* 0x0000e4000c1e1100 */
[----:B0-----:R-:W-:Y:S02]  /*44d40*/  @!P1 IMAD.MOV.U32 R46, RZ, RZ, R0 ;  /* 0x000000ffff2e9224 */ /* 0x001fe400078e0000 */
[----:B------:R-:W3:Y:S01]  /*44d50*/  LDL R0, [R1+0x650] ;  /* 0x0006500001007983 */ /* 0x000ee20000100800 */
[----:B----4-:R-:W-:-:S03]  /*44d60*/  @!P1 IMAD.MOV.U32 R47, RZ, RZ, R2 ;  /* 0x000000ffff2f9224 */ /* 0x010fc600078e0002 */
[----:B------:R-:W4:Y:S01]  /*44d70*/  LDL R2, [R1+0x64c] ;  /* 0x00064c0001027983 */ /* 0x000f220000100800 */
[----:B------:R-:W-:Y:S02]  /*44d80*/  PRMT R73, RZ, 0x7610, R73 ;  /* 0x00007610ff497816 */ /* 0x000fe40000000049 */
[----:B------:R-:W-:-:S04]  /*44d90*/  PRMT R75, RZ, 0x7610, R75 ;  /* 0x00007610ff4b7816 */ /* 0x000fc8000000004b */
[----:B------:R0:W4:Y:S01]  /*44da0*/  @!P1 LDG.E.U8 R73, desc[UR20][R46.64] ;  /* 0x000000142e499981 */ /* 0x000122000c1e1100 */
[----:B------:R-:W-:Y:S01]  /*44db0*/  PRMT R77, RZ, 0x7610, R77 ;  /* 0x00007610ff4d7816 */ /* 0x000fe2000000004d */
[----:B0-----:R-:W-:Y:S02]  /*44dc0*/  @!P1 IMAD.MOV.U32 R46, RZ, RZ, R12 ;  /* 0x000000ffff2e9224 */ /* 0x001fe400078e000c */
[----:B------:R-:W-:-:S05]  /*44dd0*/  @!P1 IMAD.MOV.U32 R47, RZ, RZ, R13 ;  /* 0x000000ffff2f9224 */ /* 0x000fca00078e000d */
[----:B------:R0:W4:Y:S01]  /*44de0*/  @!P1 LDG.E.U8 R75, desc[UR20][R46.64] ;  /* 0x000000142e4b9981 */ /* 0x000122000c1e1100 */
[----:B------:R-:W-:Y:S01]  /*44df0*/  PRMT R79, RZ, 0x7610, R79 ;  /* 0x00007610ff4f7816 */ /* 0x000fe2000000004f */
[----:B0-----:R-:W-:Y:S02]  /*44e00*/  @!P1 IMAD.MOV.U32 R46, RZ, RZ, R10 ;  /* 0x000000ffff2e9224 */ /* 0x001fe400078e000a */
[----:B------:R-:W-:-:S05]  /*44e10*/  @!P1 IMAD.MOV.U32 R47, RZ, RZ, R11 ;  /* 0x000000ffff2f9224 */ /* 0x000fca00078e000b */
[----:B------:R0:W4:Y:S02]  /*44e20*/  @!P1 LDG.E.U8 R77, desc[UR20][R46.64] ;  /* 0x000000142e4d9981 */ /* 0x000124000c1e1100 */
[----:B0-----:R-:W-:Y:S02]  /*44e30*/  @!P1 IMAD.MOV.U32 R46, RZ, RZ, R8 ;  /* 0x000000ffff2e9224 */ /* 0x001fe400078e0008 */
[----:B------:R-:W-:Y:S01]  /*44e40*/  @!P1 IMAD.MOV.U32 R47, RZ, RZ, R9 ;  /* 0x000000ffff2f9224 */ /* 0x000fe200078e0009 */
[----:B------:R-:W4:Y:S04]  /*44e50*/  LDL R8, [R1+0x690] ;  /* 0x0006900001087983 */ /* 0x000f280000100800 */
[----:B------:R-:W4:Y:S04]  /*44e60*/  LDL R9, [R1+0x68c] ;  /* 0x00068c0001097983 */ /* 0x000f280000100800 */
[----:B------:R2:W4:Y:S01]  /*44e70*/  @!P1 LDG.E.U8 R79, desc[UR20][R46.64] ;  /* 0x000000142e4f9981 */ /* 0x000522000c1e1100 */
[----:B------:R-:W-:-:S02]  /*44e80*/  PRMT R81, RZ, 0x7610, R81 ;  /* 0x00007610ff517816 */ /* 0x000fc40000000051 */
        /* <DEDUP_REMOVED lines=30> */
[----:B------:R-:W-:-:S02]  /*45070*/  PRMT R85, RZ, 0x7610, R85 ;  /* 0x00007610ff557816 */ /* 0x000fc40000000055 */
[----:B------:R-:W-:-:S04]  /*45080*/  PRMT R87, RZ, 0x7610, R87 ;  /* 0x00007610ff577816 */ /* 0x000fc80000000057 */
[----:B------:R0:W4:Y:S02]  /*45090*/  @!P1 LDG.E.U8 R85, desc[UR20][R46.64] ;  /* 0x000000142e559981 */ /* 0x000124000c1e1100 */
[----:B0-----:R-:W-:Y:S02]  /*450a0*/  @!P1 IMAD.MOV.U32 R46, RZ, RZ, R8 ;  /* 0x000000ffff2e9224 */ /* 0x001fe400078e0008 */
[----:B------:R-:W-:Y:S01]  /*450b0*/  @!P1 IMAD.MOV.U32 R47, RZ, RZ, R9 ;  /* 0x000000ffff2f9224 */ /* 0x000fe200078e0009 */
[----:B------:R-:W-:Y:S02]  /*450c0*/  PRMT R89, RZ, 0x7610, R89 ;  /* 0x00007610ff597816 */ /* 0x000fe40000000059 */
[----:B------:R-:W-:Y:S02]  /*450d0*/  PRMT R91, RZ, 0x7610, R91 ;  /* 0x00007610ff5b7816 */ /* 0x000fe4000000005b */
[----:B------:R-:W-:Y:S01]  /*450e0*/  PRMT R93, RZ, 0x7610, R93 ;  /* 0x00007610ff5d7816 */ /* 0x000fe2000000005d */
[----:B------:R-:W4:Y:S04]  /*450f0*/  LDL.LU R9, [R1+0x240] ;  /* 0x0002400001097983 */ /* 0x000f280000300800 */
[----:B------:R2:W4:Y:S04]  /*45100*/  @!P1 LDG.E.U8 R87, desc[UR20][R46.64] ;  /* 0x000000142e579981 */ /* 0x000528000c1e1100 */
[----:B------:R-:W4:Y:S01]  /*45110*/  LDL.LU R8, [R1+0x234] ;  /* 0x0002340001087983 */ /* 0x000f220000300800 */
[----:B--2---:R-:W-:-:S02]  /*45120*/  @!P1 IMAD.MOV.U32 R47, RZ, RZ, R7 ;  /* 0x000000ffff2f9224 */ /* 0x004fc400078e0007 */
[----:B------:R-:W0:Y:S01]  /*45130*/  S2R R7, SR_TID.X ;  /* 0x0000000000077919 */ /* 0x000e220000002100 */
[----:B---3--:R-:W-:-:S05]  /*45140*/  @!P1 IMAD.MOV.U32 R46, RZ, RZ, R5 ;  /* 0x000000ffff2e9224 */ /* 0x008fca00078e0005 */
[----:B------:R1:W2:Y:S02]  /*45150*/  @!P1 LDG.E.U8 R89, desc[UR20][R46.64] ;  /* 0x000000142e599981 */ /* 0x0002a4000c1e1100 */
[----:B-1----:R-:W-:Y:S01]  /*45160*/  @!P1 IMAD.MOV.U32 R47, RZ, RZ, R4 ;  /* 0x000000ffff2f9224 */ /* 0x002fe200078e0004 */
[----:B0-----:R-:W-:Y:S01]  /*45170*/  LOP3.LUT R7, R7, 0x7f, RZ, 0xc0, !PT ;  /* 0x0000007f07077812 */ /* 0x001fe200078ec0ff */
[----:B------:R-:W-:-:S03]  /*45180*/  @!P1 IMAD.MOV.U32 R46, RZ, RZ, R0 ;  /* 0x000000ffff2e9224 */ /* 0x000fc600078e0000 */
[----:B------:R-:W-:Y:S02]  /*45190*/  LOP3.LUT R0, R7, 0x60, RZ, 0x3c, !PT ;  /* 0x0000006007007812 */ /* 0x000fe400078e3cff */
[----:B------:R0:W3:Y:S04]  /*451a0*/  @!P1 LDG.E.U8 R91, desc[UR20][R46.64] ;  /* 0x000000142e5b9981 */ /* 0x0000e8000c1e1100 */
[----:B----4-:R-:W-:Y:S04]  /*451b0*/  STS.U8 [R0+UR9+0x11300], R21 ;  /* 0x0113001500007988 */ /* 0x010fe80008000009 */
[----:B------:R-:W-:Y:S04]  /*451c0*/  STS.U8 [R0+UR9+0x15300], R20 ;  /* 0x0153001400007988 */ /* 0x000fe80008000009 */
[----:B------:R-:W-:Y:S04]  /*451d0*/  STS.U8 [R0+UR9+0x11700], R19 ;  /* 0x0117001300007988 */ /* 0x000fe80008000009 */
[----:B------:R-:W-:Y:S04]  /*451e0*/  STS.U8 [R0+UR9+0x15700], R18 ;  /* 0x0157001200007988 */ /* 0x000fe80008000009 */
[----:B------:R-:W-:Y:S04]  /*451f0*/  STS.U8 [R0+UR9+0x11b00], R48 ;  /* 0x011b003000007988 */ /* 0x000fe80008000009 */
[----:B------:R-:W-:Y:S04]  /*45200*/  STS.U8 [R0+UR9+0x15b00], R56 ;  /* 0x015b003800007988 */ /* 0x000fe80008000009 */
[----:B------:R-:W-:Y:S01]  /*45210*/  STS.U8 [R0+UR9+0x11f00], R17 ;  /* 0x011f001100007988 */ /* 0x000fe20008000009 */
[----:B0-----:R-:W-:-:S02]  /*45220*/  @!P1 IMAD.MOV.U32 R46, RZ, RZ, R2 ;  /* 0x000000ffff2e9224 */ /* 0x001fc400078e0002 */
[----:B------:R-:W-:Y:S01]  /*45230*/  @!P1 IMAD.MOV.U32 R47, RZ, RZ, R3 ;  /* 0x000000ffff2f9224 */ /* 0x000fe200078e0003 */
[----:B------:R-:W-:Y:S04]  /*45240*/  STS.U8 [R0+UR9+0x15f00], R16 ;  /* 0x015f001000007988 */ /* 0x000fe80008000009 */
[----:B------:R0:W-:Y:S04]  /*45250*/  STS.U8 [R0+UR9+0x12300], R15 ;  /* 0x0123000f00007988 */ /* 0x0001e80008000009 */
[----:B------:R-:W-:Y:S04]  /*45260*/  STS.U8 [R0+UR9+0x16300], R14 ;  /* 0x0163000e00007988 */ /* 0x000fe80008000009 */
[----:B------:R-:W-:Y:S04]  /*45270*/  STS.U8 [R0+UR9+0x12700], R13 ;  /* 0x0127000d00007988 */ /* 0x000fe80008000009 */
[----:B------:R1:W4:Y:S04]  /*45280*/  @!P1 LDG.E.U8 R93, desc[UR20][R46.64] ;  /* 0x000000142e5d9981 */ /* 0x000328000c1e1100 */
[----:B------:R-:W-:Y:S04]  /*45290*/  STS.U8 [R0+UR9+0x16700], R12 ;  /* 0x0167000c00007988 */ /* 0x000fe80008000009 */
[----:B------:R-:W-:Y:S04]  /*452a0*/  STS.U8 [R0+UR9+0x12b00], R11 ;  /* 0x012b000b00007988 */ /* 0x000fe80008000009 */
[----:B------:R-:W-:Y:S04]  /*452b0*/  STS.U8 [R0+UR9+0x16b00], R10 ;  /* 0x016b000a00007988 */ /* 0x000fe80008000009 */
[----:B------:R0:W-:Y:S04]  /*452c0*/  STS.U8 [R0+UR9+0x12f00], R50 ;  /* 0x012f003200007988 */ /* 0x0001e80008000009 */
[----:B------:R-:W2:Y:S04]  /*452d0*/  LDL.LU R46, [R1+0x210] ;  /* 0x00021000012e7983 */ /* 0x000ea80000300800 */
[----:B------:R-:W3:Y:S04]  /*452e0*/  LDL.LU R47, [R1+0x1ec] ;  /* 0x0001ec00012f7983 */ /* 0x000ee80000300800 */
        /* <DEDUP_REMOVED lines=24> */
[----:B------:R1:W-:Y:S04]  /*45470*/  STS.U8 [R0+UR9+0x13300], R8 ;  /* 0x0133000800007988 */ /* 0x0003e80008000009 */
[----:B------:R-:W4:Y:S04]  /*45480*/  LDL.LU R10, [R1+0x25c] ;  /* 0x00025c00010a7983 */ /* 0x000f280000300800 */
[----:B0-----:R-:W4:Y:S04]  /*45490*/  LDL.LU R9, [R1+0x258] ;  /* 0x0002580001097983 */ /* 0x001f280000300800 */
[----:B-1----:R-:W4:Y:S04]  /*454a0*/  LDL.LU R8, [R1+0x24c] ;  /* 0x00024c0001087983 */ /* 0x002f280000300800 */
[----:B--2---:R-:W-:Y:S04]  /*454b0*/  STS.U8 [R0+UR9+0x17300], R46 ;  /* 0x0173002e00007988 */ /* 0x004fe80008000009 */
[----:B---3--:R-:W-:Y:S04]  /*454c0*/  STS.U8 [R0+UR9+0x13700], R47 ;  /* 0x0137002f00007988 */ /* 0x008fe80008000009 */
[----:B----4-:R-:W-:Y:S04]  /*454d0*/  STS.U8 [R0+UR9+0x17700], R54 ;  /* 0x0177003600007988 */ /* 0x010fe80008000009 */
[----:B------:R0:W-:Y:S04]  /*454e0*/  STS.U8 [R0+UR9+0x13b00], R15 ;  /* 0x013b000f00007988 */ /* 0x0001e80008000009 */
[----:B------:R1:W-:Y:S01]  /*454f0*/  STS.U8 [R0+UR9+0x17b00], R50 ;  /* 0x017b003200007988 */ /* 0x0003e20008000009 */
[----:B0-----:R-:W-:-:S03]  /*45500*/  LOP3.LUT R15, R7, 0x70, RZ, 0x3c, !PT ;  /* 0x00000070070f7812 */ /* 0x001fc600078e3cff */
[----:B------:R-:W2:Y:S04]  /*45510*/  LDL.LU R7, [R1+0x248] ;  /* 0x0002480001077983 */ /* 0x000ea80000300800 */
[----:B-1----:R-:W3:Y:S04]  /*45520*/  LDL.LU R50, [R1+0x23c] ;  /* 0x00023c0001327983 */ /* 0x002ee80000300800 */
[----:B------:R-:W-:Y:S04]  /*45530*/  STS.U8 [R0+UR9+0x13f00], R5 ;  /* 0x013f000500007988 */ /* 0x000fe80008000009 */
[----:B------:R-:W-:Y:S04]  /*45540*/  STS.U8 [R0+UR9+0x17f00], R3 ;  /* 0x017f000300007988 */ /* 0x000fe80008000009 */
[----:B------:R-:W-:Y:S04]  /*45550*/  STS.U8 [R15+UR9+0x10380], R2 ;  /* 0x010380020f007988 */ /* 0x000fe80008000009 */
[----:B------:R-:W-:Y:S04]  /*45560*/  STS.U8 [R15+UR9+0x14380], R4 ;  /* 0x014380040f007988 */ /* 0x000fe80008000009 */
[----:B------:R0:W-:Y:S04]  /*45570*/  STS.U8 [R15+UR9+0x10780], R25 ;  /* 0x010780190f007988 */ /* 0x0001e80008000009 */
[----:B------:R1:W-:Y:S04]  /*45580*/  STS.U8 [R15+UR9+0x14780], R24 ;  /* 0x014780180f007988 */ /* 0x0003e80008000009 */
[----:B------:R4:W-:Y:S04]  /*45590*/  STS.U8 [R15+UR9+0x10b80], R23 ;  /* 0x010b80170f007988 */ /* 0x0009e80008000009 */
[----:B------:R1:W-:Y:S04]  /*455a0*/  STS.U8 [R15+UR9+0x14b80], R22 ;  /* 0x014b80160f007988 */ /* 0x0003e80008000009 */
[----:B------:R4:W-:Y:S04]  /*455b0*/  STS.U8 [R15+UR9+0x10f80], R21 ;  /* 0x010f80150f007988 */ /* 0x0009e80008000009 */
[----:B0-----:R-:W3:Y:S04]  /*455c0*/  LDL.LU R25, [R1+0x238] ;  /* 0x0002380001197983 */ /* 0x001ee80000300800 */
[----:B-1----:R-:W3:Y:S04]  /*455d0*/  LDL.LU R24, [R1+0x204] ;  /* 0x0002040001187983 */ /* 0x002ee80000300800 */
[----:B----4-:R-:W4:Y:S04]  /*455e0*/  LDL.LU R23, [R1+0x1f8] ;  /* 0x0001f80001177983 */ /* 0x010f280000300800 */
[----:B------:R-:W4:Y:S04]  /*455f0*/  LDL.LU R22, [R1+0x1dc] ;  /* 0x0001dc0001167983 */ /* 0x000f280000300800 */
[----:B------:R-:W4:Y:S04]  /*45600*/  LDL.LU R21, [R1+0x1d0] ;  /* 0x0001d00001157983 */ /* 0x000f280000300800 */
[----:B------:R-:W4:Y:S04]  /*45610*/  LDL.LU R47, [R1+0x1ac] ;  /* 0x0001ac00012f7983 */ /* 0x000f280000300800 */
        /* <DEDUP_REMOVED lines=10> */
[----:B------:R1:W-:Y:S04]  /*456c0*/  STS.U8 [R15+UR9+0x16380], R11 ;  /* 0x0163800b0f007988 */ /* 0x0003e80008000009 */
[----:B0-----:R-:W4:Y:S04]  /*456d0*/  LDL.LU R17, [R1+0x1a0] ;  /* 0x0001a00001117983 */ /* 0x001f280000300800 */
[----:B-1----:R-:W4:Y:S04]  /*456e0*/  LDL.LU R16, [R1+0x184] ;  /* 0x0001840001107983 */ /* 0x002f280000300800 */
[----:B------:R-:W4:Y:S04]  /*456f0*/  LDL.LU R14, [R1+0x178] ;  /* 0x00017800010e7983 */ /* 0x000f280000300800 */
[----:B------:R-:W4:Y:S04]  /*45700*/  LDL.LU R13, [R1+0xf4] ;  /* 0x0000f400010d7983 */ /* 0x000f280000300800 */
[----:B------:R-:W4:Y:S04]  /*45710*/  LDL.LU R12, [R1+0xec] ;  /* 0x0000ec00010c7983 */ /* 0x000f280000300800 */
[----:B------:R0:W-:Y:S04]  /*45720*/  STS.U8 [R15+UR9+0x12780], R10 ;  /* 0x0127800a0f007988 */ /* 0x0001e80008000009 */
[----:B------:R-:W4:Y:S04]  /*45730*/  LDL.LU R11, [R1+0xe4] ;  /* 0x0000e400010b7983 */ /* 0x000f280000300800 */
[----:B------:R1:W-:Y:S04]  /*45740*/  STS.U8 [R15+UR9+0x16780], R9 ;  /* 0x016780090f007988 */ /* 0x0003e80008000009 */
[----:B------:R1:W-:Y:S04]  /*45750*/  STS.U8 [R15+UR9+0x12b80], R8 ;  /* 0x012b80080f007988 */ /* 0x0003e80008000009 */
[----:B0-----:R-:W4:Y:S04]  /*45760*/  LDL.LU R10, [R1+0xdc] ;  /* 0x0000dc00010a7983 */ /* 0x001f280000300800 */
[----:B-1----:R-:W4:Y:S04]  /*45770*/  LDL.LU R9, [R1+0xd4] ;  /* 0x0000d40001097983 */ /* 0x002f280000300800 */
[----:B------:R-:W4:Y:S04]  /*45780*/  LDL.LU R8, [R1+0xcc] ;  /* 0x0000cc0001087983 */ /* 0x000f280000300800 */
[----:B--2---:R0:W-:Y:S04]  /*45790*/  STS.U8 [R15+UR9+0x16b80], R7 ;  /* 0x016b80070f007988 */ /* 0x0041e80008000009 */
[----:B---3--:R1:W-:Y:S04]  /*457a0*/  STS.U8 [R15+UR9+0x12f80], R50 ;  /* 0x012f80320f007988 */ /* 0x0083e80008000009 */
[----:B0-----:R-:W2:Y:S04]  /*457b0*/  LDL.LU R7, [R1+0xc4] ;  /* 0x0000c40001077983 */ /* 0x001ea80000300800 */
[----:B-1----:R-:W3:Y:S04]  /*457c0*/  LDL.LU R50, [R1+0xbc] ;  /* 0x0000bc0001327983 */ /* 0x002ee80000300800 */
[----:B------:R-:W3:Y:S04]  /*457d0*/  LDL.LU R46, [R1+0xb4] ;  /* 0x0000b400012e7983 */ /* 0x000ee80000300800 */
[----:B------:R-:W3:Y:S04]  /*457e0*/  LDL.LU R54, [R1+0xac] ;  /* 0x0000ac0001367983 */ /* 0x000ee80000300800 */
[----:B------:R-:W3:Y:S04]  /*457f0*/  LDL.LU R5, [R1+0xa4] ;  /* 0x0000a40001057983 */ /* 0x000ee80000300800 */
[----:B------:R0:W-:Y:S04]  /*45800*/  STS.U8 [R15+UR9+0x16f80], R25 ;  /* 0x016f80190f007988 */ /* 0x0001e80008000009 */
[----:B------:R-:W-:Y:S04]  /*45810*/  STS.U8 [R15+UR9+0x13380], R24 ;  /* 0x013380180f007988 */ /* 0x000fe80008000009 */
[----:B----4-:R-:W-:Y:S04]  /*45820*/  STS.U8 [R15+UR9+0x17380], R23 ;  /* 0x017380170f007988 */ /* 0x010fe80008000009 */
[----:B------:R-:W4:Y:S04]  /*45830*/  LDL.LU R0, [R1+0x9c] ;  /* 0x00009c0001007983 */ /* 0x000f280000300800 */
[----:B------:R-:W-:Y:S04]  /*45840*/  STS.U8 [R15+UR9+0x13780], R22 ;  /* 0x013780160f007988 */ /* 0x000fe80008000009 */
[----:B------:R-:W-:Y:S04]  /*45850*/  STS.U8 [R15+UR9+0x17780], R21 ;  /* 0x017780150f007988 */ /* 0x000fe80008000009 */
[----:B------:R1:W-:Y:S04]  /*45860*/  STS.U8 [R15+UR9+0x13b80], R47 ;  /* 0x013b802f0f007988 */ /* 0x0003e80008000009 */
        /* <DEDUP_REMOVED lines=9> */
[----:B-1----:R-:W0:Y:S03]  /*45900*/  S2R R47, SR_TID.X ;  /* 0x00000000002f7919 */ /* 0x002e260000002100 */
[----:B------:R-:W4:Y:S04]  /*45910*/  LDL.LU R24, [R1+0x1798] ;  /* 0x0017980001187983 */ /* 0x000f280000300800 */
[----:B------:R-:W4:Y:S04]  /*45920*/  LDL.LU R23, [R1+0x1794] ;  /* 0x0017940001177983 */ /* 0x000f280000300800 */
[----:B------:R-:W4:Y:S04]  /*45930*/  LDL.LU R22, [R1+0x1790] ;  /* 0x0017900001167983 */ /* 0x000f280000300800 */
[----:B------:R-:W4:Y:S04]  /*45940*/  LDL.LU R21, [R1+0x178c] ;  /* 0x00178c0001157983 */ /* 0x000f280000300800 */
[----:B------:R1:W-:Y:S04]  /*45950*/  STS.U8 [R15+UR9+0x17b80], R17 ;  /* 0x017b80110f007988 */ /* 0x0003e80008000009 */
[----:B------:R0:W-:Y:S04]  /*45960*/  STS.U8 [R15+UR9+0x13f80], R16 ;  /* 0x013f80100f007988 */ /* 0x0001e80008000009 */
[----:B------:R0:W-:Y:S04]  /*45970*/  STS.U8 [R15+UR9+0x17f80], R14 ;  /* 0x017f800e0f007988 */ /* 0x0001e80008000009 */
[----:B-1----:R-:W4:Y:S04]  /*45980*/  LDL.LU R17, [R1+0x1788] ;  /* 0x0017880001117983 */ /* 0x002f280000300800 */
[----:B0-----:R-:W4:Y:S04]  /*45990*/  LDL.LU R16, [R1+0x1784] ;  /* 0x0017840001107983 */ /* 0x001f280000300800 */
[----:B------:R-:W4:Y:S04]  /*459a0*/  LDL.LU R15, [R1+0x1780] ;  /* 0x00178000010f7983 */ /* 0x000f280000300800 */
[----:B------:R-:W4:Y:S01]  /*459b0*/  LDL.LU R14, [R1+0x177c] ;  /* 0x00177c00010e7983 */ /* 0x000f220000300800 */
[----:B------:R-:W-:-:S05]  /*459c0*/  LOP3.LUT R47, R47, 0x7f, RZ, 0xc0, !PT ;  /* 0x0000007f2f2f7812 */ /* 0x000fca00078ec0ff */
        /* <DEDUP_REMOVED lines=11> */
[----:B------:R-:W4:Y:S04]  /*45a80*/  LDL.LU R8, [R1+0x1764] ;  /* 0x0017640001087983 */ /* 0x000f280000300800 */
[----:B--2---:R0:W-:Y:S04]  /*45a90*/  STS.U8 [R47+UR9+0x19800], R7 ;  /* 0x019800072f007988 */ /* 0x0041e80008000009 */
[----:B---3--:R1:W-:Y:S04]  /*45aa0*/  STS.U8 [R47+UR9+0x19c00], R50 ;  /* 0x019c00322f007988 */ /* 0x0083e80008000009 */
[----:B0-----:R-:W2:Y:S04]  /*45ab0*/  LDL.LU R7, [R1+0x1760] ;  /* 0x0017600001077983 */ /* 0x001ea80000300800 */
[----:B-1----:R-:W3:Y:S04]  /*45ac0*/  LDL.LU R50, [R1+0x175c] ;  /* 0x00175c0001327983 */ /* 0x002ee80000300800 */
[----:B------:R-:W-:Y:S04]  /*45ad0*/  STS.U8 [R47+UR9+0x1a000], R46 ;  /* 0x01a0002e2f007988 */ /* 0x000fe80008000009 */
[----:B------:R-:W-:Y:S04]  /*45ae0*/  STS.U8 [R47+UR9+0x1a400], R54 ;  /* 0x01a400362f007988 */ /* 0x000fe80008000009 */
[----:B------:R-:W-:Y:S04]  /*45af0*/  STS.U8 [R47+UR9+0x1a800], R5 ;  /* 0x01a800052f007988 */ /* 0x000fe80008000009 */
[----:B----4-:R-:W-:Y:S04]  /*45b00*/  STS.U8 [R47+UR9+0x1ac00], R0 ;  /* 0x01ac00002f007988 */ /* 0x010fe80008000009 */
        /* <DEDUP_REMOVED lines=8> */
[----:B0-----:R-:W2:Y:S04]  /*45b90*/  LDL.LU R20, [R1+0xf0] ;  /* 0x0000f00001147983 */ /* 0x001ea80000300800 */
[----:B-1----:R-:W2:Y:S04]  /*45ba0*/  LDL.LU R19, [R1+0xe8] ;  /* 0x0000e80001137983 */ /* 0x002ea80000300800 */
[----:B----4-:R-:W4:Y:S04]  /*45bb0*/  LDL.LU R18, [R1+0xe0] ;  /* 0x0000e00001127983 */ /* 0x010f280000300800 */
[----:B------:R-:W4:Y:S04]  /*45bc0*/  LDL.LU R48, [R1+0xd8] ;  /* 0x0000d80001307983 */ /* 0x000f280000300800 */
[----:B------:R-:W4:Y:S04]  /*45bd0*/  LDL.LU R56, [R1+0xd0] ;  /* 0x0000d00001387983 */ /* 0x000f280000300800 */
[----:B------:R-:W4:Y:S04]  /*45be0*/  LDL.LU R5, [R1+0x80] ;  /* 0x0000800001057983 */ /* 0x000f280000300800 */
[----:B------:R-:W4:Y:S04]  /*45bf0*/  LDL.LU R0, [R1+0x40] ;  /* 0x0000400001007983 */ /* 0x000f280000300800 */
[----:B------:R-:W4:Y:S04]  /*45c00*/  LDL.LU R3, [R1+0x34] ;  /* 0x0000340001037983 */ /* 0x000f280000300800 */
[----:B------:R-:W4:Y:S04]  /*45c10*/  LDL.LU R2, [R1+0x28] ;  /* 0x0000280001027983 */ /* 0x000f280000300800 */
[----:B------:R-:W4:Y:S01]  /*45c20*/  LDL.LU R4, [R1+0x1c] ;  /* 0x00001c0001047983 */ /* 0x000f220000300800 */
[----:B------:R-:W0:Y:S03]  /*45c30*/  S2R R54, SR_TID.X ;  /* 0x0000000000367919 */ /* 0x000e260000002100 */
[----:B---3--:R-:W-:Y:S04]  /*45c40*/  STS.U8 [R47+UR9+0x1d000], R50 ;  /* 0x01d000322f007988 */ /* 0x008fe80008000009 */
[----:B--2---:R-:W-:Y:S04]  /*45c50*/  STS.U8 [R47+UR9+0x1d400], R7 ;  /* 0x01d400072f007988 */ /* 0x004fe80008000009 */
[----:B------:R1:W-:Y:S04]  /*45c60*/  STS.U8 [R47+UR9+0x1d800], R8 ;  /* 0x01d800082f007988 */ /* 0x0003e80008000009 */
[----:B------:R2:W-:Y:S04]  /*45c70*/  STS.U8 [R47+UR9+0x1dc00], R9 ;  /* 0x01dc00092f007988 */ /* 0x0005e80008000009 */
[----:B------:R3:W-:Y:S04]  /*45c80*/  STS.U8 [R47+UR9+0x1e000], R10 ;  /* 0x01e0000a2f007988 */ /* 0x0007e80008000009 */
[----:B------:R0:W-:Y:S04]  /*45c90*/  STS.U8 [R47+UR9+0x1e400], R11 ;  /* 0x01e4000b2f007988 */ /* 0x0001e80008000009 */
[----:B------:R0:W-:Y:S04]  /*45ca0*/  STS.U8 [R47+UR9+0x1e800], R12 ;  /* 0x01e8000c2f007988 */ /* 0x0001e80008000009 */
[----:B------:R0:W-:Y:S04]  /*45cb0*/  STS.U8 [R47+UR9+0x1ec00], R13 ;  /* 0x01ec000d2f007988 */ /* 0x0001e80008000009 */
[----:B------:R-:W-:Y:S04]  /*45cc0*/  STS.U8 [R47+UR9+0x1f000], R14 ;  /* 0x01f0000e2f007988 */ /* 0x000fe80008000009 */
[----:B-1----:R-:W4:Y:S04]  /*45cd0*/  LDL.LU R8, [R1+0x90] ;  /* 0x0000900001087983 */ /* 0x002f280000300800 */
[----:B--2---:R-:W2:Y:S04]  /*45ce0*/  LDL.LU R9, [R1+0x98] ;  /* 0x0000980001097983 */ /* 0x004ea80000300800 */
[----:B---3--:R-:W3:Y:S04]  /*45cf0*/  LDL.LU R10, [R1+0xa0] ;  /* 0x0000a000010a7983 */ /* 0x008ee80000300800 */
[----:B0-----:R-:W2:Y:S04]  /*45d00*/  LDL.LU R11, [R1+0xa8] ;  /* 0x0000a800010b7983 */ /* 0x001ea80000300800 */
[----:B------:R-:W2:Y:S04]  /*45d10*/  LDL.LU R12, [R1+0xb0] ;  /* 0x0000b000010c7983 */ /* 0x000ea80000300800 */
[----:B------:R-:W2:Y:S04]  /*45d20*/  LDL.LU R13, [R1+0xb8] ;  /* 0x0000b800010d7983 */ /* 0x000ea80000300800 */
[----:B------:R-:W-:Y:S04]  /*45d30*/  STS.U8 [R47+UR9+0x1f400], R15 ;  /* 0x01f4000f2f007988 */ /* 0x000fe80008000009 */
[----:B------:R-:W2:Y:S04]  /*45d40*/  LDL.LU R46, [R1+0x10] ;  /* 0x00001000012e7983 */ /* 0x000ea80000300800 */
[----:B------:R0:W-:Y:S04]  /*45d50*/  STS.U8 [R47+UR9+0x1f800], R16 ;  /* 0x01f800102f007988 */ /* 0x0001e80008000009 */
[----:B------:R1:W-:Y:S04]  /*45d60*/  STS.U8 [R47+UR9+0x1fc00], R17 ;  /* 0x01fc00112f007988 */ /* 0x0003e80008000009 */
[----:B0-----:R-:W2:Y:S04]  /*45d70*/  LDL.LU R16, [R1+0xc0] ;  /* 0x0000c00001107983 */ /* 0x001ea80000300800 */
[----:B-1----:R-:W2:Y:S01]  /*45d80*/  LDL.LU R17, [R1+0xc8] ;  /* 0x0000c80001117983 */ /* 0x002ea20000300800 */
[----:B------:R-:W-:-:S04]  /*45d90*/  LOP3.LUT R54, R54, 0x7f, RZ, 0xc0, !PT ;  /* 0x0000007f36367812 */ /* 0x000fc800078ec0ff */
[----:B------:R-:W-:-:S05]  /*45da0*/  LOP3.LUT R54, R54, 0x10, RZ, 0x3c, !PT ;  /* 0x0000001036367812 */ /* 0x000fca00078e3cff */
[----:B------:R0:W-:Y:S04]  /*45db0*/  STS.U8 [R54+UR9+0x18080], R20 ;  /* 0x0180801436007988 */ /* 0x0001e80008000009 */
[----:B------:R1:W-:Y:S04]  /*45dc0*/  STS.U8 [R54+UR9+0x18480], R19 ;  /* 0x0184801336007988 */ /* 0x0003e80008000009 */
[----:B----4-:R4:W-:Y:S04]  /*45dd0*/  STS.U8 [R54+UR9+0x18880], R18 ;  /* 0x0188801236007988 */ /* 0x0109e80008000009 */
[----:B------:R1:W-:Y:S04]  /*45de0*/  STS.U8 [R54+UR9+0x18c80], R48 ;  /* 0x018c803036007988 */ /* 0x0003e80008000009 */
[----:B------:R4:W-:Y:S04]  /*45df0*/  STS.U8 [R54+UR9+0x19080], R56 ;  /* 0x0190803836007988 */ /* 0x0009e80008000009 */
[----:B0-----:R-:W3:Y:S04]  /*45e00*/  LDL.LU R20, [R1+0x1758] ;  /* 0x0017580001147983 */ /* 0x001ee80000300800 */
[----:B-1----:R-:W3:Y:S04]  /*45e10*/  LDL.LU R19, [R1+0x1754] ;  /* 0x0017540001137983 */ /* 0x002ee80000300800 */
[----:B----4-:R-:W4:Y:S04]  /*45e20*/  LDL.LU R18, [R1+0x1750] ;  /* 0x0017500001127983 */ /* 0x010f280000300800 */
[----:B------:R-:W4:Y:S04]  /*45e30*/  LDL.LU R48, [R1+0x174c] ;  /* 0x00174c0001307983 */ /* 0x000f280000300800 */
[----:B------:R-:W4:Y:S04]  /*45e40*/  LDL.LU R56, [R1+0x1748] ;  /* 0x0017480001387983 */ /* 0x000f280000300800 */
[----:B--2---:R-:W-:Y:S04]  /*45e50*/  STS.U8 [R54+UR9+0x19480], R17 ;  /* 0x0194801136007988 */ /* 0x004fe80008000009 */
[----:B------:R-:W-:Y:S04]  /*45e60*/  STS.U8 [R54+UR9+0x19880], R16 ;  /* 0x0198801036007988 */ /* 0x000fe80008000009 */
[----:B------:R-:W-:Y:S04]  /*45e70*/  STS.U8 [R54+UR9+0x19c80], R13 ;  /* 0x019c800d36007988 */ /* 0x000fe80008000009 */
[----:B------:R-:W-:Y:S04]  /*45e80*/  STS.U8 [R54+UR9+0x1a080], R12 ;  /* 0x01a0800c36007988 */ /* 0x000fe80008000009 */
[----:B------:R-:W-:Y:S04]  /*45e90*/  STS.U8 [R54+UR9+0x1a480], R11 ;  /* 0x01a4800b36007988 */ /* 0x000fe80008000009 */
[----:B---3--:R-:W-:Y:S04]  /*45ea0*/  STS.U8 [R54+UR9+0x1a880], R10 ;  /* 0x01a8800a36007988 */ /* 0x008fe80008000009 */
[----:B------:R-:W-:Y:S04]  /*45eb0*/  STS.U8 [R54+UR9+0x1ac80], R9 ;  /* 0x01ac800936007988 */ /* 0x000fe80008000009 */
[----:B------:R-:W-:Y:S04]  /*45ec0*/  STS.U8 [R54+UR9+0x1b080], R8 ;  /* 0x01b0800836007988 */ /* 0x000fe80008000009 */
[----:B------:R0:W-:Y:S04]  /*45ed0*/  STS.U8 [R54+UR9+0x1b480], R5 ;  /* 0x01b4800536007988 */ /* 0x0001e80008000009 */
[----:B------:R1:W-:Y:S04]  /*45ee0*/  STS.U8 [R54+UR9+0x1b880], R0 ;  /* 0x01b8800036007988 */ /* 0x0003e80008000009 */
[----:B------:R2:W-:Y:S04]  /*45ef0*/  STS.U8 [R54+UR9+0x1bc80], R3 ;  /* 0x01bc800336007988 */ /* 0x0005e80008000009 */
[----:B------:R3:W-:Y:S04]  /*45f00*/  STS.U8 [R54+UR9+0x1c080], R2 ;  /* 0x01c0800236007988 */ /* 0x0007e80008000009 */
[----:B------:R2:W-:Y:S04]  /*45f10*/  STS.U8 [R54+UR9+0x1c480], R4 ;  /* 0x01c4800436007988 */ /* 0x0005e80008000009 */
[----:B0-----:R-:W4:Y:S04]  /*45f20*/  LDL.LU R5, [R1+0x7c] ;  /* 0x00007c0001057983 */ /* 0x001f280000300800 */
[----:B-1----:R-:W4:Y:S04]  /*45f30*/  LDL.LU R0, [R1+0x78] ;  /* 0x0000780001007983 */ /* 0x002f280000300800 */
[----:B--2---:R-:W2:Y:S04]  /*45f40*/  LDL.LU R3, [R1+0x74] ;  /* 0x0000740001037983 */ /* 0x004ea80000300800 */
[----:B---3--:R-:W3:Y:S04]  /*45f50*/  LDL.LU R2, [R1+0x70] ;  /* 0x0000700001027983 */ /* 0x008ee80000300800 */
[----:B------:R-:W3:Y:S04]  /*45f60*/  LDL.LU R4, [R1+0x6c] ;  /* 0x00006c0001047983 */ /* 0x000ee80000300800 */
[----:B------:R0:W-:Y:S04]  /*45f70*/  STS.U8 [R54+UR9+0x1c880], R46 ;  /* 0x01c8802e36007988 */ /* 0x0001e80008000009 */
[----:B------:R-:W3:Y:S01]  /*45f80*/  LDL.LU R17, [R1+0x60] ;  /* 0x0000600001117983 */ /* 0x000ee20000300800 */
[----:B0-----:R-:W0:Y:S03]  /*45f90*/  S2R R46, SR_TID.X ;  /* 0x00000000002e7919 */ /* 0x001e260000002100 */
[----:B----4-:R-:W-:Y:S04]  /*45fa0*/  STS.U8 [R54+UR9+0x1cc80], R56 ;  /* 0x01cc803836007988 */ /* 0x010fe80008000009 */
[----:B------:R-:W-:Y:S04]  /*45fb0*/  STS.U8 [R54+UR9+0x1d080], R48 ;  /* 0x01d0803036007988 */ /* 0x000fe80008000009 */
[----:B------:R-:W4:Y:S04]  /*45fc0*/  LDL.LU R16, [R1+0x5c] ;  /* 0x00005c0001107983 */ /* 0x000f280000300800 */
[----:B------:R-:W-:Y:S04]  /*45fd0*/  STS.U8 [R54+UR9+0x1d480], R18 ;  /* 0x01d4801236007988 */ /* 0x000fe80008000009 */
[----:B------:R-:W4:Y:S04]  /*45fe0*/  LDL.LU R13, [R1+0x58] ;  /* 0x00005800010d7983 */ /* 0x000f280000300800 */
[----:B------:R-:W-:Y:S04]  /*45ff0*/  STS.U8 [R54+UR9+0x1d880], R19 ;  /* 0x01d8801336007988 */ /* 0x000fe80008000009 */
[----:B------:R-:W4:Y:S04]  /*46000*/  LDL.LU R12, [R1+0x54] ;  /* 0x00005400010c7983 */ /* 0x000f280000300800 */
[----:B------:R1:W-:Y:S04]  /*46010*/  STS.U8 [R54+UR9+0x1dc80], R20 ;  /* 0x01dc801436007988 */ /* 0x0003e80008000009 */
[----:B------:R-:W4:Y:S04]  /*46020*/  LDL.LU R11, [R1+0x50] ;  /* 0x00005000010b7983 */ /* 0x000f280000300800 */
[----:B------:R0:W-:Y:S04]  /*46030*/  STS.U8 [R54+UR9+0x1e080], R21 ;  /* 0x01e0801536007988 */ /* 0x0001e80008000009 */
[----:B------:R-:W4:Y:S04]  /*46040*/  LDL.LU R10, [R1+0x4c] ;  /* 0x00004c00010a7983 */ /* 0x000f280000300800 */
[----:B------:R-:W-:Y:S04]  /*46050*/  STS.U8 [R54+UR9+0x1e480], R22 ;  /* 0x01e4801636007988 */ /* 0x000fe80008000009 */
[----:B------:R-:W4:Y:S04]  /*46060*/  LDL.LU R9, [R1+0x48] ;  /* 0x0000480001097983 */ /* 0x000f280000300800 */
[----:B------:R-:W-:Y:S04]  /*46070*/  STS.U8 [R54+UR9+0x1e880], R23 ;  /* 0x01e8801736007988 */ /* 0x000fe80008000009 */
[----:B------:R-:W-:Y:S04]  /*46080*/  STS.U8 [R54+UR9+0x1ec80], R24 ;  /* 0x01ec801836007988 */ /* 0x000fe80008000009 */
[----:B------:R-:W-:Y:S04]  /*46090*/  STS.U8 [R54+UR9+0x1f080], R25 ;  /* 0x01f0801936007988 */ /* 0x000fe80008000009 */
[----:B-1----:R-:W4:Y:S04]  /*460a0*/  LDL.LU R20, [R1+0x64] ;  /* 0x0000640001147983 */ /* 0x002f280000300800 */
[----:B0-----:R-:W4:Y:S04]  /*460b0*/  LDL.LU R21, [R1+0x68] ;  /* 0x0000680001157983 */ /* 0x001f280000300800 */
[----:B------:R-:W-:Y:S04]  /*460c0*/  STS.U8 [R54+UR9+0x1f480], R26 ;  /* 0x01f4801a36007988 */ /* 0x000fe80008000009 */
[----:B------:R-:W-:Y:S04]  /*460d0*/  STS.U8 [R54+UR9+0x1f880], R27 ;  /* 0x01f8801b36007988 */ /* 0x000fe80008000009 */
[----:B------:R0:W-:Y:S01]  /*460e0*/  STS.U8 [R54+UR9+0x1fc80], R28 ;  /* 0x01fc801c36007988 */ /* 0x0001e20008000009 */
[----:B------:R-:W-:-:S03]  /*460f0*/  LOP3.LUT R46, R46, 0x7f, RZ, 0xc0, !PT ;  /* 0x0000007f2e2e7812 */ /* 0x000fc600078ec0ff */
[----:B0-----:R-:W4:Y:S01]  /*46100*/  LDL.LU R54, [R1+0x1744] ;  /* 0x0017440001367983 */ /* 0x001f220000300800 */
[----:B------:R-:W-:-:S05]  /*46110*/  LOP3.LUT R8, R46, 0x20, RZ, 0x3c, !PT ;  /* 0x000000202e087812 */ /* 0x000fca00078e3cff */
[----:B------:R0:W-:Y:S04]  /*46120*/  STS.U8 [R8+UR9+0x18100], R5 ;  /* 0x0181000508007988 */ /* 0x0001e80008000009 */
[----:B------:R1:W-:Y:S04]  /*46130*/  STS.U8 [R8+UR9+0x18500], R0 ;  /* 0x0185000008007988 */ /* 0x0003e80008000009 */
[----:B--2---:R2:W-:Y:S04]  /*46140*/  STS.U8 [R8+UR9+0x18900], R3 ;  /* 0x0189000308007988 */ /* 0x0045e80008000009 */
[----:B---3--:R3:W-:Y:S04]  /*46150*/  STS.U8 [R8+UR9+0x18d00], R2 ;  /* 0x018d000208007988 */ /* 0x0087e80008000009 */
[----:B------:R2:W-:Y:S04]  /*46160*/  STS.U8 [R8+UR9+0x19100], R4 ;  /* 0x0191000408007988 */ /* 0x0005e80008000009 */
[----:B0-----:R-:W4:Y:S04]  /*46170*/  LDL.LU R5, [R1+0x1740] ;  /* 0x0017400001057983 */ /* 0x001f280000300800 */
[----:B-1----:R-:W4:Y:S04]  /*46180*/  LDL.LU R0, [R1+0x173c] ;  /* 0x00173c0001007983 */ /* 0x002f280000300800 */
[----:B--2---:R-:W2:Y:S04]  /*46190*/  LDL.LU R3, [R1+0x1738] ;  /* 0x0017380001037983 */ /* 0x004ea80000300800 */
[----:B---3--:R-:W3:Y:S04]  /*461a0*/  LDL.LU R2, [R1+0x1734] ;  /* 0x0017340001027983 */ /* 0x008ee80000300800 */
[----:B------:R-:W2:Y:S04]  /*461b0*/  LDL.LU R4, [R1+0x1730] ;  /* 0x0017300001047983 */ /* 0x000ea80000300800 */
        /* <DEDUP_REMOVED lines=10> */
[----:B--2---:R0:W-:Y:S04]  /*46260*/  STS.U8 [R8+UR9+0x1b900], R4 ;  /* 0x01b9000408007988 */ /* 0x0041e80008000009 */
[----:B---3--:R1:W-:Y:S04]  /*46270*/  STS.U8 [R8+UR9+0x1bd00], R2 ;  /* 0x01bd000208007988 */ /* 0x0083e80008000009 */
[----:B------:R2:W-:Y:S04]  /*46280*/  STS.U8 [R8+UR9+0x1c100], R3 ;  /* 0x01c1000308007988 */ /* 0x0005e80008000009 */
[----:B------:R3:W-:Y:S04]  /*46290*/  STS.U8 [R8+UR9+0x1c500], R0 ;  /* 0x01c5000008007988 */ /* 0x0007e80008000009 */
        /* <DEDUP_REMOVED lines=10> */
[----:B0-----:R-:W4:Y:S04]  /*46340*/  LDL.LU R4, [R1+0x172c] ;  /* 0x00172c0001047983 */ /* 0x001f280000300800 */
[----:B------:R-:W-:Y:S04]  /*46350*/  STS.U8 [R8+UR9+0x1f100], R37 ;  /* 0x01f1002508007988 */ /* 0x000fe80008000009 */
[----:B-1----:R-:W4:Y:S04]  /*46360*/  LDL.LU R2, [R1+0x1728] ;  /* 0x0017280001027983 */ /* 0x002f280000300800 */
[----:B------:R-:W-:Y:S04]  /*46370*/  STS.U8 [R8+UR9+0x1f500], R38 ;  /* 0x01f5002608007988 */ /* 0x000fe80008000009 */
[----:B--2---:R-:W2:Y:S04]  /*46380*/  LDL.LU R3, [R1+0x1724] ;  /* 0x0017240001037983 */ /* 0x004ea80000300800 */
[----:B------:R-:W-:Y:S04]  /*46390*/  STS.U8 [R8+UR9+0x1f900], R39 ;  /* 0x01f9002708007988 */ /* 0x000fe80008000009 */
[----:B---3--:R-:W3:Y:S04]  /*463a0*/  LDL.LU R0, [R1+0x1720] ;  /* 0x0017200001007983 */ /* 0x008ee80000300800 */
[----:B------:R-:W-:Y:S04]  /*463b0*/  STS.U8 [R8+UR9+0x1fd00], R40 ;  /* 0x01fd002808007988 */ /* 0x000fe80008000009 */
[----:B----4-:R-:W4:Y:S04]  /*463c0*/  LDL.LU R5, [R1+0x171c] ;  /* 0x00171c0001057983 */ /* 0x010f280000300800 */
[----:B------:R0:W-:Y:S04]  /*463d0*/  STS.U8 [R46+UR9+0x18180], R6 ;  /* 0x018180062e007988 */ /* 0x0001e80008000009 */
[----:B------:R1:W-:Y:S04]  /*463e0*/  STS.U8 [R46+UR9+0x18580], R64 ;  /* 0x018580402e007988 */ /* 0x0003e80008000009 */
[----:B0-----:R-:W2:Y:S04]  /*463f0*/  LDL.LU R6, [R1+0x1718] ;  /* 0x0017180001067983 */ /* 0x001ea80000300800 */
[----:B-1----:R-:W2:Y:S04]  /*46400*/  LDL.LU R64, [R1+0x1714] ;  /* 0x0017140001407983 */ /* 0x002ea80000300800 */
[----:B------:R-:W2:Y:S04]  /*46410*/  LDL R9, [R1+0x374] ;  /* 0x0003740001097983 */ /* 0x000ea80000100800 */
[----:B------:R-:W2:Y:S04]  /*46420*/  LDL R8, [R1+0x378] ;  /* 0x0003780001087983 */ /* 0x000ea80000100800 */
[----:B------:R-:W3:Y:S04]  /*46430*/  LDL R21, [R1+0x37c] ;  /* 0x00037c0001157983 */ /* 0x000ee80000100800 */
[----:B------:R-:W3:Y:S04]  /*46440*/  LDL R20, [R1+0x380] ;  /* 0x0003800001147983 */ /* 0x000ee80000100800 */
[----:B------:R-:W4:Y:S04]  /*46450*/  LDL R17, [R1+0x384] ;  /* 0x0003840001117983 */ /* 0x000f280000100800 */
[----:B------:R-:W4:Y:S04]  /*46460*/  LDL R16, [R1+0x388] ;  /* 0x0003880001107983 */ /* 0x000f280000100800 */
[----:B------:R-:W4:Y:S04]  /*46470*/  LDL R11, [R1+0x3b4] ;  /* 0x0003b400010b7983 */ /* 0x000f280000100800 */
[----:B------:R-:W4:Y:S01]  /*46480*/  LDL R10, [R1+0x3b8] ;  /* 0x0003b800010a7983 */ /* 0x000f220000100800 */
[----:B------:R-:W-:-:S03]  /*46490*/  PRMT R32, RZ, 0x7610, R32 ;  /* 0x00007610ff207816 */ /* 0x000fc60000000020 */
[----:B------:R-:W4:Y:S04]  /*464a0*/  LDL R13, [R1+0x3bc] ;  /* 0x0003bc00010d7983 */ /* 0x000f280000100800 */
[----:B------:R-:W4:Y:S01]  /*464b0*/  LDL R12, [R1+0x3c0] ;  /* 0x0003c000010c7983 */ /* 0x000f220000100800 */
[----:B------:R-:W-:Y:S02]  /*464c0*/  PRMT R31, RZ, 0x7610, R31 ;  /* 0x00007610ff1f7816 */ /* 0x000fe4000000001f */
[----:B------:R-:W-:Y:S01]  /*464d0*/  PRMT R30, RZ, 0x7610, R30 ;  /* 0x00007610ff1e7816 */ /* 0x000fe2000000001e */
[----:B--2---:R3:W2:Y:S02]  /*464e0*/  @!P1 LDG.E.U8 R32, desc[UR20][R8.64] ;  /* 0x0000001408209981 */ /* 0x0046a4000c1e1100 */
[----:B---3--:R-:W-:-:S02]  /*464f0*/  @!P1 IMAD.MOV.U32 R8, RZ, RZ, R20 ;  /* 0x000000ffff089224 */ /* 0x008fc400078e0014 */
[----:B------:R-:W-:Y:S01]  /*46500*/  @!P1 IMAD.MOV.U32 R9, RZ, RZ, R21 ;  /* 0x000000ffff099224 */ /* 0x000fe200078e0015 */
[----:B------:R-:W3:Y:S04]  /*46510*/  LDL R20, [R1+0x3c8] ;  /* 0x0003c80001147983 */ /* 0x000ee80000100800 */
[----:B------:R-:W2:Y:S04]  /*46520*/  LDL R21, [R1+0x3c4] ;  /* 0x0003c40001157983 */ /* 0x000ea80000100800 */
[----:B------:R4:W2:Y:S01]  /*46530*/  @!P1 LDG.E.U8 R31, desc[UR20][R8.64] ;  /* 0x00000014081f9981 */ /* 0x0008a2000c1e1100 */
[----:B------:R-:W-:Y:S01]  /*46540*/  PRMT R15, RZ, 0x7610, R15 ;  /* 0x00007610ff0f7816 */ /* 0x000fe2000000000f */
[----:B----4-:R-:W-:-:S02]  /*46550*/  @!P1 IMAD.MOV.U32 R8, RZ, RZ, R16 ;  /* 0x000000ffff089224 */ /* 0x010fc400078e0010 */
[----:B------:R-:W-:Y:S01]  /*46560*/  @!P1 IMAD.MOV.U32 R9, RZ, RZ, R17 ;  /* 0x000000ffff099224 */ /* 0x000fe200078e0011 */
[----:B------:R-:W-:Y:S02]  /*46570*/  PRMT R29, RZ, 0x7610, R29 ;  /* 0x00007610ff1d7816 */ /* 0x000fe4000000001d */
[----:B------:R-:W-:Y:S01]  /*46580*/  PRMT R23, RZ, 0x7610, R23 ;  /* 0x00007610ff177816 */ /* 0x000fe20000000017 */
[----:B------:R-:W4:Y:S04]  /*46590*/  LDL R17, [R1+0x3f4] ;  /* 0x0003f40001117983 */ /* 0x000f280000100800 */
[----:B------:R0:W4:Y:S04]  /*465a0*/  @!P1 LDG.E.U8 R30, desc[UR20][R8.64] ;  /* 0x00000014081e9981 */ /* 0x000128000c1e1100 */
[----:B------:R-:W4:Y:S01]  /*465b0*/  LDL R16, [R1+0x3f8] ;  /* 0x0003f80001107983 */ /* 0x000f220000100800 */
[----:B0-----:R-:W-:-:S02]  /*465c0*/  @!P1 IMAD.MOV.U32 R8, RZ, RZ, R10 ;  /* 0x000000ffff089224 */ /* 0x001fc400078e000a */
        /* <DEDUP_REMOVED lines=10> */
[----:B--2---:R-:W-:-:S05]  /*46670*/  @!P1 IMAD.MOV.U32 R9, RZ, RZ, R21 ;  /* 0x000000ffff099224 */ /* 0x004fca00078e0015 */
[----:B------:R4:W2:Y:S01]  /*46680*/  @!P1 LDG.E.U8 R23, desc[UR20][R8.64] ;  /* 0x0000001408179981 */ /* 0x0008a2000c1e1100 */
[----:B------:R-:W-:Y:S02]  /*46690*/  PRMT R28, RZ, 0x7610, R28 ;  /* 0x00007610ff1c7816 */ /* 0x000fe4000000001c */
[----:B------:R-:W-:Y:S01]  /*466a0*/  PRMT R24, RZ, 0x7610, R24 ;  /* 0x00007610ff187816 */ /* 0x000fe20000000018 */
[----:B----4-:R-:W-:Y:S02]  /*466b0*/  @!P1 IMAD.MOV.U32 R9, RZ, RZ, R17 ;  /* 0x000000ffff099224 */ /* 0x010fe400078e0011 */
[----:B------:R-:W-:-:S05]  /*466c0*/  @!P1 IMAD.MOV.U32 R8, RZ, RZ, R16 ;  /* 0x000000ffff089224 */ /* 0x000fca00078e0010 */
[----:B------:R0:W3:Y:S04]  /*466d0*/  @!P1 LDG.E.U8 R28, desc[UR20][R8.64] ;  /* 0x00000014081c9981 */ /* 0x0000e8000c1e1100 */
[----:B------:R1:W-:Y:S04]  /*466e0*/  STL [R1+0x60], R15 ;  /* 0x0000600f01007387 */ /* 0x0003e80000100800 */
[----:B------:R-:W4:Y:S04]  /*466f0*/  LDL R21, [R1+0x454] ;  /* 0x0004540001157983 */ /* 0x000f280000100800 */
[----:B------:R-:W3:Y:S04]  /*46700*/  LDL R20, [R1+0x460] ;  /* 0x0004600001147983 */ /* 0x000ee80000100800 */
[----:B-1----:R-:W3:Y:S01]  /*46710*/  LDL R15, [R1+0x458] ;  /* 0x00045800010f7983 */ /* 0x002ee20000100800 */
[----:B0-----:R-:W-:-:S02]  /*46720*/  @!P1 IMAD.MOV.U32 R8, RZ, RZ, R10 ;  /* 0x000000ffff089224 */ /* 0x001fc400078e000a */
[----:B------:R-:W-:Y:S01]  /*46730*/  @!P1 IMAD.MOV.U32 R9, RZ, RZ, R11 ;  /* 0x000000ffff099224 */ /* 0x000fe200078e000b */
[----:B------:R-:W-:-:S04]  /*46740*/  PRMT R2, RZ, 0x7610, R2 ;  /* 0x00007610ff027816 */ /* 0x000fc80000000002 */
[----:B------:R0:W3:Y:S02]  /*46750*/  @!P1 LDG.E.U8 R24, desc[UR20][R8.64] ;  /* 0x0000001408189981 */ /* 0x0000e4000c1e1100 */
[----:B0-----:R-:W-:Y:S02]  /*46760*/  @!P1 IMAD.MOV.U32 R8, RZ, RZ, R12 ;  /* 0x000000ffff089224 */ /* 0x001fe400078e000c */
[----:B------:R-:W-:-:S05]  /*46770*/  @!P1 IMAD.MOV.U32 R9, RZ, RZ, R13 ;  /* 0x000000ffff099224 */ /* 0x000fca00078e000d */
[----:B------:R4:W3:Y:S04]  /*46780*/  @!P1 LDG.E.U8 R2, desc[UR20][R8.64] ;  /* 0x0000001408029981 */ /* 0x0008e8000c1e1100 */
[----:B--2---:R0:W-:Y:S04]  /*46790*/  STL [R1+0x58], R23 ;  /* 0x0000581701007387 */ /* 0x0041e80000100800 */
[----:B0-----:R-:W2:Y:S04]  /*467a0*/  LDL R23, [R1+0x45c] ;  /* 0x00045c0001177983 */ /* 0x001ea80000100800 */
[----:B------:R-:W-:Y:S04]  /*467b0*/  STL [R1+0x6c], R32 ;  /* 0x00006c2001007387 */ /* 0x000fe80000100800 */
[----:B------:R-:W2:Y:S04]  /*467c0*/  LDL R17, [R1+0x464] ;  /* 0x0004640001117983 */ /* 0x000ea80000100800 */
[----:B------:R-:W2:Y:S01]  /*467d0*/  LDL R16, [R1+0x468] ;  /* 0x0004680001107983 */ /* 0x000ea20000100800 */
[----:B------:R-:W-:-:S02]  /*467e0*/  PRMT R27, RZ, 0x7610, R27 ;  /* 0x00007610ff1b7816 */ /* 0x000fc4000000001b */
[----:B------:R-:W-:Y:S01]  /*467f0*/  PRMT R22, RZ, 0x7610, R22 ;  /* 0x00007610ff167816 */ /* 0x000fe20000000016 */
[----:B----4-:R-:W-:Y:S02]  /*46800*/  @!P1 IMAD.MOV.U32 R9, RZ, RZ, R21 ;  /* 0x000000ffff099224 */ /* 0x010fe400078e0015 */
[----:B---3--:R-:W-:-:S05]  /*46810*/  @!P1 IMAD.MOV.U32 R8, RZ, RZ, R15 ;  /* 0x000000ffff089224 */ /* 0x008fca00078e000f */
[----:B------:R0:W3:Y:S04]  /*46820*/  @!P1 LDG.E.U8 R27, desc[UR20][R8.64] ;  /* 0x00000014081b9981 */ /* 0x0000e8000c1e1100 */
[----:B------:R-:W-:Y:S01]  /*46830*/  STL [R1+0x68], R31 ;  /* 0x0000681f01007387 */ /* 0x000fe20000100800 */
[----:B------:R-:W-:-:S03]  /*46840*/  PRMT R4, RZ, 0x7610, R4 ;  /* 0x00007610ff047816 */ /* 0x000fc60000000004 */
[----:B------:R-:W4:Y:S04]  /*46850*/  LDL R11, [R1+0x494] ;  /* 0x00049400010b7983 */ /* 0x000f280000100800 */
[----:B------:R-:W3:Y:S01]  /*46860*/  LDL R10, [R1+0x498] ;  /* 0x00049800010a7983 */ /* 0x000ee20000100800 */
[----:B0-----:R-:W-:-:S03]  /*46870*/  @!P1 IMAD.MOV.U32 R8, RZ, RZ, R20 ;  /* 0x000000ffff089224 */ /* 0x001fc600078e0014 */
[----:B------:R-:W-:Y:S04]  /*46880*/  STL [R1+0x64], R30 ;  /* 0x0000641e01007387 */ /* 0x000fe80000100800 */
[----:B------:R-:W3:Y:S04]  /*46890*/  LDL R13, [R1+0x49c] ;  /* 0x00049c00010d7983 */ /* 0x000ee80000100800 */
[----:B------:R-:W3:Y:S04]  /*468a0*/  LDL R12, [R1+0x4a0] ;  /* 0x0004a000010c7983 */ /* 0x000ee80000100800 */
[----:B------:R-:W-:Y:S04]  /*468b0*/  STL [R1+0x16f8], R2 ;  /* 0x0016f80201007387 */ /* 0x000fe80000100800 */
[----:B------:R0:W-:Y:S04]  /*468c0*/  STL [R1+0x50], R24 ;  /* 0x0000501801007387 */ /* 0x0001e80000100800 */
[----:B------:R-:W3:Y:S04]  /*468d0*/  LDL R21, [R1+0x4a8] ;  /* 0x0004a80001157983 */ /* 0x000ee80000100800 */
[----:B------:R-:W3:Y:S04]  /*468e0*/  LDL R15, [R1+0x4d8] ;  /* 0x0004d800010f7983 */ /* 0x000ee80000100800 */
[----:B0-----:R-:W3:Y:S01]  /*468f0*/  LDL R24, [R1+0x4a4] ;  /* 0x0004a40001187983 */ /* 0x001ee20000100800 */
[----:B--2---:R-:W-:-:S05]  /*46900*/  @!P1 IMAD.MOV.U32 R9, RZ, RZ, R23 ;  /* 0x000000ffff099224 */ /* 0x004fca00078e0017 */
[----:B------:R0:W2:Y:S02]  /*46910*/  @!P1 LDG.E.U8 R22, desc[UR20][R8.64] ;  /* 0x0000001408169981 */ /* 0x0000a4000c1e1100 */
[----:B0-----:R-:W-:Y:S02]  /*46920*/  @!P1 IMAD.MOV.U32 R8, RZ, RZ, R16 ;  /* 0x000000ffff089224 */ /* 0x001fe400078e0010 */
[----:B------:R-:W-:-:S05]  /*46930*/  @!P1 IMAD.MOV.U32 R9, RZ, RZ, R17 ;  /* 0x000000ffff099224 */ /* 0x000fca00078e0011 */
[----:B------:R4:W2:Y:S04]  /*46940*/  @!P1 LDG.E.U8 R4, desc[UR20][R8.64] ;  /* 0x0000001408049981 */ /* 0x0008a8000c1e1100 */
[----:B------:R-:W-:Y:S04]  /*46950*/  STL [R1+0x5c], R29 ;  /* 0x00005c1d01007387 */ /* 0x000fe80000100800 */
[----:B------:R-:W2:Y:S01]  /*46960*/  LDL R20, [R1+0x4d4] ;  /* 0x0004d40001147983 */ /* 0x000ea20000100800 */
[----:B------:R-:W-:-:S03]  /*46970*/  PRMT R26, RZ, 0x7610, R26 ;  /* 0x00007610ff1a7816 */ /* 0x000fc6000000001a */
[----:B------:R-:W2:Y:S01]  /*46980*/  LDL R23, [R1+0x4dc] ;  /* 0x0004dc0001177983 */ /* 0x000ea20000100800 */
[----:B------:R-:W-:Y:S01]  /*46990*/  PRMT R25, RZ, 0x7610, R25 ;  /* 0x00007610ff197816 */ /* 0x000fe20000000019 */
[----:B----4-:R-:W-:Y:S02]  /*469a0*/  @!P1 IMAD.MOV.U32 R9, RZ, RZ, R11 ;  /* 0x000000ffff099224 */ /* 0x010fe400078e000b */
[----:B---3--:R-:W-:-:S05]  /*469b0*/  @!P1 IMAD.MOV.U32 R8, RZ, RZ, R10 ;  /* 0x000000ffff089224 */ /* 0x008fca00078e000a */
[----:B------:R0:W3:Y:S01]  /*469c0*/  @!P1 LDG.E.U8 R26, desc[UR20][R8.64] ;  /* 0x00000014081a9981 */ /* 0x0000e2000c1e1100 */
[----:B------:R-:W-:Y:S01]  /*469d0*/  PRMT R0, RZ, 0x7610, R0 ;  /* 0x00007610ff007816 */ /* 0x000fe20000000000 */
[----:B0-----:R-:W-:Y:S02]  /*469e0*/  @!P1 IMAD.MOV.U32 R8, RZ, RZ, R12 ;  /* 0x000000ffff089224 */ /* 0x001fe400078e000c */
[----:B------:R-:W-:-:S05]  /*469f0*/  @!P1 IMAD.MOV.U32 R9, RZ, RZ, R13 ;  /* 0x000000ffff099224 */ /* 0x000fca00078e000d */
[----:B------:R0:W4:Y:S02]  /*46a00*/  @!P1 LDG.E.U8 R25, desc[UR20][R8.64] ;  /* 0x0000001408199981 */ /* 0x000124000c1e1100 */
[----:B0-----:R-:W-:Y:S02]  /*46a10*/  @!P1 IMAD.MOV.U32 R8, RZ, RZ, R21 ;  /* 0x000000ffff089224 */ /* 0x001fe400078e0015 */
[----:B------:R-:W-:-:S05]  /*46a20*/  @!P1 IMAD.MOV.U32 R9, RZ, RZ, R24 ;  /* 0x000000ffff099224 */ /* 0x000fca00078e0018 */
[----:B------:R0:W3:Y:S04]  /*46a30*/  @!P1 LDG.E.U8 R0, desc[UR20][R8.64] ;  /* 0x0000001408009981 */ /* 0x0000e8000c1e1100 */
[----:B--2---:R1:W-:Y:S04]  /*46a40*/  STL [R1+0x44], R22 ;  /* 0x0000441601007387 */ /* 0x0043e80000100800 */
[----:B------:R-:W2:Y:S04]  /*46a50*/  LDL R16, [R1+0x4e8] ;  /* 0x0004e80001107983 */ /* 0x000ea80000100800 */
[----:B-1----:R-:W2:Y:S04]  /*46a60*/  LDL R22, [R1+0x4e0] ;  /* 0x0004e00001167983 */ /* 0x002ea80000100800 */
[----:B------:R-:W-:Y:S04]  /*46a70*/  STL [R1+0x16fc], R4 ;  /* 0x0016fc0401007387 */ /* 0x000fe80000100800 */
[----:B------:R-:W-:Y:S04]  /*46a80*/  STL [R1+0x54], R28 ;  /* 0x0000541c01007387 */ /* 0x000fe80000100800 */
[----:B------:R-:W4:Y:S04]  /*46a90*/  LDL R17, [R1+0x4e4] ;  /* 0x0004e40001117983 */ /* 0x000f280000100800 */
[----:B------:R-:W4:Y:S04]  /*46aa0*/  LDL R11, [R1+0x514] ;  /* 0x00051400010b7983 */ /* 0x000f280000100800 */
[----:B------:R-:W4:Y:S04]  /*46ab0*/  LDL R10, [R1+0x518] ;  /* 0x00051800010a7983 */ /* 0x000f280000100800 */
[----:B------:R-:W4:Y:S04]  /*46ac0*/  LDL R13, [R1+0x51c] ;  /* 0x00051c00010d7983 */ /* 0x000f280000100800 */
[----:B------:R-:W4:Y:S01]  /*46ad0*/  LDL R12, [R1+0x520] ;  /* 0x00052000010c7983 */ /* 0x000f220000100800 */
[----:B------:R-:W-:Y:S01]  /*46ae0*/  PRMT R14, RZ, 0x7610, R14 ;  /* 0x00007610ff0e7816 */ /* 0x000fe2000000000e */
[----:B0-----:R-:W-:-:S02]  /*46af0*/  @!P1 IMAD.MOV.U32 R8, RZ, RZ, R15 ;  /* 0x000000ffff089224 */ /* 0x001fc400078e000f */
[----:B------:R-:W-:Y:S01]  /*46b00*/  @!P1 IMAD.MOV.U32 R9, RZ, RZ, R20 ;  /* 0x000000ffff099224 */ /* 0x000fe200078e0014 */
[----:B------:R-:W-:-:S04]  /*46b10*/  PRMT R19, RZ, 0x7610, R19 ;  /* 0x00007610ff137816 */ /* 0x000fc80000000013 */
[----:B------:R0:W4:Y:S01]  /*46b20*/  @!P1 LDG.E.U8 R14, desc[UR20][R8.64] ;  /* 0x00000014080e9981 */ /* 0x000122000c1e1100 */
[----:B------:R-:W-:Y:S01]  /*46b30*/  PRMT R3, RZ, 0x7610, R3 ;  /* 0x00007610ff037816 */ /* 0x000fe20000000003 */
[----:B0-----:R-:W-:Y:S01]  /*46b40*/  @!P1 IMAD.MOV.U32 R9, RZ, RZ, R23 ;  /* 0x000000ffff099224 */ /* 0x001fe200078e0017 */
[----:B------:R-:W-:Y:S01]  /*46b50*/  PRMT R18, RZ, 0x7610, R18 ;  /* 0x00007610ff127816 */ /* 0x000fe20000000012 */
[----:B---3--:R0:W-:Y:S04]  /*46b60*/  STL [R1+0x1700], R0 ;  /* 0x0017000001007387 */ /* 0x0081e80000100800 */
[----:B------:R-:W3:Y:S04]  /*46b70*/  LDL R21, [R1+0x524] ;  /* 0x0005240001157983 */ /* 0x000ee80000100800 */
[----:B------:R-:W3:Y:S01]  /*46b80*/  LDL R20, [R1+0x528] ;  /* 0x0005280001147983 */ /* 0x000ee20000100800 */
[----:B0-----:R-:W-:Y:S01]  /*46b90*/  PRMT R0, RZ, 0x7610, R0 ;  /* 0x00007610ff007816 */ /* 0x001fe20000000000 */
[----:B--2---:R-:W-:-:S05]  /*46ba0*/  @!P1 IMAD.MOV.U32 R8, RZ, RZ, R22 ;  /* 0x000000ffff089224 */ /* 0x004fca00078e0016 */
[----:B------:R0:W2:Y:S02]  /*46bb0*/  @!P1 LDG.E.U8 R19, desc[UR20][R8.64] ;  /* 0x0000001408139981 */ /* 0x0000a4000c1e1100 */
[----:B0-----:R-:W-:Y:S02]  /*46bc0*/  @!P1 IMAD.MOV.U32 R8, RZ, RZ, R16 ;  /* 0x000000ffff089224 */ /* 0x001fe400078e0010 */
[----:B----4-:R-:W-:-:S05]  /*46bd0*/  @!P1 IMAD.MOV.U32 R9, RZ, RZ, R17 ;  /* 0x000000ffff099224 */ /* 0x010fca00078e0011 */
[----:B------:R0:W4:Y:S02]  /*46be0*/  @!P1 LDG.E.U8 R3, desc[UR20][R8.64] ;  /* 0x0000001408039981 */ /* 0x000124000c1e1100 */
[----:B0-----:R-:W-:Y:S02]  /*46bf0*/  @!P1 IMAD.MOV.U32 R8, RZ, RZ, R10 ;  /* 0x000000ffff089224 */ /* 0x001fe400078e000a */
[----:B------:R-:W-:-:S05]  /*46c00*/  @!P1 IMAD.MOV.U32 R9, RZ, RZ, R11 ;  /* 0x000000ffff099224 */ /* 0x000fca00078e000b */
[----:B------:R0:W2:Y:S02]  /*46c10*/  @!P1 LDG.E.U8 R18, desc[UR20][R8.64] ;  /* 0x0000001408129981 */ /* 0x0000a4000c1e1100 */
[----:B0-----:R-:W-:Y:S02]  /*46c20*/  @!P1 IMAD.MOV.U32 R8, RZ, RZ, R12 ;  /* 0x000000ffff089224 */ /* 0x001fe400078e000c */
[----:B------:R-:W-:-:S05]  /*46c30*/  @!P1 IMAD.MOV.U32 R9, RZ, RZ, R13 ;  /* 0x000000ffff099224 */ /* 0x000fca00078e000d */
[----:B------:R0:W2:Y:S04]  /*46c40*/  @!P1 LDG.E.U8 R0, desc[UR20][R8.64] ;  /* 0x0000001408009981 */ /* 0x0000a8000c1e1100 */
[----:B------:R-:W-:Y:S04]  /*46c50*/  STL [R1+0x48], R27 ;  /* 0x0000481b01007387 */ /* 0x000fe80000100800 */
[----:B------:R-:W2:Y:S04]  /*46c60*/  LDL R15, [R1+0x554] ;  /* 0x00055400010f7983 */ /* 0x000ea80000100800 */
[----:B------:R1:W-:Y:S04]  /*46c70*/  STL [R1+0x30], R14 ;  /* 0x0000300e01007387 */ /* 0x0003e80000100800 */
[----:B------:R-:W2:Y:S04]  /*46c80*/  LDL R17, [R1+0x55c] ;  /* 0x00055c0001117983 */ /* 0x000ea80000100800 */
[----:B------:R-:W2:Y:S04]  /*46c90*/  LDL R16, [R1+0x560] ;  /* 0x0005600001107983 */ /* 0x000ea80000100800 */
[----:B-1----:R-:W2:Y:S01]  /*46ca0*/  LDL R14, [R1+0x558] ;  /* 0x00055800010e7983 */ /* 0x002ea20000100800 */
[----:B0-----:R-:W-:-:S02]  /*46cb0*/  PRMT R8, RZ, 0x7610, R8 ;  /* 0x00007610ff087816 */ /* 0x001fc40000000008 */
[----:B------:R-:W-:Y:S01]  /*46cc0*/  PRMT R64, RZ, 0x7610, R64 ;  /* 0x00007610ff407816 */ /* 0x000fe20000000040 */
[----:B---3--:R-:W-:Y:S01]  /*46cd0*/  @!P1 IMAD.MOV.U32 R9, RZ, RZ, R21 ;  /* 0x000000ffff099224 */ /* 0x008fe200078e0015 */
[----:B----4-:R-:W-:Y:S04]  /*46ce0*/  STL [R1+0x1704], R3 ;  /* 0x0017040301007387 */ /* 0x010fe80000100800 */
[----:B------:R-:W3:Y:S04]  /*46cf0*/  LDL R11, [R1+0x564] ;  /* 0x00056400010b7983 */ /* 0x000ee80000100800 */
[----:B------:R-:W4:Y:S04]  /*46d00*/  LDL R10, [R1+0x568] ;  /* 0x00056800010a7983 */ /* 0x000f280000100800 */
[----:B------:R-:W-:Y:S04]  /*46d10*/  STL [R1+0x3c], R26 ;  /* 0x00003c1a01007387 */ /* 0x000fe80000100800 */
[----:B--2---:R0:W-:Y:S04]  /*46d20*/  STL [R1+0x2c], R19 ;  /* 0x00002c1301007387 */ /* 0x0041e80000100800 */
[----:B0-----:R-:W2:Y:S04]  /*46d30*/  LDL R19, [R1+0x594] ;  /* 0x0005940001137983 */ /* 0x001ea80000100800 */
[----:B------:R0:W-:Y:S04]  /*46d40*/  STL [R1+0x24], R18 ;  /* 0x0000241201007387 */ /* 0x0001e80000100800 */
[----:B------:R-:W-:Y:S04]  /*46d50*/  STL [R1+0x38], R25 ;  /* 0x0000381901007387 */ /* 0x000fe80000100800 */
[----:B0-----:R-:W2:Y:S04]  /*46d60*/  LDL R18, [R1+0x598] ;  /* 0x0005980001127983 */ /* 0x001ea80000100800 */
[----:B------:R-:W-:Y:S04]  /*46d70*/  STL [R1+0x1708], R0 ;  /* 0x0017080001007387 */ /* 0x000fe80000100800 */
[----:B------:R-:W2:Y:S04]  /*46d80*/  LDL R13, [R1+0x59c] ;  /* 0x00059c00010d7983 */ /* 0x000ea80000100800 */
[----:B------:R-:W2:Y:S04]  /*46d90*/  LDL R12, [R1+0x5a0] ;  /* 0x0005a000010c7983 */ /* 0x000ea80000100800 */
[----:B------:R0:W-:Y:S04]  /*46da0*/  STL.S16 [R1+0x18], R8 ;  /* 0x0000180801007387 */ /* 0x0001e80000100600 */
[----:B------:R-:W2:Y:S01]  /*46db0*/  LDL R23, [R1+0x5a4] ;  /* 0x0005a40001177983 */ /* 0x000ea20000100800 */
[----:B0-----:R-:W-:-:S03]  /*46dc0*/  @!P1 IMAD.MOV.U32 R8, RZ, RZ, R20 ;  /* 0x000000ffff089224 */ /* 0x001fc600078e0014 */
[----:B------:R-:W2:Y:S04]  /*46dd0*/  LDL R20, [R1+0x5a8] ;  /* 0x0005a80001147983 */ /* 0x000ea80000100800 */
[----:B------:R-:W2:Y:S04]  /*46de0*/  @!P1 LDG.E.U8 R64, desc[UR20][R8.64] ;  /* 0x0000001408409981 */ /* 0x000ea8000c1e1100 */
[----:B--2---:R0:W-:Y:S04]  /*46df0*/  STL [R1+0x170c], R64 ;  /* 0x00170c4001007387 */ /* 0x0041e80000100800 */
[----:B0-----:R-:W2:Y:S01]  /*46e00*/  LDL.LU R64, [R1+0x18] ;  /* 0x0000180001407983 */ /* 0x001ea20000300800 */
[----:B------:R-:W-:-:S02]  /*46e10*/  @!P1 IMAD.MOV.U32 R8, RZ, RZ, R14 ;  /* 0x000000ffff089224 */ /* 0x000fc400078e000e */
[----:B------:R-:W-:Y:S01]  /*46e20*/  @!P1 IMAD.MOV.U32 R9, RZ, RZ, R15 ;  /* 0x000000ffff099224 */ /* 0x000fe200078e000f */
[----:B------:R-:W3:Y:S04]  /*46e30*/  LDL R14, [R1+0x5d8] ;  /* 0x0005d800010e7983 */ /* 0x000ee80000100800 */
[----:B------:R-:W3:Y:S04]  /*46e40*/  LDL R15, [R1+0x5d4] ;  /* 0x0005d400010f7983 */ /* 0x000ee80000100800 */
[----:B------:R-:W3:Y:S04]  /*46e50*/  LDL R22, [R1+0x5dc] ;  /* 0x0005dc0001167983 */ /* 0x000ee80000100800 */
[----:B------:R-:W3:Y:S04]  /*46e60*/  LDL R21, [R1+0x5e0] ;  /* 0x0005e00001157983 */ /* 0x000ee80000100800 */
[----:B--2---:R0:W2:Y:S01]  /*46e70*/  @!P1 LDG.E.U8 R64, desc[UR20][R8.64] ;  /* 0x0000001408409981 */ /* 0x0040a2000c1e1100 */
[----:B------:R-:W-:-:S02]  /*46e80*/  PRMT R4, RZ, 0x7610, R4 ;  /* 0x00007610ff047816 */ /* 0x000fc40000000004 */
[----:B------:R-:W-:Y:S01]  /*46e90*/  PRMT R6, RZ, 0x7610, R6 ;  /* 0x00007610ff067816 */ /* 0x000fe20000000006 */
[----:B0-----:R-:W-:Y:S02]  /*46ea0*/  @!P1 IMAD.MOV.U32 R8, RZ, RZ, R16 ;  /* 0x000000ffff089224 */ /* 0x001fe400078e0010 */
[----:B------:R-:W-:-:S05]  /*46eb0*/  @!P1 IMAD.MOV.U32 R9, RZ, RZ, R17 ;  /* 0x000000ffff099224 */ /* 0x000fca00078e0011 */
[----:B------:R4:W2:Y:S01]  /*46ec0*/  @!P1 LDG.E.U8 R4, desc[UR20][R8.64] ;  /* 0x0000001408049981 */ /* 0x0008a2000c1e1100 */
[----:B------:R-:W-:Y:S01]  /*46ed0*/  PRMT R0, RZ, 0x7610, R0 ;  /* 0x00007610ff007816 */ /* 0x000fe20000000000 */
[----:B----4-:R-:W-:Y:S02]  /*46ee0*/  @!P1 IMAD.MOV.U32 R8, RZ, RZ, R10 ;  /* 0x000000ffff089224 */ /* 0x010fe400078e000a */
[----:B---3--:R-:W-:-:S05]  /*46ef0*/  @!P1 IMAD.MOV.U32 R9, RZ, RZ, R11 ;  /* 0x000000ffff099224 */ /* 0x008fca00078e000b */
[----:B------:R0:W3:Y:S02]  /*46f00*/  @!P1 LDG.E.U8 R6, desc[UR20][R8.64] ;  /* 0x0000001408069981 */ /* 0x0000e4000c1e1100 */
[----:B0-----:R-:W-:Y:S02]  /*46f10*/  @!P1 IMAD.MOV.U32 R8, RZ, RZ, R18 ;  /* 0x000000ffff089224 */ /* 0x001fe400078e0012 */
[----:B------:R-:W-:-:S05]  /*46f20*/  @!P1 IMAD.MOV.U32 R9, RZ, RZ, R19 ;  /* 0x000000ffff099224 */ /* 0x000fca00078e0013 */
[----:B------:R0:W4:Y:S02]  /*46f30*/  @!P1 LDG.E.U8 R0, desc[UR20][R8.64] ;  /* 0x0000001408009981 */ /* 0x000124000c1e1100 */
[----:B0-----:R-:W-:Y:S02]  /*46f40*/  @!P1 IMAD.MOV.U32 R8, RZ, RZ, R12 ;  /* 0x000000ffff089224 */ /* 0x001fe400078e000c */
[----:B------:R-:W-:Y:S01]  /*46f50*/  @!P1 IMAD.MOV.U32 R9, RZ, RZ, R13 ;  /* 0x000000ffff099224 */ /* 0x000fe200078e000d */
[----:B--2---:R-:W-:Y:S04]  /*46f60*/  STL [R1+0x1710], R64 ;  /* 0x0017104001007387 */ /* 0x004fe80000100800 */
        /* <DEDUP_REMOVED lines=8> */
[----:B------:R0:W-:Y:S04]  /*46ff0*/  STS.U8 [R46+UR9+0x18980], R92 ;  /* 0x0189805c2e007988 */ /* 0x0001e80008000009 */
[----:B------:R1:W-:Y:S04]  /*47000*/  STS.U8 [R46+UR9+0x18d80], R90 ;  /* 0x018d805a2e007988 */ /* 0x0003e80008000009 */
[----:B------:R-:W-:Y:S04]  /*47010*/  STS.U8 [R46+UR9+0x19180], R88 ;  /* 0x019180582e007988 */ /* 0x000fe80008000009 */
[----:B------:R0:W-:Y:S04]  /*47020*/  STS.U8 [R46+UR9+0x19580], R86 ;  /* 0x019580562e007988 */ /* 0x0001e80008000009 */
[----:B------:R0:W-:Y:S04]  /*47030*/  STS.U8 [R46+UR9+0x19980], R84 ;  /* 0x019980542e007988 */ /* 0x0001e80008000009 */
        /* <DEDUP_REMOVED lines=24> */
[----:B------:R-:W-:Y:S01]  /*471c0*/  STS.U8 [R46+UR9+0x1f980], R59 ;  /* 0x01f9803b2e007988 */ /* 0x000fe20008000009 */
[----:B------:R-:W-:-:S03]  /*471d0*/  PRMT R2, RZ, 0x7610, R2 ;  /* 0x00007610ff027816 */ /* 0x000fc60000000002 */
[----:B------:R-:W-:Y:S04]  /*471e0*/  STS.U8 [R46+UR9+0x1fd80], R61 ;  /* 0x01fd803d2e007988 */ /* 0x000fe80008000009 */
[----:B------:R-:W-:Y:S04]  /*471f0*/  STS.U8 [R47+UR9+0x18200], R63 ;  /* 0x0182003f2f007988 */ /* 0x000fe80008000009 */
[----:B------:R-:W-:Y:S04]  /*47200*/  STS.U8 [R47+UR9+0x18600], R65 ;  /* 0x018600412f007988 */ /* 0x000fe80008000009 */
[----:B------:R-:W-:Y:S04]  /*47210*/  STS.U8 [R47+UR9+0x18a00], R67 ;  /* 0x018a00432f007988 */ /* 0x000fe80008000009 */
[----:B------:R-:W-:Y:S04]  /*47220*/  STS.U8 [R47+UR9+0x18e00], R69 ;  /* 0x018e00452f007988 */ /* 0x000fe80008000009 */
[----:B------:R-:W-:Y:S01]  /*47230*/  STS.U8 [R47+UR9+0x19200], R71 ;  /* 0x019200472f007988 */ /* 0x000fe20008000009 */
[----:B------:R-:W-:-:S03]  /*47240*/  PRMT R5, RZ, 0x7610, R5 ;  /* 0x00007610ff057816 */ /* 0x000fc60000000005 */
[----:B------:R0:W3:Y:S04]  /*47250*/  @!P1 LDG.E.U8 R2, desc[UR20][R8.64] ;  /* 0x0000001408029981 */ /* 0x0000e8000c1e1100 */
[----:B------:R-:W-:Y:S04]  /*47260*/  STS.U8 [R47+UR9+0x19600], R73 ;  /* 0x019600492f007988 */ /* 0x000fe80008000009 */
[----:B------:R-:W-:Y:S04]  /*47270*/  STS.U8 [R47+UR9+0x19a00], R75 ;  /* 0x019a004b2f007988 */ /* 0x000fe80008000009 */
[----:B------:R-:W-:Y:S04]  /*47280*/  STS.U8 [R47+UR9+0x19e00], R77 ;  /* 0x019e004d2f007988 */ /* 0x000fe80008000009 */
[----:B------:R-:W-:Y:S04]  /*47290*/  STS.U8 [R47+UR9+0x1a200], R79 ;  /* 0x01a2004f2f007988 */ /* 0x000fe80008000009 */
[----:B------:R-:W-:Y:S01]  /*472a0*/  STS.U8 [R47+UR9+0x1a600], R81 ;  /* 0x01a600512f007988 */ /* 0x000fe20008000009 */
[----:B------:R-:W-:-:S02]  /*472b0*/  PRMT R3, RZ, 0x7610, R3 ;  /* 0x00007610ff037816 */ /* 0x000fc40000000003 */
[----:B0-----:R-:W-:Y:S02]  /*472c0*/  PRMT R92, RZ, 0x7610, R92 ;  /* 0x00007610ff5c7816 */ /* 0x001fe4000000005c */
[----:B-1----:R-:W-:Y:S02]  /*472d0*/  PRMT R90, RZ, 0x7610, R90 ;  /* 0x00007610ff5a7816 */ /* 0x002fe4000000005a */
[----:B------:R-:W-:Y:S01]  /*472e0*/  PRMT R86, RZ, 0x7610, R86 ;  /* 0x00007610ff567816 */ /* 0x000fe20000000056 */
[----:B------:R-:W-:Y:S02]  /*472f0*/  @!P1 IMAD.MOV.U32 R8, RZ, RZ, R20 ;  /* 0x000000ffff089224 */ /* 0x000fe400078e0014 */
[----:B------:R-:W-:Y:S01]  /*47300*/  @!P1 IMAD.MOV.U32 R9, RZ, RZ, R23 ;  /* 0x000000ffff099224 */ /* 0x000fe200078e0017 */
[----:B------:R-:W3:Y:S04]  /*47310*/  LDL R20, [R1+0x658] ;  /* 0x0006580001147983 */ /* 0x000ee80000100800 */
[----:B------:R-:W4:Y:S04]  /*47320*/  LDL R23, [R1+0x654] ;  /* 0x0006540001177983 */ /* 0x000f280000100800 */
[----:B------:R-:W-:Y:S04]  /*47330*/  STS.U8 [R47+UR9+0x1aa00], R83 ;  /* 0x01aa00532f007988 */ /* 0x000fe80008000009 */
[----:B------:R0:W4:Y:S04]  /*47340*/  @!P1 LDG.E.U8 R5, desc[UR20][R8.64] ;  /* 0x0000001408059981 */ /* 0x000128000c1e1100 */
[----:B------:R-:W-:Y:S04]  /*47350*/  STS.U8 [R47+UR9+0x1ae00], R85 ;  /* 0x01ae00552f007988 */ /* 0x000fe80008000009 */
[----:B------:R-:W-:Y:S04]  /*47360*/  STS.U8 [R47+UR9+0x1b200], R87 ;  /* 0x01b200572f007988 */ /* 0x000fe80008000009 */
[----:B------:R-:W-:Y:S04]  /*47370*/  STS.U8 [R47+UR9+0x1b600], R89 ;  /* 0x01b600592f007988 */ /* 0x000fe80008000009 */
[----:B------:R-:W-:Y:S04]  /*47380*/  STS.U8 [R47+UR9+0x1ba00], R91 ;  /* 0x01ba005b2f007988 */ /* 0x000fe80008000009 */
[----:B------:R1:W-:Y:S01]  /*47390*/  STS.U8 [R47+UR9+0x1be00], R93 ;  /* 0x01be005d2f007988 */ /* 0x0003e20008000009 */
[----:B------:R-:W-:-:S02]  /*473a0*/  PRMT R84, RZ, 0x7610, R84 ;  /* 0x00007610ff547816 */ /* 0x000fc40000000054 */
[----:B------:R-:W-:Y:S02]  /*473b0*/  PRMT R82, RZ, 0x7610, R82 ;  /* 0x00007610ff527816 */ /* 0x000fe40000000052 */
[----:B------:R-:W-:Y:S02]  /*473c0*/  PRMT R80, RZ, 0x7610, R80 ;  /* 0x00007610ff507816 */ /* 0x000fe40000000050 */
[----:B------:R-:W-:Y:S01]  /*473d0*/  PRMT R78, RZ, 0x7610, R78 ;  /* 0x00007610ff4e7816 */ /* 0x000fe2000000004e */
[----:B0-----:R-:W-:Y:S02]  /*473e0*/  @!P1 IMAD.MOV.U32 R8, RZ, RZ, R14 ;  /* 0x000000ffff089224 */ /* 0x001fe400078e000e */
[----:B------:R-:W-:Y:S01]  /*473f0*/  @!P1 IMAD.MOV.U32 R9, RZ, RZ, R15 ;  /* 0x000000ffff099224 */ /* 0x000fe200078e000f */
[----:B------:R-:W4:Y:S04]  /*47400*/  LDL R14, [R1+0x660] ;  /* 0x00066000010e7983 */ /* 0x000f280000100800 */
[----:B------:R-:W4:Y:S04]  /*47410*/  LDL R15, [R1+0x65c] ;  /* 0x00065c00010f7983 */ /* 0x000f280000100800 */
[----:B------:R0:W4:Y:S01]  /*47420*/  @!P1 LDG.E.U8 R3, desc[UR20][R8.64] ;  /* 0x0000001408039981 */ /* 0x000122000c1e1100 */
[----:B-1----:R-:W-:-:S02]  /*47430*/  PRMT R93, RZ, 0x7610, R93 ;  /* 0x00007610ff5d7816 */ /* 0x002fc4000000005d */
[----:B------:R-:W-:Y:S02]  /*47440*/  PRMT R91, RZ, 0x7610, R91 ;  /* 0x00007610ff5b7816 */ /* 0x000fe4000000005b */
[----:B------:R-:W-:Y:S02]  /*47450*/  PRMT R76, RZ, 0x7610, R76 ;  /* 0x00007610ff4c7816 */ /* 0x000fe4000000004c */
[----:B------:R-:W-:Y:S02]  /*47460*/  PRMT R74, RZ, 0x7610, R74 ;  /* 0x00007610ff4a7816 */ /* 0x000fe4000000004a */
[----:B------:R-:W-:Y:S02]  /*47470*/  PRMT R72, RZ, 0x7610, R72 ;  /* 0x00007610ff487816 */ /* 0x000fe40000000048 */
[----:B------:R-:W-:Y:S02]  /*47480*/  PRMT R70, RZ, 0x7610, R70 ;  /* 0x00007610ff467816 */ /* 0x000fe40000000046 */
[----:B------:R-:W-:-:S02]  /*47490*/  PRMT R68, RZ, 0x7610, R68 ;  /* 0x00007610ff447816 */ /* 0x000fc40000000044 */
[----:B------:R-:W-:Y:S02]  /*474a0*/  PRMT R66, RZ, 0x7610, R66 ;  /* 0x00007610ff427816 */ /* 0x000fe40000000042 */
[----:B------:R-:W-:Y:S01]  /*474b0*/  PRMT R62, RZ, 0x7610, R62 ;  /* 0x00007610ff3e7816 */ /* 0x000fe2000000003e */
[----:B0-----:R-:W-:Y:S02]  /*474c0*/  @!P1 IMAD.MOV.U32 R8, RZ, RZ, R21 ;  /* 0x000000ffff089224 */ /* 0x001fe400078e0015 */
[----:B------:R-:W-:Y:S01]  /*474d0*/  @!P1 IMAD.MOV.U32 R9, RZ, RZ, R22 ;  /* 0x000000ffff099224 */ /* 0x000fe200078e0016 */
[----:B------:R-:W4:Y:S04]  /*474e0*/  LDL R21, [R1+0x668] ;  /* 0x0006680001157983 */ /* 0x000f280000100800 */
[----:B------:R-:W4:Y:S04]  /*474f0*/  LDL R22, [R1+0x664] ;  /* 0x0006640001167983 */ /* 0x000f280000100800 */
[----:B------:R2:W4:Y:S01]  /*47500*/  @!P1 LDG.E.U8 R93, desc[UR20][R8.64] ;  /* 0x00000014085d9981 */ /* 0x000522000c1e1100 */
[----:B------:R-:W-:-:S02]  /*47510*/  PRMT R60, RZ, 0x7610, R60 ;  /* 0x00007610ff3c7816 */ /* 0x000fc4000000003c */
[----:B------:R-:W-:Y:S01]  /*47520*/  PRMT R58, RZ, 0x7610, R58 ;  /* 0x00007610ff3a7816 */ /* 0x000fe2000000003a */
[----:B------:R-:W4:Y:S01]  /*47530*/  LDL R24, [R1+0x7e4] ;  /* 0x0007e40001187983 */ /* 0x000f220000100800 */
[----:B------:R-:W-:Y:S02]  /*47540*/  PRMT R56, RZ, 0x7610, R56 ;  /* 0x00007610ff387816 */ /* 0x000fe40000000038 */
[----:B------:R-:W-:Y:S02]  /*47550*/  PRMT R54, RZ, 0x7610, R54 ;  /* 0x00007610ff367816 */ /* 0x000fe40000000036 */
[----:B------:R-:W-:Y:S02]  /*47560*/  PRMT R52, RZ, 0x7610, R52 ;  /* 0x00007610ff347816 */ /* 0x000fe40000000034 */
[----:B------:R-:W-:Y:S02]  /*47570*/  PRMT R50, RZ, 0x7610, R50 ;  /* 0x00007610ff327816 */ /* 0x000fe40000000032 */
[----:B------:R-:W-:Y:S01]  /*47580*/  PRMT R48, RZ, 0x7610, R48 ;  /* 0x00007610ff307816 */ /* 0x000fe20000000030 */
[----:B------:R-:W4:Y:S01]  /*47590*/  LDL R26, [R1+0x814] ;  /* 0x00081400011a7983 */ /* 0x000f220000100800 */
[----:B------:R-:W-:-:S03]  /*475a0*/  PRMT R7, RZ, 0x7610, R7 ;  /* 0x00007610ff077816 */ /* 0x000fc60000000007 */
[----:B------:R-:W4:Y:S04]  /*475b0*/  LDL R25, [R1+0x854] ;  /* 0x0008540001197983 */ /* 0x000f280000100800 */
        /* <DEDUP_REMOVED lines=21> */
[----:B------:R-:W4:Y:S01]  /*47710*/  LDL R46, [R1+0xae0] ;  /* 0x000ae000012e7983 */ /* 0x000f220000100800 */
[----:B--2---:R-:W-:-:S02]  /*47720*/  @!P1 IMAD.MOV.U32 R9, RZ, RZ, R17 ;  /* 0x000000ffff099224 */ /* 0x004fc400078e0011 */
[----:B------:R-:W-:Y:S01]  /*47730*/  @!P1 IMAD.MOV.U32 R8, RZ, RZ, R16 ;  /* 0x000000ffff089224 */ /* 0x000fe200078e0010 */
[----:B------:R-:W2:Y:S04]  /*47740*/  LDL R17, [R1+0x694] ;  /* 0x0006940001117983 */ /* 0x000ea80000100800 */
[----:B------:R-:W2:Y:S04]  /*47750*/  LDL R16, [R1+0x698] ;  /* 0x0006980001107983 */ /* 0x000ea80000100800 */
[----:B------:R0:W2:Y:S02]  /*47760*/  @!P1 LDG.E.U8 R92, desc[UR20][R8.64] ;  /* 0x00000014085c9981 */ /* 0x0000a4000c1e1100 */
[----:B0-----:R-:W-:-:S02]  /*47770*/  @!P1 IMAD.MOV.U32 R8, RZ, RZ, R10 ;  /* 0x000000ffff089224 */ /* 0x001fc400078e000a */
        /* <DEDUP_REMOVED lines=14> */
[----:B---3--:R-:W-:-:S02]  /*47860*/  @!P1 IMAD.MOV.U32 R8, RZ, RZ, R20 ;  /* 0x000000ffff089224 */ /* 0x008fc400078e0014 */
[----:B----4-:R-:W-:Y:S01]  /*47870*/  @!P1 IMAD.MOV.U32 R9, RZ, RZ, R23 ;  /* 0x000000ffff099224 */ /* 0x010fe200078e0017 */
[----:B------:R-:W3:Y:S04]  /*47880*/  LDL R20, [R1+0x6e0] ;  /* 0x0006e00001147983 */ /* 0x000ee80000100800 */
[----:B------:R-:W4:Y:S04]  /*47890*/  LDL R23, [R1+0x6dc] ;  /* 0x0006dc0001177983 */ /* 0x000f280000100800 */
[----:B------:R0:W4:Y:S02]  /*478a0*/  @!P1 LDG.E.U8 R84, desc[UR20][R8.64] ;  /* 0x0000001408549981 */ /* 0x000124000c1e1100 */
        /* <DEDUP_REMOVED lines=85> */
[----:B0-----:R-:W-:-:S02]  /*47e00*/  PRMT R9, RZ, 0x7610, R9 ;  /* 0x00007610ff097816 */ /* 0x001fc40000000009 */
[----:B------:R0:W2:Y:S02]  /*47e10*/  @!P1 LDG.E.U8 R7, desc[UR20][R10.64] ;  /* 0x000000140a079981 */ /* 0x0000a4000c1e1100 */
[----:B0-----:R-:W-:Y:S02]  /*47e20*/  @!P1 IMAD.MOV.U32 R10, RZ, RZ, R18 ;  /* 0x000000ffff0a9224 */ /* 0x001fe400078e0012 */
[----:B------:R-:W-:Y:S01]  /*47e30*/  @!P1 IMAD.MOV.U32 R11, RZ, RZ, R19 ;  /* 0x000000ffff0b9224 */ /* 0x000fe200078e0013 */
[----:B------:R-:W2:Y:S04]  /*47e40*/  LDL R18, [R1+0x830] ;  /* 0x0008300001127983 */ /* 0x000ea80000100800 */
[----:B------:R-:W2:Y:S04]  /*47e50*/  LDL R19, [R1+0x82c] ;  /* 0x00082c0001137983 */ /* 0x000ea80000100800 */
[----:B------:R0:W2:Y:S02]  /*47e60*/  @!P1 LDG.E.U8 R9, desc[UR20][R12.64] ;  /* 0x000000140c099981 */ /* 0x0000a4000c1e1100 */
[----:B0-----:R-:W-:-:S02]  /*47e70*/  @!P1 IMAD.MOV.U32 R13, RZ, RZ, R24 ;  /* 0x000000ffff0d9224 */ /* 0x001fc400078e0018 */
[----:B------:R-:W2:Y:S01]  /*47e80*/  LDL R24, [R1+0x858] ;  /* 0x0008580001187983 */ /* 0x000ea20000100800 */
[----:B------:R-:W-:Y:S01]  /*47e90*/  PRMT R8, RZ, 0x7610, R8 ;  /* 0x00007610ff087816 */ /* 0x000fe20000000008 */
[----:B---3--:R-:W-:Y:S02]  /*47ea0*/  @!P1 IMAD.MOV.U32 R12, RZ, RZ, R20 ;  /* 0x000000ffff0c9224 */ /* 0x008fe400078e0014 */
[----:B------:R-:W3:Y:S04]  /*47eb0*/  LDL R20, [R1+0x860] ;  /* 0x0008600001147983 */ /* 0x000ee80000100800 */
[----:B------:R0:W3:Y:S02]  /*47ec0*/  @!P1 LDG.E.U8 R8, desc[UR20][R10.64] ;  /* 0x000000140a089981 */ /* 0x0000e4000c1e1100 */
[----:B0-----:R-:W-:-:S02]  /*47ed0*/  PRMT R10, RZ, 0x7610, R10 ;  /* 0x00007610ff0a7816 */ /* 0x001fc4000000000a */
[----:B------:R-:W-:-:S04]  /*47ee0*/  PRMT R11, RZ, 0x7610, R11 ;  /* 0x00007610ff0b7816 */ /* 0x000fc8000000000b */
[----:B------:R0:W3:Y:S04]  /*47ef0*/  @!P1 LDG.E.U8 R10, desc[UR20][R12.64] ;  /* 0x000000140c0a9981 */ /* 0x0000e8000c1e1100 */
[----:B----4-:R1:W4:Y:S01]  /*47f00*/  @!P1 LDG.E.U8 R11, desc[UR20][R14.64] ;  /* 0x000000140e0b9981 */ /* 0x010322000c1e1100 */
[----:B0-----:R-:W-:Y:S01]  /*47f10*/  PRMT R12, RZ, 0x7610, R12 ;  /* 0x00007610ff0c7816 */ /* 0x001fe2000000000c */
[----:B-1----:R-:W-:Y:S02]  /*47f20*/  @!P1 IMAD.MOV.U32 R14, RZ, RZ, R21 ;  /* 0x000000ffff0e9224 */ /* 0x002fe400078e0015 */
[----:B------:R-:W-:Y:S01]  /*47f30*/  @!P1 IMAD.MOV.U32 R15, RZ, RZ, R26 ;  /* 0x000000ffff0f9224 */ /* 0x000fe200078e001a */
[----:B------:R-:W3:Y:S04]  /*47f40*/  LDL R21, [R1+0x85c] ;  /* 0x00085c0001157983 */ /* 0x000ee80000100800 */
[----:B------:R-:W4:Y:S04]  /*47f50*/  LDL R26, [R1+0x868] ;  /* 0x00086800011a7983 */ /* 0x000f280000100800 */
[----:B------:R0:W4:Y:S02]  /*47f60*/  @!P1 LDG.E.U8 R12, desc[UR20][R14.64] ;  /* 0x000000140e0c9981 */ /* 0x000124000c1e1100 */
[----:B0-----:R-:W-:-:S02]  /*47f70*/  PRMT R15, RZ, 0x7610, R15 ;  /* 0x00007610ff0f7816 */ /* 0x001fc4000000000f */
[----:B------:R-:W-:-:S06]  /*47f80*/  PRMT R13, RZ, 0x7610, R13 ;  /* 0x00007610ff0d7816 */ /* 0x000fcc000000000d */
[----:B--2---:R-:W2:Y:S04]  /*47f90*/  @!P1 LDG.E.U8 R13, desc[UR20][R16.64] ;  /* 0x00000014100d9981 */ /* 0x004ea8000c1e1100 */
[----:B------:R0:W2:Y:S02]  /*47fa0*/  @!P1 LDG.E.U8 R15, desc[UR20][R18.64] ;  /* 0x00000014120f9981 */ /* 0x0000a4000c1e1100 */
[----:B0-----:R-:W-:Y:S02]  /*47fb0*/  @!P1 IMAD.MOV.U32 R19, RZ, RZ, R25 ;  /* 0x000000ffff139224 */ /* 0x001fe400078e0019 */
[----:B------:R-:W2:Y:S01]  /*47fc0*/  LDL R25, [R1+0x89c] ;  /* 0x00089c0001197983 */ /* 0x000ea20000100800 */
[----:B------:R-:W-:-:S03]  /*47fd0*/  @!P1 IMAD.MOV.U32 R18, RZ, RZ, R24 ;  /* 0x000000ffff129224 */ /* 0x000fc600078e0018 */
[----:B------:R-:W2:Y:S01]  /*47fe0*/  LDL R24, [R1+0x8a0] ;  /* 0x0008a00001187983 */ /* 0x000ea20000100800 */
[----:B------:R-:W-:Y:S02]  /*47ff0*/  @!P1 IMAD.MOV.U32 R16, RZ, RZ, R22 ;  /* 0x000000ffff109224 */ /* 0x000fe400078e0016 */
[----:B------:R-:W-:Y:S01]  /*48000*/  @!P1 IMAD.MOV.U32 R17, RZ, RZ, R23 ;  /* 0x000000ffff119224 */ /* 0x000fe200078e0017 */
[----:B------:R-:W2:Y:S04]  /*48010*/  LDL R22, [R1+0x870] ;  /* 0x0008700001167983 */ /* 0x000ea80000100800 */
[----:B------:R-:W2:Y:S01]  /*48020*/  LDL R23, [R1+0x86c] ;  /* 0x00086c0001177983 */ /* 0x000ea20000100800 */
[----:B------:R-:W-:-:S06]  /*48030*/  PRMT R14, RZ, 0x7610, R14 ;  /* 0x00007610ff0e7816 */ /* 0x000fcc000000000e */
[----:B------:R0:W2:Y:S02]  /*48040*/  @!P1 LDG.E.U8 R14, desc[UR20][R16.64] ;  /* 0x00000014100e9981 */ /* 0x0000a4000c1e1100 */
[----:B0-----:R-:W-:Y:S02]  /*48050*/  PRMT R16, RZ, 0x7610, R16 ;  /* 0x00007610ff107816 */ /* 0x001fe40000000010 */
[----:B------:R-:W-:-:S04]  /*48060*/  PRMT R17, RZ, 0x7610, R17 ;  /* 0x00007610ff117816 */ /* 0x000fc80000000011 */
[----:B------:R0:W2:Y:S04]  /*48070*/  @!P1 LDG.E.U8 R16, desc[UR20][R18.64] ;  /* 0x0000001412109981 */ /* 0x0000a8000c1e1100 */
[----:B---3--:R4:W3:Y:S01]  /*48080*/  @!P1 LDG.E.U8 R17, desc[UR20][R20.64] ;  /* 0x0000001414119981 */ /* 0x0088e2000c1e1100 */
[----:B0-----:R-:W-:Y:S01]  /*48090*/  PRMT R18, RZ, 0x7610, R18 ;  /* 0x00007610ff127816 */ /* 0x001fe20000000012 */
[----:B----4-:R-:W-:Y:S02]  /*480a0*/  @!P1 IMAD.MOV.U32 R20, RZ, RZ, R26 ;  /* 0x000000ffff149224 */ /* 0x010fe400078e001a */
[----:B------:R-:W-:Y:S01]  /*480b0*/  @!P1 IMAD.MOV.U32 R21, RZ, RZ, R27 ;  /* 0x000000ffff159224 */ /* 0x000fe200078e001b */
[----:B------:R-:W4:Y:S04]  /*480c0*/  LDL R26, [R1+0x8b0] ;  /* 0x0008b000011a7983 */ /* 0x000f280000100800 */
[----:B------:R-:W4:Y:S04]  /*480d0*/  LDL R27, [R1+0x8ac] ;  /* 0x0008ac00011b7983 */ /* 0x000f280000100800 */
[----:B------:R0:W3:Y:S02]  /*480e0*/  @!P1 LDG.E.U8 R18, desc[UR20][R20.64] ;  /* 0x0000001414129981 */ /* 0x0000e4000c1e1100 */
[----:B0-----:R-:W-:-:S02]  /*480f0*/  PRMT R21, RZ, 0x7610, R21 ;  /* 0x00007610ff157816 */ /* 0x001fc40000000015 */
[----:B------:R-:W-:-:S04]  /*48100*/  PRMT R19, RZ, 0x7610, R19 ;  /* 0x00007610ff137816 */ /* 0x000fc80000000013 */
[----:B--2---:R0:W2:Y:S04]  /*48110*/  @!P1 LDG.E.U8 R21, desc[UR20][R24.64] ;  /* 0x0000001418159981 */ /* 0x0040a8000c1e1100 */
[----:B------:R1:W2:Y:S01]  /*48120*/  @!P1 LDG.E.U8 R19, desc[UR20][R22.64] ;  /* 0x0000001416139981 */ /* 0x0002a2000c1e1100 */
[----:B0-----:R-:W-:Y:S02]  /*48130*/  @!P1 IMAD.MOV.U32 R24, RZ, RZ, R30 ;  /* 0x000000ffff189224 */ /* 0x001fe400078e001e */
[----:B------:R-:W-:Y:S01]  /*48140*/  @!P1 IMAD.MOV.U32 R25, RZ, RZ, R31 ;  /* 0x000000ffff199224 */ /* 0x000fe200078e001f */
[----:B------:R-:W2:Y:S04]  /*48150*/  LDL R30, [R1+0x998] ;  /* 0x00099800011e7983 */ /* 0x000ea80000100800 */
[----:B------:R-:W2:Y:S01]  /*48160*/  LDL R31, [R1+0x994] ;  /* 0x00099400011f7983 */ /* 0x000ea20000100800 */
[----:B-1----:R-:W-:-:S02]  /*48170*/  @!P1 IMAD.MOV.U32 R22, RZ, RZ, R28 ;  /* 0x000000ffff169224 */ /* 0x002fc400078e001c */
[----:B------:R-:W-:Y:S01]  /*48180*/  @!P1 IMAD.MOV.U32 R23, RZ, RZ, R29 ;  /* 0x000000ffff179224 */ /* 0x000fe200078e001d */
[----:B------:R-:W3:Y:S04]  /*48190*/  LDL R28, [R1+0x918] ;  /* 0x00091800011c7983 */ /* 0x000ee80000100800 */
[----:B------:R-:W3:Y:S01]  /*481a0*/  LDL R29, [R1+0x914] ;  /* 0x00091400011d7983 */ /* 0x000ee20000100800 */
[----:B------:R-:W-:-:S06]  /*481b0*/  PRMT R20, RZ, 0x7610, R20 ;  /* 0x00007610ff147816 */ /* 0x000fcc0000000014 */
[----:B------:R0:W3:Y:S02]  /*481c0*/  @!P1 LDG.E.U8 R20, desc[UR20][R22.64] ;  /* 0x0000001416149981 */ /* 0x0000e4000c1e1100 */
[----:B0-----:R-:W-:Y:S02]  /*481d0*/  PRMT R22, RZ, 0x7610, R22 ;  /* 0x00007610ff167816 */ /* 0x001fe40000000016 */
[----:B------:R-:W-:-:S04]  /*481e0*/  PRMT R23, RZ, 0x7610, R23 ;  /* 0x00007610ff177816 */ /* 0x000fc80000000017 */
[----:B------:R0:W3:Y:S04]  /*481f0*/  @!P1 LDG.E.U8 R22, desc[UR20][R24.64] ;  /* 0x0000001418169981 */ /* 0x0000e8000c1e1100 */
[----:B----4-:R1:W4:Y:S01]  /*48200*/  @!P1 LDG.E.U8 R23, desc[UR20][R26.64] ;  /* 0x000000141a179981 */ /* 0x010322000c1e1100 */
[----:B0-----:R-:W-:Y:S01]  /*48210*/  PRMT R24, RZ, 0x7610, R24 ;  /* 0x00007610ff187816 */ /* 0x001fe20000000018 */
[----:B-1----:R-:W-:Y:S02]  /*48220*/  @!P1 IMAD.MOV.U32 R26, RZ, RZ, R32 ;  /* 0x000000ffff1a9224 */ /* 0x002fe400078e0020 */
[----:B------:R-:W-:Y:S01]  /*48230*/  @!P1 IMAD.MOV.U32 R27, RZ, RZ, R33 ;  /* 0x000000ffff1b9224 */ /* 0x000fe200078e0021 */
[----:B------:R-:W4:Y:S04]  /*48240*/  LDL R32, [R1+0xa18] ;  /* 0x000a180001207983 */ /* 0x000f280000100800 */
[----:B------:R-:W4:Y:S04]  /*48250*/  LDL R33, [R1+0xa14] ;  /* 0x000a140001217983 */ /* 0x000f280000100800 */
[----:B------:R0:W4:Y:S02]  /*48260*/  @!P1 LDG.E.U8 R24, desc[UR20][R26.64] ;  /* 0x000000141a189981 */ /* 0x000124000c1e1100 */
[----:B0-----:R-:W-:-:S02]  /*48270*/  PRMT R27, RZ, 0x7610, R27 ;  /* 0x00007610ff1b7816 */ /* 0x001fc4000000001b */
[----:B------:R-:W-:-:S04]  /*48280*/  PRMT R25, RZ, 0x7610, R25 ;  /* 0x00007610ff197816 */ /* 0x000fc80000000019 */
[----:B--2---:R0:W2:Y:S04]  /*48290*/  @!P1 LDG.E.U8 R27, desc[UR20][R30.64] ;  /* 0x000000141e1b9981 */ /* 0x0040a8000c1e1100 */
[----:B---3--:R1:W3:Y:S01]  /*482a0*/  @!P1 LDG.E.U8 R25, desc[UR20][R28.64] ;  /* 0x000000141c199981 */ /* 0x0082e2000c1e1100 */
        /* <DEDUP_REMOVED lines=10> */
[----:B0-----:R-:W-:-:S06]  /*48350*/  PRMT R28, RZ, 0x7610, R28 ;  /* 0x00007610ff1c7816 */ /* 0x001fcc000000001c */
[----:B------:R0:W3:Y:S01]  /*48360*/  @!P1 LDG.E.U8 R28, desc[UR20][R30.64] ;  /* 0x000000141e1c9981 */ /* 0x0000e2000c1e1100 */
[----:B------:R-:W-:-:S06]  /*48370*/  PRMT R29, RZ, 0x7610, R29 ;  /* 0x00007610ff1d7816 */ /* 0x000fcc000000001d */
[----:B----4-:R1:W4:Y:S01]  /*48380*/  @!P1 LDG.E.U8 R29, desc[UR20][R32.64] ;  /* 0x00000014201d9981 */ /* 0x010322000c1e1100 */
[----:B0-----:R-:W-:Y:S02]  /*48390*/  PRMT R31, RZ, 0x7610, R31 ;  /* 0x00007610ff1f7816 */ /* 0x001fe4000000001f */
[----:B------:R-:W-:Y:S01]  /*483a0*/  PRMT R30, RZ, 0x7610, R30 ;  /* 0x00007610ff1e7816 */ /* 0x000fe2000000001e */
[----:B-1----:R-:W-:Y:S02]  /*483b0*/  @!P1 IMAD.MOV.U32 R32, RZ, RZ, R38 ;  /* 0x000000ffff209224 */ /* 0x002fe400078e0026 */
[----:B------:R-:W-:Y:S01]  /*483c0*/  @!P1 IMAD.MOV.U32 R33, RZ, RZ, R39 ;  /* 0x000000ffff219224 */ /* 0x000fe200078e0027 */
[----:B------:R-:W4:Y:S04]  /*483d0*/  LDL R38, [R1+0x8e0] ;  /* 0x0008e00001267983 */ /* 0x000f280000100800 */
[----:B------:R-:W4:Y:S04]  /*483e0*/  LDL R39, [R1+0x8dc] ;  /* 0x0008dc0001277983 */ /* 0x000f280000100800 */
[----:B------:R0:W4:Y:S02]  /*483f0*/  @!P1 LDG.E.U8 R30, desc[UR20][R32.64] ;  /* 0x00000014201e9981 */ /* 0x000124000c1e1100 */
[----:B0-----:R-:W-:-:S02]  /*48400*/  PRMT R33, RZ, 0x7610, R33 ;  /* 0x00007610ff217816 */ /* 0x001fc40000000021 */
        /* <DEDUP_REMOVED lines=24> */
[----:B--2---:R-:W2:Y:S04]  /*48590*/  @!P1 LDG.E.U8 R37, desc[UR20][R40.64] ;  /* 0x0000001428259981 */ /* 0x004ea8000c1e1100 */
[----:B---3--:R0:W3:Y:S04]  /*485a0*/  @!P1 LDG.E.U8 R39, desc[UR20][R42.64] ;  /* 0x000000142a279981 */ /* 0x0080e8000c1e1100 */
[----:B------:R-:W2:Y:S04]  /*485b0*/  LDL R40, [R1+0x99c] ;  /* 0x00099c0001287983 */ /* 0x000ea80000100800 */
[----:B------:R-:W2:Y:S04]  /*485c0*/  LDL R41, [R1+0x9a0] ;  /* 0x0009a00001297983 */ /* 0x000ea80000100800 */
[----:B------:R-:W3:Y:S01]  /*485d0*/  LDL R43, [R1+0xa1c] ;  /* 0x000a1c00012b7983 */ /* 0x000ee20000100800 */
[----:B------:R-:W-:Y:S01]  /*485e0*/  PRMT R38, RZ, 0x7610, R38 ;  /* 0x00007610ff267816 */ /* 0x000fe20000000026 */
[----:B0-----:R-:W-:Y:S01]  /*485f0*/  @!P1 IMAD.MOV.U32 R42, RZ, RZ, R64 ;  /* 0x000000ffff2a9224 */ /* 0x001fe200078e0040 */
[----:B------:R-:W-:Y:S01]  /*48600*/  PRMT R49, RZ, 0x7610, R49 ;  /* 0x00007610ff317816 */ /* 0x000fe20000000031 */
[----:B------:R-:W3:Y:S01]  /*48610*/  LDL R64, [R1+0x928] ;  /* 0x0009280001407983 */ /* 0x000ee20000100800 */
[----:B--2---:R-:W-:-:S04]  /*48620*/  @!P1 LOP3.LUT R41, R41, R40, RZ, 0x3c, !PT ;  /* 0x0000002829299212 */ /* 0x004fc800078e3cff */
[----:B------:R-:W-:-:S04]  /*48630*/  @!P1 LOP3.LUT R40, R41, R40, RZ, 0x3c, !PT ;  /* 0x0000002829289212 */ /* 0x000fc800078e3cff */
[----:B------:R-:W-:-:S05]  /*48640*/  @!P1 LOP3.LUT R41, R41, R40, RZ, 0x3c, !PT ;  /* 0x0000002829299212 */ /* 0x000fca00078e3cff */
[----:B------:R0:W2:Y:S02]  /*48650*/  @!P1 LDG.E.U8 R38, desc[UR20][R40.64] ;  /* 0x0000001428269981 */ /* 0x0000a4000c1e1100 */
[----:B0-----:R-:W-:Y:S02]  /*48660*/  PRMT R40, RZ, 0x7610, R40 ;  /* 0x00007610ff287816 */ /* 0x001fe40000000028 */
[----:B------:R-:W-:-:S04]  /*48670*/  PRMT R41, RZ, 0x7610, R41 ;  /* 0x00007610ff297816 */ /* 0x000fc80000000029 */
[----:B---3--:R0:W3:Y:S04]  /*48680*/  @!P1 LDG.E.U8 R40, desc[UR20][R42.64] ;  /* 0x000000142a289981 */ /* 0x0080e8000c1e1100 */
[----:B----4-:R1:W4:Y:S01]  /*48690*/  @!P1 LDG.E.U8 R41, desc[UR20][R44.64] ;  /* 0x000000142c299981 */ /* 0x010322000c1e1100 */
[----:B0-----:R-:W-:-:S03]  /*486a0*/  PRMT R43, RZ, 0x7610, R43 ;  /* 0x00007610ff2b7816 */ /* 0x001fc6000000002b */
[----:B------:R-:W1:Y:S04]  /*486b0*/  LDL R44, [R1+0xa9c] ;  /* 0x000a9c00012c7983 */ /* 0x000e680000100800 */
[----:B------:R-:W1:Y:S04]  /*486c0*/  LDL R45, [R1+0xaa0] ;  /* 0x000aa000012d7983 */ /* 0x000e680000100800 */
[----:B------:R0:W2:Y:S04]  /*486d0*/  @!P1 LDG.E.U8 R43, desc[UR20][R46.64] ;  /* 0x000000142e2b9981 */ /* 0x0000a8000c1e1100 */
[----:B------:R-:W0:Y:S04]  /*486e0*/  LDL R46, [R1+0xb14] ;  /* 0x000b1400012e7983 */ /* 0x000e280000100800 */
[----:B------:R-:W0:Y:S01]  /*486f0*/  LDL R47, [R1+0xb18] ;  /* 0x000b1800012f7983 */ /* 0x000e220000100800 */
[----:B------:R-:W-:-:S02]  /*48700*/  PRMT R42, RZ, 0x7610, R42 ;  /* 0x00007610ff2a7816 */ /* 0x000fc4000000002a */
[----:B-1----:R-:W-:-:S04]  /*48710*/  @!P1 LOP3.LUT R45, R45, R44, RZ, 0x3c, !PT ;  /* 0x0000002c2d2d9212 */ /* 0x002fc800078e3cff */
[----:B------:R-:W-:-:S04]  /*48720*/  @!P1 LOP3.LUT R44, R45, R44, RZ, 0x3c, !PT ;  /* 0x0000002c2d2c9212 */ /* 0x000fc800078e3cff */
[----:B------:R-:W-:-:S05]  /*48730*/  @!P1 LOP3.LUT R45, R45, R44, RZ, 0x3c, !PT ;  /* 0x0000002c2d2d9212 */ /* 0x000fca00078e3cff */
[----:B------:R1:W2:Y:S01]  /*48740*/  @!P1 LDG.E.U8 R42, desc[UR20][R44.64] ;  /* 0x000000142c2a9981 */ /* 0x0002a2000c1e1100 */
[----:B0-----:R-:W-:-:S04]  /*48750*/  @!P1 LOP3.LUT R47, R47, R46, RZ, 0x3c, !PT ;  /* 0x0000002e2f2f9212 */ /* 0x001fc800078e3cff */
[C---:B------:R-:W-:Y:S02]  /*48760*/  @!P1 LOP3.LUT R46, R47.reuse, R46, RZ, 0x3c, !PT ;  /* 0x0000002e2f2e9212 */ /* 0x040fe400078e3cff */
[----:B-1----:R-:W-:Y:S02]  /*48770*/  PRMT R44, RZ, 0x7610, R44 ;  /* 0x00007610ff2c7816 */ /* 0x002fe4000000002c */
[----:B------:R-:W-:-:S05]  /*48780*/  @!P1 LOP3.LUT R47, R47, R46, RZ, 0x3c, !PT ;  /* 0x0000002e2f2f9212 */ /* 0x000fca00078e3cff */
[----:B------:R0:W2:Y:S04]  /*48790*/  @!P1 LDG.E.U8 R44, desc[UR20][R46.64] ;  /* 0x000000142e2c9981 */ /* 0x0000a8000c1e1100 */
[----:B------:R-:W0:Y:S04]  /*487a0*/  LDL R46, [R1+0xb4c] ;  /* 0x000b4c00012e7983 */ /* 0x000e280000100800 */
[----:B------:R-:W0:Y:S01]  /*487b0*/  LDL R47, [R1+0xb50] ;  /* 0x000b5000012f7983 */ /* 0x000e220000100800 */
[----:B------:R-:W-:Y:S02]  /*487c0*/  PRMT R45, RZ, 0x7610, R45 ;  /* 0x00007610ff2d7816 */ /* 0x000fe4000000002d */
        /* <DEDUP_REMOVED lines=10> */
[----:B------:R-:W2:Y:S01]  /*48870*/  LDL R47, [R1+0x924] ;  /* 0x00092400012f7983 */ /* 0x000ea20000100800 */
[----:B------:R-:W-:Y:S01]  /*48880*/  PRMT R51, RZ, 0x7610, R51 ;  /* 0x00007610ff337816 */ /* 0x000fe20000000033 */
[----:B0-----:R-:W-:Y:S01]  /*48890*/  @!P1 IMAD.MOV.U32 R46, RZ, RZ, R64 ;  /* 0x000000ffff2e9224 */ /* 0x001fe200078e0040 */
[----:B------:R-:W-:Y:S02]  /*488a0*/  PRMT R53, RZ, 0x7610, R53 ;  /* 0x00007610ff357816 */ /* 0x000fe40000000035 */
[----:B------:R-:W-:Y:S02]  /*488b0*/  PRMT R55, RZ, 0x7610, R55 ;  /* 0x00007610ff377816 */ /* 0x000fe40000000037 */
[----:B------:R-:W-:-:S02]  /*488c0*/  PRMT R57, RZ, 0x7610, R57 ;  /* 0x00007610ff397816 */ /* 0x000fc40000000039 */
[----:B------:R-:W-:Y:S02]  /*488d0*/  PRMT R59, RZ, 0x7610, R59 ;  /* 0x00007610ff3b7816 */ /* 0x000fe4000000003b */
[----:B------:R-:W-:Y:S01]  /*488e0*/  PRMT R61, RZ, 0x7610, R61 ;  /* 0x00007610ff3d7816 */ /* 0x000fe2000000003d */
[----:B------:R-:W3:Y:S04]  /*488f0*/  LDL R64, [R1+0xaa8] ;  /* 0x000aa80001407983 */ /* 0x000ee80000100800 */
[----:B--2---:R0:W2:Y:S04]  /*48900*/  @!P1 LDG.E.U8 R51, desc[UR20][R46.64] ;  /* 0x000000142e339981 */ /* 0x0040a8000c1e1100 */
        /* <DEDUP_REMOVED lines=32> */
[----:B---3--:R-:W-:Y:S01]  /*48b10*/  @!P1 IMAD.MOV.U32 R46, RZ, RZ, R64 ;  /* 0x000000ffff2e9224 */ /* 0x008fe200078e0040 */
        /* <DEDUP_REMOVED lines=79> */
[----:B---3--:R-:W-:-:S05]  /*49010*/  @!P1 IMAD.MOV.U32 R46, RZ, RZ, R64 ;  /* 0x000000ffff2e9224 */ /* 0x008fca00078e0040 */
[----:B--2---:R0:W2:Y:S04]  /*49020*/  @!P1 LDG.E.U8 R87, desc[UR20][R46.64] ;  /* 0x000000142e579981 */ /* 0x0040a8000c1e1100 */
[----:B------:R-:W0:Y:S04]  /*49030*/  LDL R46, [R1+0x40c] ;  /* 0x00040c00012e7983 */ /* 0x000e280000100800 */
[----:B------:R-:W0:Y:S01]  /*49040*/  LDL R47, [R1+0x410] ;  /* 0x00041000012f7983 */ /* 0x000e220000100800 */
[----:B------:R-:W-:Y:S01]  /*49050*/  PRMT R88, RZ, 0x7610, R88 ;  /* 0x00007610ff587816 */ /* 0x000fe20000000058 */
[----:B------:R-:W1:Y:S01]  /*49060*/  S2R R64, SR_TID.X ;  /* 0x0000000000407919 */ /* 0x000e620000002100 */
[----:B0-----:R-:W-:-:S04]  /*49070*/  @!P1 LOP3.LUT R47, R47, R46, RZ, 0x3c, !PT ;  /* 0x0000002e2f2f9212 */ /* 0x001fc800078e3cff */
[----:B------:R-:W-:-:S04]  /*49080*/  @!P1 LOP3.LUT R46, R47, R46, RZ, 0x3c, !PT ;  /* 0x0000002e2f2e9212 */ /* 0x000fc800078e3cff */
[----:B------:R-:W-:-:S05]  /*49090*/  @!P1 LOP3.LUT R47, R47, R46, RZ, 0x3c, !PT ;  /* 0x0000002e2f2f9212 */ /* 0x000fca00078e3cff */
[----:B------:R0:W3:Y:S04]  /*490a0*/  @!P1 LDG.E.U8 R88, desc[UR20][R46.64] ;  /* 0x000000142e589981 */ /* 0x0000e8000c1e1100 */
[----:B------:R-:W0:Y:S04]  /*490b0*/  LDL R46, [R1+0x404] ;  /* 0x00040400012e7983 */ /* 0x000e280000100800 */
[----:B------:R-:W0:Y:S01]  /*490c0*/  LDL R47, [R1+0x408] ;  /* 0x00040800012f7983 */ /* 0x000e220000100800 */
[----:B-1----:R-:W-:Y:S02]  /*490d0*/  LOP3.LUT R64, R64, 0x7f, RZ, 0xc0, !PT ;  /* 0x0000007f40407812 */ /* 0x002fe400078ec0ff */
[----:B------:R-:W-:-:S02]  /*490e0*/  PRMT R89, RZ, 0x7610, R89 ;  /* 0x00007610ff597816 */ /* 0x000fc40000000059 */
[----:B------:R-:W-:-:S05]  /*490f0*/  LOP3.LUT R64, R64, 0x40, RZ, 0x3c, !PT ;  /* 0x0000004040407812 */ /* 0x000fca00078e3cff */
[----:B------:R-:W-:Y:S04]  /*49100*/  STS.U8 [R64+UR9+0x1c200], R52 ;  /* 0x01c2003440007988 */ /* 0x000fe80008000009 */
[----:B------:R-:W-:Y:S04]  /*49110*/  STS.U8 [R64+UR9+0x1c600], R8 ;  /* 0x01c6000840007988 */ /* 0x000fe80008000009 */
[----:B------:R-:W-:Y:S04]  /*49120*/  STS.U8 [R64+UR9+0x1ca00], R12 ;  /* 0x01ca000c40007988 */ /* 0x000fe80008000009 */
[----:B------:R-:W-:Y:S04]  /*49130*/  STS.U8 [R64+UR9+0x1ce00], R16 ;  /* 0x01ce001040007988 */ /* 0x000fe80008000009 */
[----:B------:R-:W-:Y:S04]  /*49140*/  STS.U8 [R64+UR9+0x1d200], R20 ;  /* 0x01d2001440007988 */ /* 0x000fe80008000009 */
[----:B------:R1:W-:Y:S02]  /*49150*/  STS.U8 [R64+UR9+0x1d600], R24 ;  /* 0x01d6001840007988 */ /* 0x0003e40008000009 */
[----:B-1----:R-:W1:Y:S01]  /*49160*/  S2R R24, SR_TID.X ;  /* 0x0000000000187919 */ /* 0x002e620000002100 */
[----:B0-----:R-:W-:-:S04]  /*49170*/  @!P1 LOP3.LUT R47, R47, R46, RZ, 0x3c, !PT ;  /* 0x0000002e2f2f9212 */ /* 0x001fc800078e3cff */
[----:B------:R-:W-:-:S04]  /*49180*/  @!P1 LOP3.LUT R46, R47, R46, RZ, 0x3c, !PT ;  /* 0x0000002e2f2e9212 */ /* 0x000fc800078e3cff */
[----:B------:R-:W-:-:S05]  /*49190*/  @!P1 LOP3.LUT R47, R47, R46, RZ, 0x3c, !PT ;  /* 0x0000002e2f2f9212 */ /* 0x000fca00078e3cff */
[----:B------:R0:W2:Y:S04]  /*491a0*/  @!P1 LDG.E.U8 R89, desc[UR20][R46.64] ;  /* 0x000000142e599981 */ /* 0x0000a8000c1e1100 */
[----:B------:R-:W2:Y:S04]  /*491b0*/  LDL.LU R46, [R1+0x30] ;  /* 0x00003000012e7983 */ /* 0x000ea80000300800 */
[----:B------:R-:W2:Y:S04]  /*491c0*/  LDL.LU R47, [R1+0x24] ;  /* 0x00002400012f7983 */ /* 0x000ea80000300800 */
[----:B------:R-:W2:Y:S04]  /*491d0*/  LDL.LU R52, [R1+0x3c] ;  /* 0x00003c0001347983 */ /* 0x000ea80000300800 */
[----:B------:R-:W2:Y:S04]  /*491e0*/  LDL.LU R8, [R1+0x48] ;  /* 0x0000480001087983 */ /* 0x000ea80000300800 */
[----:B------:R-:W2:Y:S04]  /*491f0*/  LDL.LU R12, [R1+0x54] ;  /* 0x00005400010c7983 */ /* 0x000ea80000300800 */
[----:B------:R-:W2:Y:S04]  /*49200*/  LDL.LU R16, [R1+0x60] ;  /* 0x0000600001107983 */ /* 0x000ea80000300800 */
[----:B------:R-:W2:Y:S04]  /*49210*/  LDL.LU R20, [R1+0x6c] ;  /* 0x00006c0001147983 */ /* 0x000ea80000300800 */
[----:B------:R-:W3:Y:S01]  /*49220*/  LDL.LU R64, [R1+0x1710] ;  /* 0x0017100001407983 */ /* 0x000ee20000300800 */
[----:B-1----:R-:W-:-:S04]  /*49230*/  LOP3.LUT R24, R24, 0x7f, RZ, 0xc0, !PT ;  /* 0x0000007f18187812 */ /* 0x002fc800078ec0ff */
[----:B------:R-:W-:-:S05]  /*49240*/  LOP3.LUT R24, R24, 0x40, RZ, 0x3c, !PT ;  /* 0x0000004018187812 */ /* 0x000fca00078e3cff */
[----:B------:R1:W-:Y:S02]  /*49250*/  STS.U8 [R24+UR9+0x1da00], R25 ;  /* 0x01da001918007988 */ /* 0x0003e40008000009 */
[----:B-1----:R-:W1:Y:S02]  /*49260*/  S2R R25, SR_TID.X ;  /* 0x0000000000197919 */ /* 0x002e640000002100 */
        /* <DEDUP_REMOVED lines=9> */
[----:B-1----:R-:W-:-:S04]  /*49300*/  LOP3.LUT R25, R25, 0x7f, RZ, 0xc0, !PT ;  /* 0x0000007f19197812 */ /* 0x002fc800078ec0ff */
[----:B------:R-:W-:-:S05]  /*49310*/  LOP3.LUT R25, R25, 0x50, RZ, 0x3c, !PT ;  /* 0x0000005019197812 */ /* 0x000fca00078e3cff */
[----:B--2---:R-:W-:Y:S04]  /*49320*/  STS.U8 [R25+UR9+0x18280], R20 ;  /* 0x0182801419007988 */ /* 0x004fe80008000009 */
[----:B------:R-:W-:Y:S04]  /*49330*/  STS.U8 [R25+UR9+0x18680], R16 ;  /* 0x0186801019007988 */ /* 0x000fe80008000009 */
[----:B------:R-:W-:Y:S04]  /*49340*/  STS.U8 [R25+UR9+0x18a80], R12 ;  /* 0x018a800c19007988 */ /* 0x000fe80008000009 */
[----:B------:R-:W-:Y:S04]  /*49350*/  STS.U8 [R25+UR9+0x18e80], R8 ;  /* 0x018e800819007988 */ /* 0x000fe80008000009 */
[----:B------:R-:W-:Y:S04]  /*49360*/  STS.U8 [R25+UR9+0x19280], R52 ;  /* 0x0192803419007988 */ /* 0x000fe80008000009 */
[----:B------:R-:W-:Y:S04]  /*49370*/  STS.U8 [R25+UR9+0x19680], R46 ;  /* 0x0196802e19007988 */ /* 0x000fe80008000009 */
[----:B------:R-:W-:Y:S04]  /*49380*/  STS.U8 [R25+UR9+0x19a80], R47 ;  /* 0x019a802f19007988 */ /* 0x000fe80008000009 */
[----:B---3--:R1:W-:Y:S04]  /*49390*/  STS.U8 [R25+UR9+0x19e80], R64 ;  /* 0x019e804019007988 */ /* 0x0083e80008000009 */
[----:B------:R2:W-:Y:S04]  /*493a0*/  STS.U8 [R25+UR9+0x1a280], R0 ;  /* 0x01a2800019007988 */ /* 0x0005e80008000009 */
[----:B------:R3:W-:Y:S04]  /*493b0*/  STS.U8 [R25+UR9+0x1a680], R3 ;  /* 0x01a6800319007988 */ /* 0x0007e80008000009 */
[----:B-1----:R-:W4:Y:S04]  /*493c0*/  LDL.LU R64, [R1+0x170c] ;  /* 0x00170c0001407983 */ /* 0x002f280000300800 */
[----:B--2---:R-:W2:Y:S04]  /*493d0*/  LDL.LU R0, [R1+0x1708] ;  /* 0x0017080001007983 */ /* 0x004ea80000300800 */
[----:B---3--:R-:W3:Y:S04]  /*493e0*/  LDL.LU R3, [R1+0x1704] ;  /* 0x0017040001037983 */ /* 0x008ee80000300800 */
[----:B------:R-:W2:Y:S04]  /*493f0*/  LDL.LU R24, [R1+0x68] ;  /* 0x0000680001187983 */ /* 0x000ea80000300800 */
[----:B------:R-:W3:Y:S04]  /*49400*/  LDL.LU R20, [R1+0x5c] ;  /* 0x00005c0001147983 */ /* 0x000ee80000300800 */
[----:B------:R-:W3:Y:S04]  /*49410*/  LDL.LU R52, [R1+0x50] ;  /* 0x0000500001347983 */ /* 0x000ee80000300800 */
[----:B------:R-:W3:Y:S04]  /*49420*/  LDL.LU R46, [R1+0x44] ;  /* 0x00004400012e7983 */ /* 0x000ee80000300800 */
[----:B------:R-:W3:Y:S04]  /*49430*/  LDL.LU R16, [R1+0x38] ;  /* 0x0000380001107983 */ /* 0x000ee80000300800 */
[----:B------:R-:W3:Y:S01]  /*49440*/  LDL.LU R12, [R1+0x2c] ;  /* 0x00002c00010c7983 */ /* 0x000ee20000300800 */
[----:B0-----:R-:W0:Y:S03]  /*49450*/  S2R R47, SR_TID.X ;  /* 0x00000000002f7919 */ /* 0x001e260000002100 */
        /* <DEDUP_REMOVED lines=20> */
[----:B------:R-:W-:Y:S04]  /*495a0*/  STS.U8 [R25+UR9+0x1fa80], R44 ;  /* 0x01fa802c19007988 */ /* 0x000fe80008000009 */
[----:B------:R-:W-:Y:S01]  /*495b0*/  STS.U8 [R25+UR9+0x1fe80], R45 ;  /* 0x01fe802d19007988 */ /* 0x000fe20008000009 */
[----:B0-----:R-:W-:-:S04]  /*495c0*/  LOP3.LUT R47, R47, 0x7f, RZ, 0xc0, !PT ;  /* 0x0000007f2f2f7812 */ /* 0x001fc800078ec0ff */
[----:B------:R-:W-:-:S05]  /*495d0*/  LOP3.LUT R8, R47, 0x60, RZ, 0x3c, !PT ;  /* 0x000000602f087812 */ /* 0x000fca00078e3cff */
[----:B--2---:R-:W-:Y:S04]  /*495e0*/  STS.U8 [R8+UR9+0x18300], R24 ;  /* 0x0183001808007988 */ /* 0x004fe80008000009 */
[----:B---3--:R-:W-:Y:S04]  /*495f0*/  STS.U8 [R8+UR9+0x18700], R20 ;  /* 0x0187001408007988 */ /* 0x008fe80008000009 */
[----:B------:R0:W-:Y:S04]  /*49600*/  STS.U8 [R8+UR9+0x18b00], R52 ;  /* 0x018b003408007988 */ /* 0x0001e80008000009 */
[----:B------:R1:W-:Y:S04]  /*49610*/  STS.U8 [R8+UR9+0x18f00], R46 ;  /* 0x018f002e08007988 */ /* 0x0003e80008000009 */
[----:B------:R-:W-:Y:S04]  /*49620*/  STS.U8 [R8+UR9+0x19300], R16 ;  /* 0x0193001008007988 */ /* 0x000fe80008000009 */
[----:B------:R-:W-:Y:S04]  /*49630*/  STS.U8 [R8+UR9+0x19700], R12 ;  /* 0x0197000c08007988 */ /* 0x000fe80008000009 */
[----:B------:R2:W-:Y:S04]  /*49640*/  STS.U8 [R8+UR9+0x19b00], R0 ;  /* 0x019b000008007988 */ /* 0x0005e80008000009 */
[----:B------:R3:W-:Y:S04]  /*49650*/  STS.U8 [R8+UR9+0x19f00], R4 ;  /* 0x019f000408007988 */ /* 0x0007e80008000009 */
[----:B------:R4:W-:Y:S04]  /*49660*/  STS.U8 [R8+UR9+0x1a300], R2 ;  /* 0x01a3000208007988 */ /* 0x0009e80008000009 */
[----:B0-----:R-:W4:Y:S04]  /*49670*/  LDL.LU R52, [R1+0x64] ;  /* 0x0000640001347983 */ /* 0x001f280000300800 */
[----:B-1----:R-:W4:Y:S04]  /*49680*/  LDL.LU R46, [R1+0x58] ;  /* 0x00005800012e7983 */ /* 0x002f280000300800 */
[----:B--2---:R-:W2:Y:S04]  /*49690*/  LDL.LU R0, [R1+0x1700] ;  /* 0x0017000001007983 */ /* 0x004ea80000300800 */
[----:B---3--:R-:W3:Y:S04]  /*496a0*/  LDL.LU R4, [R1+0x16fc] ;  /* 0x0016fc0001047983 */ /* 0x008ee80000300800 */
[----:B----4-:R-:W4:Y:S04]  /*496b0*/  LDL.LU R2, [R1+0x16f8] ;  /* 0x0016f80001027983 */ /* 0x010f280000300800 */
        /* <DEDUP_REMOVED lines=26> */
[----:B----4-:R0:W-:Y:S04]  /*49860*/  STS.U8 [R47+UR9+0x18b80], R2 ;  /* 0x018b80022f007988 */ /* 0x0101e80008000009 */
[----:B---3--:R1:W-:Y:S04]  /*49870*/  STS.U8 [R47+UR9+0x18f80], R4 ;  /* 0x018f80042f007988 */ /* 0x0083e80008000009 */
[----:B--2---:R2:W-:Y:S04]  /*49880*/  STS.U8 [R47+UR9+0x19380], R0 ;  /* 0x019380002f007988 */ /* 0x0045e80008000009 */
[----:B------:R3:W-:Y:S04]  /*49890*/  STS.U8 [R47+UR9+0x19780], R3 ;  /* 0x019780032f007988 */ /* 0x0007e80008000009 */
[----:B------:R4:W-:Y:S04]  /*498a0*/  STS.U8 [R47+UR9+0x19b80], R64 ;  /* 0x019b80402f007988 */ /* 0x0009e80008000009 */
[----:B------:R2:W-:Y:S04]  /*498b0*/  STS.U8 [R47+UR9+0x19f80], R6 ;  /* 0x019f80062f007988 */ /* 0x0005e80008000009 */
[----:B0-----:R0:W5:Y:S04]  /*498c0*/  LDL.LU R2, [R1+0x16f4] ;  /* 0x0016f40001027983 */ /* 0x0011680000300800 */
[----:B-1----:R0:W5:Y:S04]  /*498d0*/  LDL.LU R4, [R1+0x16f0] ;  /* 0x0016f00001047983 */ /* 0x0021680000300800 */
[----:B--2---:R0:W5:Y:S04]  /*498e0*/  LDL.LU R0, [R1+0x16ec] ;  /* 0x0016ec0001007983 */ /* 0x0041680000300800 */
[----:B---3--:R0:W5:Y:S04]  /*498f0*/  LDL.LU R3, [R1+0x16e8] ;  /* 0x0016e80001037983 */ /* 0x0081680000300800 */
[----:B----4-:R0:W5:Y:S04]  /*49900*/  LDL.LU R64, [R1+0x16e4] ;  /* 0x0016e40001407983 */ /* 0x0101680000300800 */
[----:B------:R0:W5:Y:S04]  /*49910*/  LDL.LU R6, [R1+0x16e0] ;  /* 0x0016e00001067983 */ /* 0x0001680000300800 */
[----:B------:R1:W-:Y:S04]  /*49920*/  STS.U8 [R47+UR9+0x1a380], R5 ;  /* 0x01a380052f007988 */ /* 0x0003e80008000009 */
[----:B-1----:R0:W5:Y:S04]  /*49930*/  LDL.LU R5, [R1+0x16dc] ;  /* 0x0016dc0001057983 */ /* 0x0021680000300800 */
        /* <DEDUP_REMOVED lines=24> */
[----:B-1----:R-:W1:Y:S01]  /*49ac0*/  FENCE.VIEW.ASYNC.S ;  /* 0x00000000000073c6 */ /* 0x002e620000000000 */
[----:B------:R-:W-:Y:S01]  /*49ad0*/  ULEA UR11, UR18, UR9, 0x3 ;  /* 0x00000009120b7291 */ /* 0x000fe2000f8e18ff */
[----:B------:R-:W-:-:S03]  /*49ae0*/  UMOV UR4, UR5 ;  /* 0x0000000500047c82 */ /* 0x000fc60008000000 */
[----:B------:R-:W-:Y:S01]  /*49af0*/  UIADD3 UR11, UPT, UPT, UR11, 0x20000, URZ ;  /* 0x000200000b0b7890 */ /* 0x000fe2000fffe0ff */
[----:B-1----:R-:W-:Y:S06]  /*49b00*/  BAR.SYNC.DEFER_BLOCKING 0x0 ;  /* 0x0000000000007b1d */ /* 0x002fec0000010000 */
[----:B0-----:R-:W-:Y:S05]  /*49b10*/  @P0 BRA `(.L_x_9) ;  /* 0x0000000000880947 */ /* 0x001fea0003800000 */
[----:B------:R-:W-:Y:S02]  /*49b20*/  UIADD3 UR19, UPT, UPT, UR8, 0x100, URZ ;  /* 0x0000010008137890 */ /* 0x000fe4000fffe0ff */
[----:B------:R-:W-:Y:S02]  /*49b30*/  UIADD3 UR50, UPT, UPT, UR8, 0x100, URZ ;  /* 0x0000010008327890 */ /* 0x000fe4000fffe0ff */
[----:B------:R-:W-:Y:S01]  /*49b40*/  UIADD3 UR51, UPT, UPT, UR8, 0x100, URZ ;  /* 0x0000010008337890 */ /* 0x000fe2000fffe0ff */
[----:B------:R-:W-:Y:S01]  /*49b50*/  UMOV UR16, 0x0 ;  /* 0x0000000000107882 */ /* 0x000fe20000000000 */
[----:B------:R-:W-:Y:S01]  /*49b60*/  UMOV UR17, 0x8408010 ;  /* 0x0840801000117882 */ /* 0x000fe20000000000 */
[----:B------:R-:W-:Y:S01]  /*49b70*/  UMOV UR15, 0x40004040 ;  /* 0x40004040000f7882 */ /* 0x000fe20000000000 */
[----:B------:R-:W-:Y:S02]  /*49b80*/  UIADD3 UR56, UPT, UPT, UR8, 0x100, URZ ;  /* 0x0000010008387890 */ /* 0x000fe4000fffe0ff */
[----:B------:R0:W-:Y:S01]  /*49b90*/  UTCQMMA gdesc[UR14], gdesc[UR12], tmem[UR8], tmem[UR16], idesc[UR17], UPT ;  /* 0x00ff100c0e0075ea */ /* 0x0001e2000b800308 */
[----:B------:R-:W-:Y:S01]  /*49ba0*/  UMOV UR42, 0x0 ;  /* 0x00000000002a7882 */ /* 0x000fe20000000000 */
[----:B------:R-:W-:Y:S01]  /*49bb0*/  UMOV UR43, 0x8408010 ;  /* 0x08408010002b7882 */ /* 0x000fe20000000000 */
[----:B------:R-:W-:Y:S01]  /*49bc0*/  UMOV UR44, 0x0 ;  /* 0x00000000002c7882 */ /* 0x000fe20000000000 */
[----:B------:R-:W-:Y:S01]  /*49bd0*/  UMOV UR45, 0x8408010 ;  /* 0x08408010002d7882 */ /* 0x000fe20000000000 */
        /* <DEDUP_REMOVED lines=11> */
[----:B------:R-:W-:Y:S01]  /*49c90*/  UMOV UR6, UR11 ;  /* 0x0000000b00067c82 */ /* 0x000fe20008000000 */
[----:B------:R-:W-:Y:S01]  /*49ca0*/  UMOV UR7, URZ ;  /* 0x000000ff00077c82 */ /* 0x000fe20008000000 */
[----:B------:R0:W-:Y:S01]  /*49cb0*/  UTCQMMA gdesc[UR34], gdesc[UR12], tmem[UR19], tmem[UR48], idesc[UR49], UPT ;  /* 0x00ff300c220075ea */ /* 0x0001e2000b800313 */
[----:B------:R-:W-:Y:S01]  /*49cc0*/  UMOV UR58, 0x0 ;  /* 0x00000000003a7882 */ /* 0x000fe20000000000 */
[----:B------:R-:W-:Y:S01]  /*49cd0*/  UMOV UR59, 0x8408010 ;  /* 0x08408010003b7882 */ /* 0x000fe20000000000 */
[----:B------:R0:W-:Y:S01]  /*49ce0*/  UTCQMMA gdesc[UR36], gdesc[UR24], tmem[UR50], tmem[UR52], idesc[UR53], UPT ;  /* 0x00ff3418240075ea */ /* 0x0001e2000b800332 */
[----:B------:R-:W-:Y:S01]  /*49cf0*/  UMOV UR5, UR6 ;  /* 0x0000000600057c82 */ /* 0x000fe20008000000 */
[----:B------:R0:W-:Y:S01]  /*49d00*/  UTCQMMA gdesc[UR38], gdesc[UR28], tmem[UR51], tmem[UR54], idesc[UR55], UPT ;  /* 0x00ff361c260075ea */ /* 0x0001e2000b800333 */
[----:B------:R0:W-:Y:S01]  /*49d10*/  UTCQMMA gdesc[UR40], gdesc[UR32], tmem[UR56], tmem[UR58], idesc[UR59], UPT ;  /* 0x00ff3a20280075ea */ /* 0x0001e2000b800338 */
[----:B------:R0:W-:Y:S01]  /*49d20*/  UTCBAR [UR5], URZ ;  /* 0x000000ff050073e9 */ /* 0x0001e200080000ff */
[----:B------:R-:W-:Y:S01]  /*49d30*/  NOP ;  /* 0x0000000000007918 */ /* 0x000fe20000000000 */
.L_x_9:
[----:B------:R-:W2:Y:S04]  /*49d40*/  LDL R8, [R1+0x12dc] ;  /* 0x0012dc0001087983 */ /* 0x000ea80000100800 */
[----:B------:R-:W2:Y:S01]  /*49d50*/  LDL.LU R7, [R1+0x12d4] ;  /* 0x0012d40001077983 */ /* 0x000ea20000300800 */
[----:B------:R-:W-:-:S04]  /*49d60*/  UIADD3 UR18, UPT, UPT, UR18, 0x1, URZ ;  /* 0x0000000112127890 */ /* 0x000fc8000fffe0ff */
[----:B------:R-:W-:-:S04]  /*49d70*/  UISETP.GT.AND UP1, UPT, UR18, 0x1, UPT ;  /* 0x000000011200788c */ /* 0x000fc8000bf24270 */
[----:B0-----:R-:W-:Y:S02]  /*49d80*/  USEL UR5, URZ, 0x1, !UP1 ;  /* 0x00000001ff057887 */ /* 0x001fe4000c800000 */
[----:B------:R-:W-:Y:S02]  /*49d90*/  USEL UR18, UR18, URZ, !UP1 ;  /* 0x000000ff12127287 */ /* 0x000fe4000c800000 */
[----:B------:R-:W-:Y:S01]  /*49da0*/  ULOP3.LUT UR5, UR4, UR5, URZ, 0x3c, !UPT ;  /* 0x0000000504057292 */ /* 0x000fe2000f8e3cff */
[----:B--2---:R-:W-:Y:S02]  /*49db0*/  ISETP.NE.U32.AND P1, PT, R7, R8, PT ;  /* 0x000000080700720c */ /* 0x004fe40003f25070 */
[----:B------:R-:W2:Y:S01]  /*49dc0*/  LDL.LU R7, [R1+0x12d8] ;  /* 0x0012d80001077983 */ /* 0x000ea20000300800 */
[----:B------:R-:W-:-:S03]  /*49dd0*/  IMAD.U32 R8, RZ, RZ, UR4 ;  /* 0x00000004ff087e24 */ /* 0x000fc6000f8e00ff */
[----:B--2---:R0:W-:Y:S07]  /*49de0*/  STL [R1+0x12d4], R7 ;  /* 0x0012d40701007387 */ /* 0x0041ee0000100800 */
[----:B------:R-:W-:Y:S05]  /*49df0*/  @P1 BRA `(.L_x_10) ;  /* 0xfffffe1800f01947 */ /* 0x000fea000383ffff */
.L_x_7:
[----:B------:R-:W2:Y:S01]  /*49e00*/  LDL R12, [R1+0x700] ;  /* 0x00070000010c7983 */ /* 0x000ea20000100800 */
[----:B------:R-:W1:Y:S01]  /*49e10*/  LDC R11, c[0x0][0x3a0] ;  /* 0x0000e800ff0b7b82 */ /* 0x000e620000000800 */
[----:B------:R-:W3:Y:S02]  /*49e20*/  LDCU UR26, c[0x0][0x3b8] ;  /* 0x00007700ff1a77ac */ /* 0x000ee40008000800 */
[----:B------:R-:W4:Y:S01]  /*49e30*/  LDL.LU R10, [R1+0x12e0] ;  /* 0x0012e000010a7983 */ /* 0x000f220000300800 */
[----:B------:R-:W0:Y:S03]  /*49e40*/  LDCU UR5, c[0x0][0x39c] ;  /* 0x00007380ff0577ac */ /* 0x000e260008000800 */
[----:B------:R-:W4:Y:S01]  /*49e50*/  LDL.LU R9, [R1+0x12e4] ;  /* 0x0012e40001097983 */ /* 0x000f220000300800 */
[----:B-----5:R-:W2:Y:S01]  /*49e60*/  LDC R3, c[0x0][0x3b4] ;  /* 0x0000ed00ff037b82 */ /* 0x020ea20000000800 */
[----:B------:R-:W4:Y:S02]  /*49e70*/  LDCU.64 UR28, c[0x0][0x398] ;  /* 0x00007300ff1c77ac */ /* 0x000f240008000a00 */
[----:B0-----:R-:W4:Y:S01]  /*49e80*/  LDL.LU R7, [R1+0x1334] ;  /* 0x0013340001077983 */ /* 0x001f220000300800 */
[----:B------:R-:W0:Y:S01]  /*49e90*/  LDCU.64 UR18, c[0x0][0x398] ;  /* 0x00007300ff1277ac */ /* 0x000e220008000a00 */
[----:B------:R-:W0:Y:S01]  /*49ea0*/  LDCU.128 UR12, c[0x0][0x390] ;  /* 0x00007200ff0c77ac */ /* 0x000e220008000c00 */
[----:B---3--:R-:W-:Y:S01]  /*49eb0*/  IMAD R84, R64, UR26, RZ ;  /* 0x0000001a40547c24 */ /* 0x008fe2000f8e02ff */
[----:B------:R-:W3:Y:S03]  /*49ec0*/  LDCU UR16, c[0x0][0x39c] ;  /* 0x00007380ff1077ac */ /* 0x000ee60008000800 */
[----:B------:R-:W-:Y:S01]  /*49ed0*/  VIADD R80, R84, UR26 ;  /* 0x0000001a54507c36 */ /* 0x000fe20008000000 */
[----:B------:R-:W-:Y:S01]  /*49ee0*/  SHF.R.S32.HI R6, RZ, 0x1f, R84 ;  /* 0x0000001fff067819 */ /* 0x000fe20000011454 */
[----:B-1----:R-:W-:Y:S01]  /*49ef0*/  VIADD R11, R11, 0x7f ;  /* 0x0000007f0b0b7836 */ /* 0x002fe20000000000 */
[----:B------:R-:W1:Y:S04]  /*49f00*/  LDCU UR17, c[0x0][0x39c] ;  /* 0x00007380ff1177ac */ /* 0x000e680008000800 */
[----:B------:R-:W-:Y:S01]  /*49f10*/  ISETP.GE.AND P5, PT, R11, 0x80, PT ;  /* 0x000000800b00780c */ /* 0x000fe20003fa6270 */
[----:B------:R-:W0:Y:S01]  /*49f20*/  LDCU UR22, c[0x0][0x39c] ;  /* 0x00007380ff1677ac */ /* 0x000e220008000800 */
[----:B------:R-:W0:Y:S01]  /*49f30*/  LDCU.64 UR30, c[0x0][0x398] ;  /* 0x00007300ff1e77ac */ /* 0x000e220008000a00 */
[----:B--2---:R-:W-:-:S04]  /*49f40*/  IMAD R0, R12, R3, RZ ;  /* 0x000000030c007224 */ /* 0x004fc800078e02ff */
[----:B------:R-:W-:Y:S01]  /*49f50*/  IMAD R3, R3, 0x80, R0 ;  /* 0x0000008003037824 */ /* 0x000fe200078e0200 */
[----:B----4-:R-:W-:Y:S02]  /*49f60*/  ISETP.GE.AND P1, PT, R10, UR29, PT ;  /* 0x0000001d0a007c0c */ /* 0x010fe4000bf26270 */
[----:B0-----:R-:W-:Y:S02]  /*49f70*/  IADD3 R2, P0, PT, R0, UR12, RZ ;  /* 0x0000000c00027c10 */ /* 0x001fe4000ff1e0ff */
[----:B------:R-:W-:Y:S02]  /*49f80*/  ISETP.GE.AND P3, PT, R9, UR19, PT ;  /* 0x0000001309007c0c */ /* 0x000fe4000bf66270 */
[----:B------:R-:W-:Y:S02]  /*49f90*/  IADD3 R68, P6, PT, R3, UR12, RZ ;  /* 0x0000000c03447c10 */ /* 0x000fe4000ffde0ff */
[----:B------:R-:W-:Y:S01]  /*49fa0*/  ISETP.GE.AND P2, PT, R7, UR5, PT ;  /* 0x0000000507007c0c */ /* 0x000fe2000bf46270 */
[----:B-1-3--:R-:W-:-:S12]  /*49fb0*/  @!P5 BRA `(.L_x_11) ;  /* 0x000000000010d947 */ /* 0x00afd80003800000 */
[----:B------:R-:W-:-:S06]  /*49fc0*/  USHF.L.U32 UR4, UR4, 0x1f, URZ ;  /* 0x0000001f04047899 */ /* 0x000fcc00080006ff */
[----:B------:R-:W-:-:S04]  /*49fd0*/  IMAD.U32 R4, RZ, RZ, UR4 ;  /* 0x00000004ff047e24 */ /* 0x000fc8000f8e00ff */
[----:B------:R-:W0:Y:S02]  /*49fe0*/  SYNCS.PHASECHK.TRANS64.TRYWAIT P5, [UR11], R4 ;  /* 0x00000004ff0075a7 */ /* 0x000e2400080a110b */
[----:B0-----:R-:W-:Y:S05]  /*49ff0*/  @!P5 BRA `(.L_x_12) ;  /* 0x00000170000cd947 */ /* 0x001fea0003800000 */
.L_x_11:
[----:B------:R-:W2:Y:S01]  /*4a000*/  LDL R13, [R1+0x700] ;  /* 0x00070000010d7983 */ /* 0x000ea20000100800 */
[----:B------:R-:W-:Y:S01]  /*4a010*/  VIADD R76, R80, UR26 ;  /* 0x0000001a504c7c36 */ /* 0x000fe20008000000 */
[----:B------:R-:W-:Y:S01]  /*4a020*/  LEA.HI.X.SX32 R0, R0, UR13, 0x1, P0 ;  /* 0x0000000d00007c11 */ /* 0x000fe200080f0eff */
[----:B------:R-:W0:Y:S01]  /*4a030*/  LDCU.64 UR6, c[0x0][0x398] ;  /* 0x00007300ff0677ac */ /* 0x000e220008000a00 */
[----:B------:R-:W-:Y:S01]  /*4a040*/  BAR.SYNC.DEFER_BLOCKING 0x0 ;  /* 0x0000000000007b1d */ /* 0x000fe20000010000 */
[----:B------:R-:W-:Y:S01]  /*4a050*/  VIADD R72, R76, UR26 ;  /* 0x0000001a4c487c36 */ /* 0x000fe20008000000 */
[----:B------:R-:W-:Y:S02]  /*4a060*/  SHF.R.S32.HI R4, RZ, 0x1f, R80 ;  /* 0x0000001fff047819 */ /* 0x000fe40000011450 */
[-C--:B------:R-:W-:Y:S02]  /*4a070*/  IADD3 R86, P0, PT, R84, R2.reuse, RZ ;  /* 0x0000000254567210 */ /* 0x080fe40007f1e0ff */
[----:B------:R-:W-:Y:S01]  /*4a080*/  IADD3 R82, P5, PT, R80, R2, RZ ;  /* 0x0000000250527210 */ /* 0x000fe20007fbe0ff */
[----:B------:R-:W1:Y:S01]  /*4a090*/  LDCU.64 UR4, c[0x0][0x398] ;  /* 0x00007300ff0477ac */ /* 0x000e620008000a00 */
[----:B------:R-:W-:Y:S01]  /*4a0a0*/  LEA.HI.X.SX32 R3, R3, UR13, 0x1, P6 ;  /* 0x0000000d03037c11 */ /* 0x000fe2000b0f0eff */
[----:B------:R-:W-:Y:S01]  /*4a0b0*/  STL [R1+0x183c], R72 ;  /* 0x00183c4801007387 */ /* 0x000fe20000100800 */
[----:B------:R-:W-:Y:S01]  /*4a0c0*/  IADD3 R84, P6, PT, R84, R68, RZ ;  /* 0x0000004454547210 */ /* 0x000fe20007fde0ff */
[----:B------:R-:W-:Y:S01]  /*4a0d0*/  IMAD.X R83, R4, 0x1, R0, P5 ;  /* 0x0000000104537824 */ /* 0x000fe200028e0600 */
[----:B------:R-:W-:Y:S01]  /*4a0e0*/  SHF.R.S32.HI R5, RZ, 0x1f, R76 ;  /* 0x0000001fff057819 */ /* 0x000fe2000001144c */
[----:B------:R-:W-:Y:S01]  /*4a0f0*/  STL [R1+0x1838], R68 ;  /* 0x0018384401007387 */ /* 0x000fe20000100800 */
[--C-:B------:R-:W-:Y:S01]  /*4a100*/  IMAD.X R87, R6, 0x1, R0.reuse, P0 ;  /* 0x0000000106577824 */ /* 0x100fe200000e0600 */
[----:B------:R-:W-:Y:S01]  /*4a110*/  IADD3 R78, P5, PT, R76, R2, RZ ;  /* 0x000000024c4e7210 */ /* 0x000fe20007fbe0ff */
[--C-:B------:R-:W-:Y:S01]  /*4a120*/  IMAD.X R85, R6, 0x1, R3.reuse, P6 ;  /* 0x0000000106557824 */ /* 0x100fe200030e0603 */
[----:B------:R-:W-:Y:S01]  /*4a130*/  STL [R1+0x1834], R64 ;  /* 0x0018344001007387 */ /* 0x000fe20000100800 */
[-C--:B------:R-:W-:Y:S01]  /*4a140*/  IADD3 R80, P0, PT, R80, R68.reuse, RZ ;  /* 0x0000004450507210 */ /* 0x080fe20007f1e0ff */
[----:B------:R-:W3:Y:S01]  /*4a150*/  LDCU.64 UR12, c[0x0][0x398] ;  /* 0x00007300ff0c77ac */ /* 0x000ee20008000a00 */
[----:B------:R-:W-:Y:S01]  /*4a160*/  IADD3 R76, P6, PT, R76, R68, RZ ;  /* 0x000000444c4c7210 */ /* 0x000fe20007fde0ff */
[----:B------:R-:W4:Y:S01]  /*4a170*/  LDCU.64 UR24, c[0x0][0x398] ;  /* 0x00007300ff1877ac */ /* 0x000f220008000a00 */
[----:B------:R-:W5:Y:S02]  /*4a180*/  @!P4 SYNCS.CCTL.IV [UR9+0x20000] ;  /* 0x02000000ff00c9b1 */ /* 0x000f640008000009 */
[----:B-----5:R-:W-:Y:S06]  /*4a190*/  BAR.SYNC.DEFER_BLOCKING 0x0 ;  /* 0x0000000000007b1d */ /* 0x020fec0000010000 */
[----:B--2---:R2:W-:Y:S01]  /*4a1a0*/  STL [R1+0x1830], R13 ;  /* 0x0018300d01007387 */ /* 0x0045e20000100800 */
[----:B------:R-:W-:Y:S01]  /*4a1b0*/  IMAD.X R81, R4, 0x1, R3, P0 ;  /* 0x0000000104517824 */ /* 0x000fe200000e0603 */
[----:B------:R-:W5:Y:S01]  /*4a1c0*/  @!P4 SYNCS.CCTL.IV [UR9+0x20008] ;  /* 0x02000800ff00c9b1 */ /* 0x000f620008000009 */
[----:B------:R-:W-:Y:S01]  /*4a1d0*/  IMAD.X R79, R5, 0x1, R0, P5 ;  /* 0x00000001054f7824 */ /* 0x000fe200028e0600 */
[----:B------:R-:W0:Y:S01]  /*4a1e0*/  LDCU UR9, c[0x0][0x39c] ;  /* 0x00007380ff0977ac */ /* 0x000e220008000800 */
[----:B--2---:R-:W2:Y:S02]  /*4a1f0*/  LDTM.x64 R12, tmem[UR10] ;  /* 0x0000000a000c79ee */ /* 0x004ea40008340000 */
[----:B--2---:R-:W-:Y:S01]  /*4a200*/  STL.64 [R1+0x608], R14 ;  /* 0x0006080e01007387 */ /* 0x004fe20000100a00 */
[----:B------:R-:W-:-:S02]  /*4a210*/  IMAD.MOV.U32 R9, RZ, RZ, R12 ;  /* 0x000000ffff097224 */ /* 0x000fc400078e000c */
[----:B------:R-:W-:Y:S01]  /*4a220*/  IMAD.MOV.U32 R8, RZ, RZ, R13 ;  /* 0x000000ffff087224 */ /* 0x000fe200078e000d */
[----:B------:R-:W-:Y:S01]  /*4a230*/  STL.64 [R1+0x618], R18 ;  /* 0x0006181201007387 */ /* 0x000fe20000100a00 */
[----:B------:R-:W-:Y:S02]  /*4a240*/  IMAD.MOV.U32 R92, RZ, RZ, R16 ;  /* 0x000000ffff5c7224 */ /* 0x000fe400078e0010 */
[----:B------:R-:W-:Y:S01]  /*4a250*/  IMAD.MOV.U32 R91, RZ, RZ, R17 ;  /* 0x000000ffff5b7224 */ /* 0x000fe200078e0011 */
        /* <DEDUP_REMOVED lines=27> */
[----:B------:R2:W-:Y:S04]  /*4a410*/  STL.64 [R1+0x6f8], R74 ;  /* 0x0006f84a01007387 */ /* 0x0005e80000100a00 */
[----:B------:R-:W-:Y:S01]  /*4a420*/  STL [R1+0x182c], R92 ;  /* 0x00182c5c01007387 */ /* 0x000fe20000100800 */
[----:B--2---:R-:W2:Y:S03]  /*4a430*/  LDTM.x64 R12, tmem[UR10+0x40] ;  /* 0x0000400a000c79ee */ /* 0x004ea60008340000 */
[----:B--2---:R-:W-:Y:S04]  /*4a440*/  STL.64 [R1+0x500], R12 ;  /* 0x0005000c01007387 */ /* 0x004fe80000100a00 */
        /* <DEDUP_REMOVED lines=30> */
[----:B------:R2:W-:Y:S02]  /*4a630*/  STL.64 [R1+0x5f8], R74 ;  /* 0x0005f84a01007387 */ /* 0x0005e40000100a00 */
[----:B--2---:R-:W2:Y:S02]  /*4a640*/  LDTM.x64 R12, tmem[UR10+0x80] ;  /* 0x0000800a000c79ee */ /* 0x004ea40008340000 */
        /* <DEDUP_REMOVED lines=66> */
[----:B--2---:R-:W-:Y:S01]  /*4aa70*/  STL.64 [R1+0x210], R16 ;  /* 0x0002101001007387 */ /* 0x004fe20000100a00 */
[----:B------:R-:W-:-:S02]  /*4aa80*/  IMAD.MOV.U32 R6, RZ, RZ, R13 ;  /* 0x000000ffff067224 */ /* 0x000fc400078e000d */
[----:B------:R-:W-:Y:S01]  /*4aa90*/  IMAD.MOV.U32 R7, RZ, RZ, R12 ;  /* 0x000000ffff077224 */ /* 0x000fe200078e000c */
[----:B------:R-:W-:Y:S01]  /*4aaa0*/  STL.64 [R1+0x218], R18 ;  /* 0x0002181201007387 */ /* 0x000fe20000100a00 */
[----:B------:R-:W-:Y:S01]  /*4aab0*/  IMAD.X R77, R5, 0x1, R3, P6 ;  /* 0x00000001054d7824 */ /* 0x000fe200030e0603 */
[----:B------:R-:W-:Y:S01]  /*4aac0*/  F2FP.SATFINITE.E4M3.F32.PACK_AB_MERGE_C R90, R8, R9, RZ ;  /* 0x00000009085a723e */ /* 0x000fe200048070ff */
[----:B------:R-:W-:Y:S01]  /*4aad0*/  IMAD.MOV.U32 R92, RZ, RZ, R14 ;  /* 0x000000ffff5c7224 */ /* 0x000fe200078e000e */
[----:B------:R-:W-:Y:S01]  /*4aae0*/  STL.64 [R1+0x220], R20 ;  /* 0x0002201401007387 */ /* 0x000fe20000100a00 */
[----:B------:R-:W-:-:S03]  /*4aaf0*/  IMAD.MOV.U32 R93, RZ, RZ, R15 ;  /* 0x000000ffff5d7224 */ /* 0x000fc600078e000f */
        /* <DEDUP_REMOVED lines=26> */
[----:B------:R0:W-:Y:S04]  /*4aca0*/  STL.64 [R1+0x2f8], R74 ;  /* 0x0002f84a01007387 */ /* 0x0001e80000100a00 */
[----:B--2---:R-:W2:Y:S04]  /*4acb0*/  LDL.LU R72, [R1+0x183c] ;  /* 0x00183c0001487983 */ /* 0x004ea80000300800 */
[----:B------:R-:W3:Y:S04]  /*4acc0*/  LDL.LU R68, [R1+0x1838] ;  /* 0x0018380001447983 */ /* 0x000ee80000300800 */
[----:B------:R-:W3:Y:S04]  /*4acd0*/  LDL.LU R64, [R1+0x1834] ;  /* 0x0018340001407983 */ /* 0x000ee80000300800 */
[----:B------:R-:W4:Y:S04]  /*4ace0*/  LDL.LU R13, [R1+0x1830] ;  /* 0x00183000010d7983 */ /* 0x000f280000300800 */
[----:B------:R-:W5:Y:S04]  /*4acf0*/  LDL.LU R12, [R1+0x133c] ;  /* 0x00133c00010c7983 */ /* 0x000f680000300800 */
[----:B------:R-:W5:Y:S04]  /*4ad00*/  LDL R11, [R1+0x704] ;  /* 0x00070400010b7983 */ /* 0x000f680000100800 */
[----:B------:R-:W5:Y:S01]  /*4ad10*/  LDL.LU R10, [R1+0x1338] ;  /* 0x00133800010a7983 */ /* 0x000f620000300800 */
[----:B------:R-:W-:-:S02]  /*4ad20*/  F2FP.SATFINITE.E4M3.F32.PACK_AB_MERGE_C R89, R6, R7, RZ ;  /* 0x000000070659723e */ /* 0x000fc400048070ff */
[----:B--2---:R-:W-:Y:S01]  /*4ad30*/  SHF.R.S32.HI R4, RZ, 0x1f, R72 ;  /* 0x0000001fff047819 */ /* 0x004fe20000011448 */
[C---:B------:R-:W-:Y:S01]  /*4ad40*/  VIADD R69, R72.reuse, UR26 ;  /* 0x0000001a48457c36 */ /* 0x040fe20008000000 */
[----:B0-----:R-:W-:-:S04]  /*4ad50*/  IADD3 R74, P5, PT, R72, R2, RZ ;  /* 0x00000002484a7210 */ /* 0x001fc80007fbe0ff */
[----:B------:R-:W-:Y:S01]  /*4ad60*/  SHF.R.S32.HI R88, RZ, 0x1f, R69 ;  /* 0x0000001fff587819 */ /* 0x000fe20000011445 */
[--C-:B------:R-:W-:Y:S01]  /*4ad70*/  IMAD.X R75, R4, 0x1, R0.reuse, P5 ;  /* 0x00000001044b7824 */ /* 0x100fe200028e0600 */
[----:B---3--:R-:W-:Y:S02]  /*4ad80*/  IADD3 R72, P5, PT, R72, R68, RZ ;  /* 0x0000004448487210 */ /* 0x008fe40007fbe0ff */
[----:B------:R-:W-:Y:S02]  /*4ad90*/  IADD3 R70, P4, PT, R69, R2, RZ ;  /* 0x0000000245467210 */ /* 0x000fe40007f9e0ff */
[----:B----4-:R-:W-:Y:S01]  /*4ada0*/  ISETP.GE.AND P0, PT, R13, UR14, PT ;  /* 0x0000000e0d007c0c */ /* 0x010fe2000bf06270 */
[----:B------:R-:W-:Y:S01]  /*4adb0*/  IMAD.X R73, R4, 0x1, R3, P5 ;  /* 0x0000000104497824 */ /* 0x000fe200028e0603 */
[----:B------:R-:W-:Y:S01]  /*4adc0*/  ISETP.GE.AND P6, PT, R64, UR15, PT ;  /* 0x0000000f40007c0c */ /* 0x000fe2000bfc6270 */
[----:B------:R-:W-:Y:S01]  /*4add0*/  IMAD.X R71, R88, 0x1, R0, P4 ;  /* 0x0000000158477824 */ /* 0x000fe200020e0600 */
[----:B------:R-:W-:Y:S01]  /*4ade0*/  ISETP.LT.AND P0, PT, R64, UR31, !P0 ;  /* 0x0000001f40007c0c */ /* 0x000fe2000c701270 */
[----:B------:R-:W0:Y:S01]  /*4adf0*/  LDCU.64 UR14, c[0x0][0x398] ;  /* 0x00007300ff0e77ac */ /* 0x000e220008000a00 */
[----:B-----5:R-:W-:-:S02]  /*4ae00*/  ISETP.GE.AND P5, PT, R12, UR16, PT ;  /* 0x000000100c007c0c */ /* 0x020fc4000bfa6270 */
[----:B------:R-:W-:Y:S01]  /*4ae10*/  ISETP.LT.AND P6, PT, R11, UR18, !P6 ;  /* 0x000000120b007c0c */ /* 0x000fe2000f7c1270 */
[----:B------:R-:W2:Y:S01]  /*4ae20*/  LDCU.64 UR18, c[0x0][0x398] ;  /* 0x00007300ff1277ac */ /* 0x000ea20008000a00 */
[----:B------:R-:W-:Y:S01]  /*4ae30*/  ISETP.GE.AND P4, PT, R10, UR17, PT ;  /* 0x000000110a007c0c */ /* 0x000fe2000bf86270 */
[----:B------:R-:W3:Y:S01]  /*4ae40*/  LDCU.64 UR16, c[0x0][0x398] ;  /* 0x00007300ff1077ac */ /* 0x000ee20008000a00 */
[----:B------:R-:W4:Y:S02]  /*4ae50*/  LDTM.x64 R4, tmem[UR10+0x140] ;  /* 0x0001400a000479ee */ /* 0x000f240008340000 */
[----:B----4-:R-:W-:Y:S04]  /*4ae60*/  STL.64 [R1+0x100], R4 ;  /* 0x0001000401007387 */ /* 0x010fe80000100a00 */
        /* <DEDUP_REMOVED lines=31> */
[----:B----4-:R-:W4:Y:S02]  /*4b060*/  LDTM.x64 R4, tmem[UR10+0x180] ;  /* 0x0001800a000479ee */ /* 0x010f240008340000 */
[----:B----4-:R-:W-:Y:S04]  /*4b070*/  STL.64 [R1], R4 ;  /* 0x0000000401007387 */ /* 0x010fe80000100a00 */
        /* <DEDUP_REMOVED lines=31> */
[----:B----4-:R-:W4:Y:S01]  /*4b270*/  LDTM.x64 R4, tmem[UR10+0x1c0] ;  /* 0x0001c00a000479ee */ /* 0x010f220008340000 */
[----:B------:R-:W-:Y:S01]  /*4b280*/  NOP ;  /* 0x0000000000007918 */ /* 0x000fe20000000000 */
[----:B------:R-:W5:Y:S01]  /*4b290*/  LDCU.64 UR10, c[0x0][0x398] ;  /* 0x00007300ff0a77ac */ /* 0x000f620008000a00 */
[----:B----4-:R4:W-:Y:S04]  /*4b2a0*/  STL.64 [R1+0x1808], R4 ;  /* 0x0018080401007387 */ /* 0x0109e80000100a00 */
[----:B----4-:R-:W4:Y:S04]  /*4b2b0*/  LDL.LU R4, [R1+0x1378] ;  /* 0x0013780001047983 */ /* 0x010f280000300800 */
[----:B------:R-:W1:Y:S04]  /*4b2c0*/  LDL R5, [R1+0x704] ;  /* 0x0007040001057983 */ /* 0x000e680000100800 */
[----:B------:R0:W-:Y:S04]  /*4b2d0*/  STL.64 [R1+0x17f8], R6 ;  /* 0x0017f80601007387 */ /* 0x0001e80000100a00 */
[----:B0-----:R-:W2:Y:S04]  /*4b2e0*/  LDL.LU R6, [R1+0x608] ;  /* 0x0006080001067983 */ /* 0x001ea80000300800 */
[----:B------:R-:W2:Y:S04]  /*4b2f0*/  LDL.LU R7, [R1+0x60c] ;  /* 0x00060c0001077983 */ /* 0x000ea80000300800 */
[----:B------:R0:W-:Y:S04]  /*4b300*/  STL.64 [R1+0x17f0], R8 ;  /* 0x0017f00801007387 */ /* 0x0001e80000100a00 */
[----:B0-----:R-:W2:Y:S04]  /*4b310*/  LDL.LU R8, [R1+0x1374] ;  /* 0x0013740001087983 */ /* 0x001ea80000300800 */
[----:B------:R-:W2:Y:S04]  /*4b320*/  LDL R9, [R1+0x700] ;  /* 0x0007000001097983 */ /* 0x000ea80000100800 */
[----:B------:R-:W-:Y:S04]  /*4b330*/  STL [R1+0x17e8], R12 ;  /* 0x0017e80c01007387 */ /* 0x000fe80000100800 */
[----:B------:R-:W-:Y:S04]  /*4b340*/  STL.64 [R1+0x17d8], R10 ;  /* 0x0017d80a01007387 */ /* 0x000fe80000100a00 */
        /* <DEDUP_REMOVED lines=10> */
[----:B------:R0:W-:Y:S04]  /*4b3f0*/  @P0 STG.E.U8 desc[UR20][R86.64], R90 ;  /* 0x0000005a56000986 */ /* 0x0001e8000c101114 */
[----:B------:R-:W-:Y:S04]  /*4b400*/  STL.64 [R1+0x1770], R32 ;  /* 0x0017702001007387 */ /* 0x000fe80000100a00 */
[----:B------:R-:W-:Y:S01]  /*4b410*/  STL.64 [R1+0x1768], R34 ;  /* 0x0017682201007387 */ /* 0x000fe20000100a00 */
[----:B0-----:R-:W-:-:S03]  /*4b420*/  PRMT R90, R90, 0x9910, RZ ;  /* 0x000099105a5a7816 */ /* 0x001fc600000000ff */
[----:B------:R-:W-:Y:S04]  /*4b430*/  STL.64 [R1+0x1760], R36 ;  /* 0x0017602401007387 */ /* 0x000fe80000100a00 */
[----:B------:R-:W-:Y:S04]  /*4b440*/  STL.64 [R1+0x1758], R38 ;  /* 0x0017582601007387 */ /* 0x000fe80000100a00 */
[----:B------:R-:W-:Y:S04]  /*4b450*/  STL.64 [R1+0x1750], R40 ;  /* 0x0017502801007387 */ /* 0x000fe80000100a00 */
[----:B------:R0:W-:Y:S04]  /*4b460*/  @P6 STG.E.U8 desc[UR20][R84.64], R89 ;  /* 0x0000005954006986 */ /* 0x0001e8000c101114 */
[----:B------:R-:W-:Y:S04]  /*4b470*/  STL.64 [R1+0x1748], R42 ;  /* 0x0017482a01007387 */ /* 0x000fe80000100a00 */
[----:B------:R-:W-:Y:S01]  /*4b480*/  STL.64 [R1+0x1740], R44 ;  /* 0x0017402c01007387 */ /* 0x000fe20000100a00 */
[----:B0-----:R-:W-:-:S03]  /*4b490*/  IMAD.MOV.U32 R84, RZ, RZ, R90 ;  /* 0x000000ffff547224 */ /* 0x001fc600078e005a */
[----:B------:R-:W-:Y:S01]  /*4b4a0*/  STL.64 [R1+0x1738], R46 ;  /* 0x0017382e01007387 */ /* 0x000fe20000100a00 */
[----:B------:R-:W-:-:S03]  /*4b4b0*/  PRMT R85, R89, 0x9910, RZ ;  /* 0x0000991059557816 */ /* 0x000fc600000000ff */
[----:B------:R-:W-:Y:S01]  /*4b4c0*/  STL.64 [R1+0x1730], R48 ;  /* 0x0017303001007387 */ /* 0x000fe20000100a00 */
[----:B------:R-:W-:Y:S02]  /*4b4d0*/  SHF.R.S32.HI R84, RZ, 0x8, R84 ;  /* 0x00000008ff547819 */ /* 0x000fe40000011454 */
[----:B------:R-:W-:Y:S01]  /*4b4e0*/  SHF.R.S32.HI R85, RZ, 0x8, R85 ;  /* 0x00000008ff557819 */ /* 0x000fe20000011455 */
        /* <DEDUP_REMOVED lines=8> */
[----:B------:R-:W-:Y:S01]  /*4b570*/  STL.64 [R1+0x16e8], R66 ;  /* 0x0016e84201007387 */ /* 0x000fe20000100a00 */
[----:B--2---:R-:W-:Y:S01]  /*4b580*/  ISETP.LT.AND P0, PT, R9, UR6, !P2 ;  /* 0x0000000609007c0c */ /* 0x004fe2000d701270 */
[----:B------:R-:W0:Y:S01]  /*4b590*/  LDCU UR6, c[0x0][0x39c] ;  /* 0x00007380ff0677ac */ /* 0x000e220008000800 */
[----:B-1----:R-:W-:-:S02]  /*4b5a0*/  ISETP.LT.AND P2, PT, R5, UR4, !P2 ;  /* 0x0000000405007c0c */ /* 0x002fc4000d741270 */
[----:B------:R-:W-:Y:S01]  /*4b5b0*/  ISETP.LT.AND P6, PT, R9, UR12, !P5 ;  /* 0x0000000c09007c0c */ /* 0x000fe2000efc1270 */
[----:B------:R-:W1:Y:S01]  /*4b5c0*/  LDCU UR4, c[0x0][0x39c] ;  /* 0x00007380ff0477ac */ /* 0x000e620008000800 */
[----:B------:R-:W-:Y:S01]  /*4b5d0*/  ISETP.LT.AND P5, PT, R5, UR14, !P5 ;  /* 0x0000000e05007c0c */ /* 0x000fe2000efa1270 */
[----:B------:R-:W2:Y:S06]  /*4b5e0*/  LDCU UR12, c[0x0][0x398] ;  /* 0x00007300ff0c77ac */ /* 0x000eac0008000800 */
[----:B------:R0:W-:Y:S01]  /*4b5f0*/  @P0 STG.E.U8 desc[UR20][R82.64], R84 ;  /* 0x0000005452000986 */ /* 0x0001e2000c101114 */
[----:B------:R-:W-:Y:S01]  /*4b600*/  ISETP.GE.AND P0, PT, R8, UR22, PT ;  /* 0x0000001608007c0c */ /* 0x000fe2000bf06270 */
[----:B------:R-:W1:Y:S02]  /*4b610*/  LDCU.64 UR22, c[0x0][0x398] ;  /* 0x00007300ff1677ac */ /* 0x000e640008000a00 */
[----:B------:R2:W-:Y:S01]  /*4b620*/  @P2 STG.E.U8 desc[UR20][R80.64], R85 ;  /* 0x0000005550002986 */ /* 0x0005e2000c101114 */
[----:B----4-:R-:W-:Y:S01]  /*4b630*/  ISETP.GE.AND P2, PT, R4, UR9, PT ;  /* 0x0000000904007c0c */ /* 0x010fe2000bf46270 */
[----:B------:R-:W4:Y:S01]  /*4b640*/  LDCU UR9, c[0x0][0x398] ;  /* 0x00007300ff0977ac */ /* 0x000f220008000800 */
[----:B------:R-:W1:Y:S01]  /*4b650*/  LDCU UR14, c[0x0][0x398] ;  /* 0x00007300ff0e77ac */ /* 0x000e620008000800 */
[----:B0-----:R-:W-:-:S02]  /*4b660*/  F2FP.SATFINITE.E4M3.F32.PACK_AB_MERGE_C R82, R7, R6, RZ ;  /* 0x000000060752723e */ /* 0x001fc400048070ff */
[----:B--2---:R-:W-:Y:S02]  /*4b670*/  F2FP.SATFINITE.E4M3.F32.PACK_AB_MERGE_C R80, R93, R92, RZ ;  /* 0x0000005c5d50723e */ /* 0x004fe400048070ff */
[----:B------:R-:W2:Y:S04]  /*4b680*/  LDL.LU R92, [R1+0x182c] ;  /* 0x00182c00015c7983 */ /* 0x000ea80000300800 */
[----:B------:R0:W-:Y:S01]  /*4b690*/  @P6 STG.E.U8 desc[UR20][R78.64], R82 ;  /* 0x000000524e006986 */ /* 0x0001e2000c101114 */
[----:B------:R-:W-:Y:S01]  /*4b6a0*/  ISETP.LT.AND P6, PT, R9, UR18, !P4 ;  /* 0x0000001209007c0c */ /* 0x000fe2000e7c1270 */
[----:B------:R-:W1:Y:S01]  /*4b6b0*/  LDCU UR18, c[0x0][0x398] ;  /* 0x00007300ff1277ac */ /* 0x000e620008000800 */
[----:B-----5:R-:W-:Y:S01]  /*4b6c0*/  ISETP.LT.AND P4, PT, R5, UR10, !P4 ;  /* 0x0000000a05007c0c */ /* 0x020fe2000e781270 */
[----:B------:R5:W-:Y:S01]  /*4b6d0*/  @P5 STG.E.U8 desc[UR20][R76.64], R80 ;  /* 0x000000504c005986 */ /* 0x000be2000c101114 */
[----:B---3--:R-:W-:Y:S01]  /*4b6e0*/  ISETP.LT.AND P5, PT, R9, UR16, !P0 ;  /* 0x0000001009007c0c */ /* 0x008fe2000c7a1270 */
[----:B------:R-:W3:Y:S01]  /*4b6f0*/  LDCU UR10, c[0x0][0x398] ;  /* 0x00007300ff0a77ac */ /* 0x000ee20008000800 */
[----:B------:R-:W1:Y:S01]  /*4b700*/  LDCU UR16, c[0x0][0x398] ;  /* 0x00007300ff1077ac */ /* 0x000e620008000800 */
[----:B0-----:R-:W-:-:S02]  /*4b710*/  PRMT R82, R82, 0x9910, RZ ;  /* 0x0000991052527816 */ /* 0x001fc400000000ff */
[----:B------:R-:W-:-:S03]  /*4b720*/  PRMT R78, R80, 0x9910, RZ ;  /* 0x00009910504e7816 */ /* 0x000fc600000000ff */
[----:B-----5:R-:W-:Y:S02]  /*4b730*/  IMAD.MOV.U32 R77, RZ, RZ, R82 ;  /* 0x000000ffff4d7224 */ /* 0x020fe400078e0052 */
[----:B------:R-:W-:Y:S02]  /*4b740*/  IMAD.MOV.U32 R76, RZ, RZ, R78 ;  /* 0x000000ffff4c7224 */ /* 0x000fe400078e004e */
[C---:B------:R-:W-:Y:S01]  /*4b750*/  VIADD R82, R69.reuse, UR26 ;  /* 0x0000001a45527c36 */ /* 0x040fe20008000000 */
[----:B------:R-:W-:Y:S02]  /*4b760*/  SHF.R.S32.HI R77, RZ, 0x8, R77 ;  /* 0x00000008ff4d7819 */ /* 0x000fe4000001144d */
[----:B------:R-:W-:Y:S01]  /*4b770*/  SHF.R.S32.HI R76, RZ, 0x8, R76 ;  /* 0x00000008ff4c7819 */ /* 0x000fe2000001144c */
[----:B------:R-:W-:Y:S02]  /*4b780*/  VIADD R78, R82, UR26 ;  /* 0x0000001a524e7c36 */ /* 0x000fe40008000000 */
[----:B------:R0:W-:Y:S04]  /*4b790*/  @P6 STG.E.U8 desc[UR20][R74.64], R77 ;  /* 0x0000004d4a006986 */ /* 0x0001e8000c101114 */
[----:B------:R-:W-:Y:S01]  /*4b7a0*/  @P4 STG.E.U8 desc[UR20][R72.64], R76 ;  /* 0x0000004c48004986 */ /* 0x000fe2000c101114 */
[----:B------:R-:W-:-:S02]  /*4b7b0*/  IADD3 R86, P4, PT, R69, R68, RZ ;  /* 0x0000004445567210 */ /* 0x000fc40007f9e0ff */
[----:B------:R-:W-:-:S03]  /*4b7c0*/  SHF.R.S32.HI R69, RZ, 0x1f, R78 ;  /* 0x0000001fff457819 */ /* 0x000fc6000001144e */
[----:B------:R-:W-:Y:S01]  /*4b7d0*/  IMAD.X R87, R88, 0x1, R3, P4 ;  /* 0x0000000158577824 */ /* 0x000fe200020e0603 */
[----:B------:R-:W-:Y:S01]  /*4b7e0*/  IADD3 R84, P4, PT, R82, R2, RZ ;  /* 0x0000000252547210 */ /* 0x000fe20007f9e0ff */
[----:B0-----:R-:W-:-:S03]  /*4b7f0*/  VIADD R74, R78, UR26 ;  /* 0x0000001a4e4a7c36 */ /* 0x001fc60008000000 */
[----:B------:R-:W-:Y:S01]  /*4b800*/  STL [R1+0x1828], R87 ;  /* 0x0018285701007387 */ /* 0x000fe20000100800 */
[----:B--2---:R-:W-:-:S05]  /*4b810*/  F2FP.SATFINITE.E4M3.F32.PACK_AB_MERGE_C R24, R91, R92, RZ ;  /* 0x0000005c5b18723e */ /* 0x004fca00048070ff */
[----:B------:R0:W-:Y:S02]  /*4b820*/  @P5 STG.E.U8 desc[UR20][R70.64], R24 ;  /* 0x0000001846005986 */ /* 0x0001e4000c101114 */
[----:B0-----:R-:W-:Y:S02]  /*4b830*/  SHF.R.S32.HI R70, RZ, 0x1f, R82 ;  /* 0x0000001fff467819 */ /* 0x001fe40000011452 */
[----:B------:R-:W-:Y:S02]  /*4b840*/  IADD3 R82, P5, PT, R82, R68, RZ ;  /* 0x0000004452527210 */ /* 0x000fe40007fbe0ff */
[----:B------:R-:W-:Y:S01]  /*4b850*/  SHF.R.S32.HI R71, RZ, 0x1f, R74 ;  /* 0x0000001fff477819 */ /* 0x000fe2000001144a */
[----:B------:R-:W-:Y:S01]  /*4b860*/  IMAD.X R85, R70, 0x1, R0, P4 ;  /* 0x0000000146557824 */ /* 0x000fe200020e0600 */
[----:B------:R-:W-:Y:S01]  /*4b870*/  IADD3 R80, P4, PT, R78, R2, RZ ;  /* 0x000000024e507210 */ /* 0x000fe20007f9e0ff */
[----:B------:R-:W-:Y:S01]  /*4b880*/  IMAD.X R83, R70, 0x1, R3, P5 ;  /* 0x0000000146537824 */ /* 0x000fe200028e0603 */
[----:B------:R-:W-:Y:S01]  /*4b890*/  IADD3 R78, P5, PT, R78, R68, RZ ;  /* 0x000000444e4e7210 */ /* 0x000fe20007fbe0ff */
[----:B------:R-:W-:-:S02]  /*4b8a0*/  VIADD R70, R74, UR26 ;  /* 0x0000001a4a467c36 */ /* 0x000fc40008000000 */
[C---:B------:R-:W-:Y:S01]  /*4b8b0*/  IMAD.X R81, R69.reuse, 0x1, R0, P4 ;  /* 0x0000000145517824 */ /* 0x040fe200020e0600 */
[C---:B------:R-:W-:Y:S01]  /*4b8c0*/  IADD3 R76, P4, PT, R74.reuse, R2, RZ ;  /* 0x000000024a4c7210 */ /* 0x040fe20007f9e0ff */
[--C-:B------:R-:W-:Y:S01]  /*4b8d0*/  IMAD.X R79, R69, 0x1, R3.reuse, P5 ;  /* 0x00000001454f7824 */ /* 0x100fe200028e0603 */
[----:B------:R-:W-:Y:S01]  /*4b8e0*/  IADD3 R74, P5, PT, R74, R68, RZ ;  /* 0x000000444a4a7210 */ /* 0x000fe20007fbe0ff */
[C---:B------:R-:W-:Y:S01]  /*4b8f0*/  VIADD R69, R70.reuse, UR26 ;  /* 0x0000001a46457c36 */ /* 0x040fe20008000000 */
[----:B------:R-:W-:Y:S01]  /*4b900*/  SHF.R.S32.HI R88, RZ, 0x1f, R70 ;  /* 0x0000001fff587819 */ /* 0x000fe20000011446 */
[C-C-:B------:R-:W-:Y:S01]  /*4b910*/  IMAD.X R77, R71.reuse, 0x1, R0.reuse, P4 ;  /* 0x00000001474d7824 */ /* 0x140fe200020e0600 */
[C---:B------:R-:W-:Y:S01]  /*4b920*/  IADD3 R72, P4, PT, R70.reuse, R2, RZ ;  /* 0x0000000246487210 */ /* 0x040fe20007f9e0ff */
[----:B------:R-:W-:Y:S01]  /*4b930*/  IMAD.X R75, R71, 0x1, R3, P5 ;  /* 0x00000001474b7824 */ /* 0x000fe200028e0603 */
[----:B------:R-:W-:Y:S01]  /*4b940*/  IADD3 R70, P5, PT, R70, R68, RZ ;  /* 0x0000004446467210 */ /* 0x000fe20007fbe0ff */
[----:B------:R-:W-:Y:S01]  /*4b950*/  VIADD R90, R69, UR26 ;  /* 0x0000001a455a7c36 */ /* 0x000fe20008000000 */
[----:B------:R-:W-:Y:S01]  /*4b960*/  SHF.R.S32.HI R91, RZ, 0x1f, R69 ;  /* 0x0000001fff5b7819 */ /* 0x000fe20000011445 */
[----:B------:R-:W-:-:S02]  /*4b970*/  IMAD.X R73, R88, 0x1, R0, P4 ;  /* 0x0000000158497824 */ /* 0x000fc400020e0600 */
[--C-:B------:R-:W-:Y:S01]  /*4b980*/  IMAD.X R71, R88, 0x1, R3.reuse, P5 ;  /* 0x0000000158477824 */ /* 0x100fe200028e0603 */
[C---:B------:R-:W-:Y:S02]  /*4b990*/  IADD3 R88, P4, PT, R69.reuse, R2, RZ ;  /* 0x0000000245587210 */ /* 0x040fe40007f9e0ff */
[----:B------:R-:W-:Y:S01]  /*4b9a0*/  IADD3 R14, P5, PT, R69, R68, RZ ;  /* 0x00000044450e7210 */ /* 0x000fe20007fbe0ff */
[C---:B------:R-:W-:Y:S01]  /*4b9b0*/  VIADD R69, R90.reuse, UR26 ;  /* 0x0000001a5a457c36 */ /* 0x040fe20008000000 */
[----:B------:R-:W-:Y:S01]  /*4b9c0*/  SHF.R.S32.HI R4, RZ, 0x1f, R90 ;  /* 0x0000001fff047819 */ /* 0x000fe2000001145a */
[C-C-:B------:R-:W-:Y:S01]  /*4b9d0*/  IMAD.X R89, R91.reuse, 0x1, R0.reuse, P4 ;  /* 0x000000015b597824 */ /* 0x140fe200020e0600 */
[C---:B------:R-:W-:Y:S01]  /*4b9e0*/  IADD3 R92, P4, PT, R90.reuse, R2, RZ ;  /* 0x000000025a5c7210 */ /* 0x040fe20007f9e0ff */
[----:B------:R-:W-:Y:S01]  /*4b9f0*/  IMAD.X R15, R91, 0x1, R3, P5 ;  /* 0x000000015b0f7824 */ /* 0x000fe200028e0603 */
[----:B------:R-:W-:Y:S01]  /*4ba00*/  IADD3 R90, P5, PT, R90, R68, RZ ;  /* 0x000000445a5a7210 */ /* 0x000fe20007fbe0ff */
[C---:B------:R-:W-:Y:S01]  /*4ba10*/  VIADD R6, R69.reuse, UR26 ;  /* 0x0000001a45067c36 */ /* 0x040fe20008000000 */
[----:B------:R-:W-:Y:S01]  /*4ba20*/  SHF.R.S32.HI R7, RZ, 0x1f, R69 ;  /* 0x0000001fff077819 */ /* 0x000fe20000011445 */
[C---:B------:R-:W-:Y:S01]  /*4ba30*/  IMAD.X R93, R4.reuse, 0x1, R0, P4 ;  /* 0x00000001045d7824 */ /* 0x040fe200020e0600 */
[C---:B------:R-:W-:Y:S01]  /*4ba40*/  IADD3 R10, P4, PT, R69.reuse, R2, RZ ;  /* 0x00000002450a7210 */ /* 0x040fe20007f9e0ff */
[--C-:B------:R-:W-:Y:S01]  /*4ba50*/  IMAD.X R91, R4, 0x1, R3.reuse, P5 ;  /* 0x00000001045b7824 */ /* 0x100fe200028e0603 */
[----:B------:R-:W-:Y:S01]  /*4ba60*/  IADD3 R60, P5, PT, R69, R68, RZ ;  /* 0x00000044453c7210 */ /* 0x000fe20007fbe0ff */
[C---:B------:R-:W-:Y:S01]  /*4ba70*/  VIADD R69, R6.reuse, UR26 ;  /* 0x0000001a06457c36 */ /* 0x040fe20008000000 */
[----:B------:R-:W-:Y:S01]  /*4ba80*/  SHF.R.S32.HI R4, RZ, 0x1f, R6 ;  /* 0x0000001fff047819 */ /* 0x000fe20000011406 */
[C---:B------:R-:W-:Y:S01]  /*4ba90*/  IMAD.X R11, R7.reuse, 0x1, R0, P4 ;  /* 0x00000001070b7824 */ /* 0x040fe200020e0600 */
[----:B------:R-:W-:Y:S01]  /*4baa0*/  IADD3 R12, P4, PT, R6, R2, RZ ;  /* 0x00000002060c7210 */ /* 0x000fe20007f9e0ff */
[----:B------:R-:W-:Y:S01]  /*4bab0*/  IMAD.X R61, R7, 0x1, R3, P5 ;  /* 0x00000001073d7824 */ /* 0x000fe200028e0603 */
[----:B------:R-:W-:-:S02]  /*4bac0*/  SHF.R.S32.HI R7, RZ, 0x1f, R69 ;  /* 0x0000001fff077819 */ /* 0x000fc40000011445 */
[----:B------:R0:W-:Y:S01]  /*4bad0*/  STL.64 [R1+0x708], R10 ;  /* 0x0007080a01007387 */ /* 0x0001e20000100a00 */
[----:B------:R-:W-:-:S05]  /*4bae0*/  IMAD.X R13, R4, 0x1, R0, P4 ;  /* 0x00000001040d7824 */ /* 0x000fca00020e0600 */
[----:B------:R2:W-:Y:S01]  /*4baf0*/  STL.64 [R1+0x608], R12 ;  /* 0x0006080c01007387 */ /* 0x0005e20000100a00 */
[----:B0-----:R-:W-:Y:S01]  /*4bb00*/  IADD3 R10, P5, PT, R6, R68, RZ ;  /* 0x00000044060a7210 */ /* 0x001fe20007fbe0ff */
[----:B------:R-:W-:-:S04]  /*4bb10*/  VIADD R6, R69, UR26 ;  /* 0x0000001a45067c36 */ /* 0x000fc80008000000 */
[----:B------:R-:W-:Y:S01]  /*4bb20*/  IMAD.X R11, R4, 0x1, R3, P5 ;  /* 0x00000001040b7824 */ /* 0x000fe200028e0603 */
[-C--:B--2---:R-:W-:Y:S02]  /*4bb30*/  IADD3 R12, P4, PT, R69, R2.reuse, RZ ;  /* 0x00000002450c7210 */ /* 0x084fe40007f9e0ff */
[----:B------:R-:W-:Y:S02]  /*4bb40*/  SHF.R.S32.HI R4, RZ, 0x1f, R6 ;  /* 0x0000001fff047819 */ /* 0x000fe40000011406 */
[----:B------:R0:W-:Y:S01]  /*4bb50*/  STL.64 [R1+0x600], R10 ;  /* 0x0006000a01007387 */ /* 0x0001e20000100a00 */
[----:B------:R-:W-:Y:S01]  /*4bb60*/  IMAD.X R13, R7, 0x1, R0, P4 ;  /* 0x00000001070d7824 */ /* 0x000fe200020e0600 */
[----:B------:R-:W-:-:S05]  /*4bb70*/  IADD3 R64, P4, PT, R6, R2, RZ ;  /* 0x0000000206407210 */ /* 0x000fca0007f9e0ff */
[----:B------:R-:W-:Y:S01]  /*4bb80*/  IMAD.X R65, R4, 0x1, R0, P4 ;  /* 0x0000000104417824 */ /* 0x000fe200020e0600 */
[----:B0-----:R-:W-:Y:S01]  /*4bb90*/  IADD3 R10, P5, PT, R69, R68, RZ ;  /* 0x00000044450a7210 */ /* 0x001fe20007fbe0ff */
[----:B------:R-:W-:-:S04]  /*4bba0*/  VIADD R69, R6, UR26 ;  /* 0x0000001a06457c36 */ /* 0x000fc80008000000 */
[----:B------:R-:W-:Y:S01]  /*4bbb0*/  IMAD.X R11, R7, 0x1, R3, P5 ;  /* 0x00000001070b7824 */ /* 0x000fe200028e0603 */
[----:B------:R-:W-:-:S04]  /*4bbc0*/  SHF.R.S32.HI R7, RZ, 0x1f, R69 ;  /* 0x0000001fff077819 */ /* 0x000fc80000011445 */
[----:B------:R0:W-:Y:S04]  /*4bbd0*/  STL.64 [R1+0x720], R10 ;  /* 0x0007200a01007387 */ /* 0x0001e80000100a00 */
[----:B------:R2:W-:Y:S01]  /*4bbe0*/  STL.64 [R1+0x728], R12 ;  /* 0x0007280c01007387 */ /* 0x0005e20000100a00 */
[----:B0-----:R-:W-:Y:S01]  /*4bbf0*/  IADD3 R10, P5, PT, R6, R68, RZ ;  /* 0x00000044060a7210 */ /* 0x001fe20007fbe0ff */
[----:B------:R-:W-:-:S04]  /*4bc00*/  VIADD R6, R69, UR26 ;  /* 0x0000001a45067c36 */ /* 0x000fc80008000000 */
[--C-:B------:R-:W-:Y:S01]  /*4bc10*/  IMAD.X R11, R4, 0x1, R3.reuse, P5 ;  /* 0x00000001040b7824 */ /* 0x100fe200028e0603 */
[-C--:B--2---:R-:W-:Y:S02]  /*4bc20*/  IADD3 R12, P5, PT, R69, R68.reuse, RZ ;  /* 0x00000044450c7210 */ /* 0x084fe40007fbe0ff */
[----:B------:R-:W-:Y:S02]  /*4bc30*/  SHF.R.S32.HI R4, RZ, 0x1f, R6 ;  /* 0x0000001fff047819 */ /* 0x000fe40000011406 */
[----:B------:R0:W-:Y:S01]  /*4bc40*/  STL.64 [R1+0x710], R10 ;  /* 0x0007100a01007387 */ /* 0x0001e20000100a00 */
[----:B------:R-:W-:Y:S01]  /*4bc50*/  IMAD.X R13, R7, 0x1, R3, P5 ;  /* 0x00000001070d7824 */ /* 0x000fe200028e0603 */
[----:B------:R-:W-:-:S04]  /*4bc60*/  IADD3 R62, P5, PT, R6, R68, RZ ;  /* 0x00000044063e7210 */ /* 0x000fc80007fbe0ff */
[----:B------:R2:W-:Y:S01]  /*4bc70*/  STL.64 [R1+0x748], R12 ;  /* 0x0007480c01007387 */ /* 0x0005e20000100a00 */
[----:B------:R-:W-:Y:S01]  /*4bc80*/  IMAD.X R63, R4, 0x1, R3, P5 ;  /* 0x00000001043f7824 */ /* 0x000fe200028e0603 */
[----:B0-----:R-:W-:Y:S01]  /*4bc90*/  IADD3 R10, P4, PT, R69, R2, RZ ;  /* 0x00000002450a7210 */ /* 0x001fe20007f9e0ff */
[----:B------:R-:W-:-:S04]  /*4bca0*/  VIADD R69, R6, UR26 ;  /* 0x0000001a06457c36 */ /* 0x000fc80008000000 */
[--C-:B------:R-:W-:Y:S01]  /*4bcb0*/  IMAD.X R11, R7, 0x1, R0.reuse, P4 ;  /* 0x00000001070b7824 */ /* 0x100fe200020e0600 */
[----:B------:R-:W-:Y:S01]  /*4bcc0*/  IADD3 R66, P4, PT, R6, R2, RZ ;  /* 0x0000000206427210 */ /* 0x000fe20007f9e0ff */
[C---:B------:R-:W-:Y:S01]  /*4bcd0*/  VIADD R6, R69.reuse, UR26 ;  /* 0x0000001a45067c36 */ /* 0x040fe20008000000 */
[----:B------:R-:W-:Y:S02]  /*4bce0*/  SHF.R.S32.HI R7, RZ, 0x1f, R69 ;  /* 0x0000001fff077819 */ /* 0x000fe40000011445 */
        /* <DEDUP_REMOVED lines=20> */
[----:B--2---:R-:W-:Y:S01]  /*4be30*/  IADD3 R12, P4, PT, R6, R2, RZ ;  /* 0x00000002060c7210 */ /* 0x004fe20007f9e0ff */
        /* <DEDUP_REMOVED lines=10> */
[----:B------:R-:W-:Y:S01]  /*4bee0*/  IMAD.X R47, R7, 0x1, R0, P4 ;  /* 0x00000001072f7824 */ /* 0x000fe200020e0600 */
[----:B------:R-:W-:Y:S01]  /*4bef0*/  IADD3 R42, P4, PT, R6, R2, RZ ;  /* 0x00000002062a7210 */ /* 0x000fe20007f9e0ff */
[----:B------:R-:W-:Y:S01]  /*4bf00*/  VIADD R7, R69, UR26 ;  /* 0x0000001a45077c36 */ /* 0x000fe20008000000 */
[----:B------:R-:W-:Y:S01]  /*4bf10*/  SHF.R.S32.HI R16, RZ, 0x1f, R69 ;  /* 0x0000001fff107819 */ /* 0x000fe20000011445 */
[----:B------:R-:W-:-:S02]  /*4bf20*/  IMAD.X R41, R4, 0x1, R3, P5 ;  /* 0x0000000104297824 */ /* 0x000fc400028e0603 */
[----:B------:R-:W-:Y:S02]  /*4bf30*/  IMAD.X R43, R4, 0x1, R0, P4 ;  /* 0x00000001042b7824 */ /* 0x000fe400020e0600 */
[----:B------:R-:W1:Y:S04]  /*4bf40*/  LDL.LU R4, [R1+0x137c] ;  /* 0x00137c0001047983 */ /* 0x000e680000300800 */
[----:B------:R-:W2:Y:S04]  /*4bf50*/  LDL.LU R25, [R1+0x210] ;  /* 0x0002100001197983 */ /* 0x000ea80000300800 */
[----:B------:R-:W2:Y:S01]  /*4bf60*/  LDL.LU R8, [R1+0x214] ;  /* 0x0002140001087983 */ /* 0x000ea20000300800 */
[----:B------:R-:W-:-:S02]  /*4bf70*/  IADD3 R38, P4, PT, R69, R2, RZ ;  /* 0x0000000245267210 */ /* 0x000fc40007f9e0ff */
[----:B------:R-:W-:Y:S01]  /*4bf80*/  IADD3 R34, P5, PT, R69, R68, RZ ;  /* 0x0000004445227210 */ /* 0x000fe20007fbe0ff */
[----:B------:R-:W5:Y:S01]  /*4bf90*/  LDL.LU R87, [R1+0x1380] ;  /* 0x0013800001577983 */ /* 0x000f620000300800 */
[----:B------:R-:W-:Y:S01]  /*4bfa0*/  SHF.R.S32.HI R6, RZ, 0x1f, R7 ;  /* 0x0000001fff067819 */ /* 0x000fe20000011407 */
[C-C-:B------:R-:W-:Y:S01]  /*4bfb0*/  IMAD.X R39, R16.reuse, 0x1, R0.reuse, P4 ;  /* 0x0000000110277824 */ /* 0x140fe200020e0600 */
[C---:B------:R-:W-:Y:S01]  /*4bfc0*/  IADD3 R32, P4, PT, R7.reuse, R2, RZ ;  /* 0x0000000207207210 */ /* 0x040fe20007f9e0ff */
[--C-:B------:R-:W-:Y:S01]  /*4bfd0*/  IMAD.X R35, R16, 0x1, R3.reuse, P5 ;  /* 0x0000000110237824 */ /* 0x100fe200028e0603 */
[C---:B------:R-:W-:Y:S01]  /*4bfe0*/  IADD3 R30, P5, PT, R7.reuse, R68, RZ ;  /* 0x00000044071e7210 */ /* 0x040fe20007fbe0ff */
[----:B------:R-:W-:Y:S01]  /*4bff0*/  VIADD R69, R7, UR26 ;  /* 0x0000001a07457c36 */ /* 0x000fe20008000000 */
[----:B------:R-:W3:Y:S01]  /*4c000*/  LDL.LU R22, [R1+0x618] ;  /* 0x0006180001167983 */ /* 0x000ee20000300800 */
[C-C-:B------:R-:W-:Y:S02]  /*4c010*/  IMAD.X R33, R6.reuse, 0x1, R0.reuse, P4 ;  /* 0x0000000106217824 */ /* 0x140fe400020e0600 */
[----:B------:R-:W-:Y:S01]  /*4c020*/  IMAD.X R31, R6, 0x1, R3, P5 ;  /* 0x00000001061f7824 */ /* 0x000fe200028e0603 */
[----:B------:R-:W-:Y:S01]  /*4c030*/  SHF.R.S32.HI R16, RZ, 0x1f, R69 ;  /* 0x0000001fff107819 */ /* 0x000fe20000011445 */
[C---:B------:R-:W-:Y:S01]  /*4c040*/  VIADD R7, R69.reuse, UR26 ;  /* 0x0000001a45077c36 */ /* 0x040fe20008000000 */
[C---:B------:R-:W-:Y:S01]  /*4c050*/  IADD3 R28, P4, PT, R69.reuse, R2, RZ ;  /* 0x00000002451c7210 */ /* 0x040fe20007f9e0ff */
[----:B------:R-:W3:Y:S01]  /*4c060*/  LDL.LU R23, [R1+0x61c] ;  /* 0x00061c0001177983 */ /* 0x000ee20000300800 */
[-C--:B------:R-:W-:Y:S01]  /*4c070*/  IADD3 R26, P5, PT, R69, R68.reuse, RZ ;  /* 0x00000044451a7210 */ /* 0x080fe20007fbe0ff */
[C---:B------:R-:W-:Y:S01]  /*4c080*/  VIADD R69, R7.reuse, UR26 ;  /* 0x0000001a07457c36 */ /* 0x040fe20008000000 */
[----:B------:R-:W-:Y:S01]  /*4c090*/  SHF.R.S32.HI R6, RZ, 0x1f, R7 ;  /* 0x0000001fff067819 */ /* 0x000fe20000011407 */
[C---:B------:R-:W-:Y:S01]  /*4c0a0*/  IMAD.X R29, R16.reuse, 0x1, R0, P4 ;  /* 0x00000001101d7824 */ /* 0x040fe200020e0600 */
[----:B------:R-:W3:Y:S01]  /*4c0b0*/  LDL.LU R18, [R1+0x218] ;  /* 0x0002180001127983 */ /* 0x000ee20000300800 */
[----:B------:R-:W-:Y:S01]  /*4c0c0*/  IMAD.X R27, R16, 0x1, R3, P5 ;  /* 0x00000001101b7824 */ /* 0x000fe200028e0603 */
[----:B------:R-:W-:-:S02]  /*4c0d0*/  IADD3 R16, P6, PT, R7, R68, RZ ;  /* 0x0000004407107210 */ /* 0x000fc40007fde0ff */
[----:B------:R-:W3:Y:S01]  /*4c0e0*/  LDL.LU R19, [R1+0x21c] ;  /* 0x00021c0001137983 */ /* 0x000ee20000300800 */
[----:B------:R-:W-:Y:S02]  /*4c0f0*/  IADD3 R20, P4, PT, R7, R2, RZ ;  /* 0x0000000207147210 */ /* 0x000fe40007f9e0ff */
[----:B------:R-:W-:Y:S01]  /*4c100*/  IMAD.X R17, R6, 0x1, R3, P6 ;  /* 0x0000000106117824 */ /* 0x000fe200030e0603 */
[----:B--2---:R-:W-:Y:S02]  /*4c110*/  F2FP.SATFINITE.E4M3.F32.PACK_AB_MERGE_C R25, R8, R25, RZ ;  /* 0x000000190819723e */ /* 0x004fe400048070ff */
[----:B------:R-:W2:Y:S01]  /*4c120*/  LDL.LU R8, [R1+0x1384] ;  /* 0x0013840001087983 */ /* 0x000ea20000300800 */
[----:B-----5:R-:W-:Y:S02]  /*4c130*/  ISETP.GE.AND P6, PT, R87, UR6, PT ;  /* 0x0000000657007c0c */ /* 0x020fe4000bfc6270 */
[----:B------:R-:W-:Y:S01]  /*4c140*/  ISETP.LT.AND P5, PT, R5, UR24, !P0 ;  /* 0x0000001805007c0c */ /* 0x000fe2000c7a1270 */
[----:B------:R-:W5:Y:S01]  /*4c150*/  LDL.LU R87, [R1+0x1828] ;  /* 0x0018280001577983 */ /* 0x000f620000300800 */
[----:B------:R-:W-:Y:S01]  /*4c160*/  PRMT R24, R24, 0x9910, RZ ;  /* 0x0000991018187816 */ /* 0x000fe200000000ff */
[----:B------:R-:W-:Y:S01]  /*4c170*/  IMAD.X R21, R6, 0x1, R0, P4 ;  /* 0x0000000106157824 */ /* 0x000fe200020e0600 */
[----:B-1----:R-:W-:Y:S01]  /*4c180*/  ISETP.GE.AND P4, PT, R4, UR4, PT ;  /* 0x0000000404007c0c */ /* 0x002fe2000bf86270 */
[----:B------:R-:W2:Y:S01]  /*4c190*/  LDCU UR4, c[0x0][0x39c] ;  /* 0x00007380ff0477ac */ /* 0x000ea20008000800 */
[----:B------:R-:W-:-:S02]  /*4c1a0*/  SHF.R.S32.HI R4, RZ, 0x1f, R69 ;  /* 0x0000001fff047819 */ /* 0x000fc40000011445 */
[----:B------:R-:W-:Y:S01]  /*4c1b0*/  IADD3 R6, P0, PT, R69, R2, RZ ;  /* 0x0000000245067210 */ /* 0x000fe20007f1e0ff */
[----:B------:R-:W0:Y:S04]  /*4c1c0*/  LDCU UR6, c[0x0][0x39c] ;  /* 0x00007380ff0677ac */ /* 0x000e280008000800 */
[----:B------:R-:W-:Y:S01]  /*4c1d0*/  IMAD.X R7, R4, 0x1, R0, P0 ;  /* 0x0000000104077824 */ /* 0x000fe200000e0600 */
[----:B------:R-:W-:Y:S02]  /*4c1e0*/  ISETP.LT.AND P0, PT, R9, UR22, !P2 ;  /* 0x0000001609007c0c */ /* 0x000fe4000d701270 */
[----:B------:R-:W-:Y:S01]  /*4c1f0*/  ISETP.LT.AND P2, PT, R5, UR28, !P2 ;  /* 0x0000001c05007c0c */ /* 0x000fe2000d741270 */
[----:B-----5:R1:W-:Y:S02]  /*4c200*/  @P5 STG.E.U8 desc[UR20][R86.64], R25 ;  /* 0x0000001956005986 */ /* 0x0203e4000c101114 */
[----:B-1----:R-:W-:-:S02]  /*4c210*/  SHF.R.S32.HI R86, RZ, 0x8, R24 ;  /* 0x00000008ff567819 */ /* 0x002fc40000011418 */
[----:B------:R-:W-:Y:S01]  /*4c220*/  IADD3 R24, P5, PT, R69, R68, RZ ;  /* 0x0000004445187210 */ /* 0x000fe20007fbe0ff */
[----:B------:R-:W-:-:S04]  /*4c230*/  IMAD.MOV.U32 R87, RZ, RZ, R25 ;  /* 0x000000ffff577224 */ /* 0x000fc800078e0019 */
[----:B------:R-:W-:Y:S02]  /*4c240*/  IMAD.X R25, R4, 0x1, R3, P5 ;  /* 0x0000000104197824 */ /* 0x000fe400028e0603 */
[----:B------:R-:W0:Y:S01]  /*4c250*/  LDL.LU R4, [R1+0x1388] ;  /* 0x0013880001047983 */ /* 0x000e220000300800 */
[----:B------:R-:W-:-:S03]  /*4c260*/  PRMT R87, R87, 0x9910, RZ ;  /* 0x0000991057577816 */ /* 0x000fc600000000ff */
[----:B------:R1:W-:Y:S01]  /*4c270*/  @P0 STG.E.U8 desc[UR20][R84.64], R86 ;  /* 0x0000005654000986 */ /* 0x0003e2000c101114 */
[----:B------:R-:W-:Y:S02]  /*4c280*/  ISETP.LT.AND P0, PT, R9, UR30, !P4 ;  /* 0x0000001e09007c0c */ /* 0x000fe4000e701270 */
[----:B--2---:R-:W-:Y:S01]  /*4c290*/  ISETP.GE.AND P5, PT, R8, UR4, PT ;  /* 0x0000000408007c0c */ /* 0x004fe2000bfa6270 */
[----:B------:R-:W2:Y:S01]  /*4c2a0*/  LDCU UR4, c[0x0][0x39c] ;  /* 0x00007380ff0477ac */ /* 0x000ea20008000800 */
[----:B-1----:R-:W-:Y:S01]  /*4c2b0*/  IMAD.MOV.U32 R86, RZ, RZ, R87 ;  /* 0x000000ffff567224 */ /* 0x002fe200078e0057 */
[----:B---3--:R-:W-:Y:S01]  /*4c2c0*/  F2FP.SATFINITE.E4M3.F32.PACK_AB_MERGE_C R85, R19, R18, RZ ;  /* 0x000000121355723e */ /* 0x008fe200048070ff */
[----:B------:R-:W3:Y:S03]  /*4c2d0*/  LDL.LU R87, [R1+0x620] ;  /* 0x0006200001577983 */ /* 0x000ee60000300800 */
[----:B------:R-:W-:Y:S01]  /*4c2e0*/  SHF.R.S32.HI R86, RZ, 0x8, R86 ;  /* 0x00000008ff567819 */ /* 0x000fe20000011456 */
[----:B------:R-:W3:Y:S04]  /*4c2f0*/  LDL.LU R8, [R1+0x624] ;  /* 0x0006240001087983 */ /* 0x000ee80000300800 */
[----:B------:R-:W5:Y:S04]  /*4c300*/  LDL.LU R18, [R1+0x220] ;  /* 0x0002200001127983 */ /* 0x000f680000300800 */
[----:B------:R-:W5:Y:S04]  /*4c310*/  LDL.LU R19, [R1+0x224] ;  /* 0x0002240001137983 */ /* 0x000f680000300800 */
[----:B------:R1:W-:Y:S01]  /*4c320*/  @P2 STG.E.U8 desc[UR20][R82.64], R86 ;  /* 0x0000005652002986 */ /* 0x0003e2000c101114 */
[----:B------:R-:W-:-:S03]  /*4c330*/  F2FP.SATFINITE.E4M3.F32.PACK_AB_MERGE_C R84, R23, R22, RZ ;  /* 0x000000161754723e */ /* 0x000fc600048070ff */
[----:B-1----:R-:W2:Y:S04]  /*4c340*/  LDL.LU R83, [R1+0x138c] ;  /* 0x00138c0001537983 */ /* 0x002ea80000300800 */
[----:B------:R1:W-:Y:S01]  /*4c350*/  @P0 STG.E.U8 desc[UR20][R80.64], R84 ;  /* 0x0000005450000986 */ /* 0x0003e2000c101114 */
[----:B0-----:R-:W-:Y:S01]  /*4c360*/  ISETP.GE.AND P0, PT, R4, UR6, PT ;  /* 0x0000000604007c0c */ /* 0x001fe2000bf06270 */
[----:B------:R-:W0:Y:S02]  /*4c370*/  LDCU UR6, c[0x0][0x39c] ;  /* 0x00007380ff0677ac */ /* 0x000e240008000800 */
[----:B------:R-:W0:Y:S01]  /*4c380*/  LDL.LU R4, [R1+0x1390] ;  /* 0x0013900001047983 */ /* 0x000e220000300800 */
[----:B----4-:R-:W-:Y:S01]  /*4c390*/  ISETP.LT.AND P4, PT, R5, UR9, !P4 ;  /* 0x0000000905007c0c */ /* 0x010fe2000e781270 */
[----:B------:R-:W4:Y:S01]  /*4c3a0*/  LDCU UR9, c[0x0][0x398] ;  /* 0x00007300ff0977ac */ /* 0x000f220008000800 */
[----:B-1----:R-:W-:-:S02]  /*4c3b0*/  PRMT R84, R84, 0x9910, RZ ;  /* 0x0000991054547816 */ /* 0x002fc400000000ff */
[----:B------:R-:W-:Y:S01]  /*4c3c0*/  ISETP.LT.AND P2, PT, R9, UR10, !P6 ;  /* 0x0000000a09007c0c */ /* 0x000fe2000f741270 */
[----:B------:R-:W1:Y:S08]  /*4c3d0*/  LDCU UR10, c[0x0][0x398] ;  /* 0x00007300ff0a77ac */ /* 0x000e700008000800 */
[----:B------:R1:W-:Y:S01]  /*4c3e0*/  @P4 STG.E.U8 desc[UR20][R78.64], R85 ;  /* 0x000000554e004986 */ /* 0x0003e2000c101114 */
[----:B------:R-:W-:Y:S01]  /*4c3f0*/  ISETP.LT.AND P6, PT, R5, UR12, !P6 ;  /* 0x0000000c05007c0c */ /* 0x000fe2000f7c1270 */
[----:B------:R-:W0:Y:S01]  /*4c400*/  LDCU UR12, c[0x0][0x398] ;  /* 0x00007300ff0c77ac */ /* 0x000e220008000800 */
[----:B-1----:R-:W-:-:S02]  /*4c410*/  IMAD.MOV.U32 R79, RZ, RZ, R84 ;  /* 0x000000ffff4f7224 */ /* 0x002fc400078e0054 */
[----:B------:R-:W-:-:S03]  /*4c420*/  VIADD R78, R69, UR26 ;  /* 0x0000001a454e7c36 */ /* 0x000fc60008000000 */
[----:B------:R-:W-:Y:S02]  /*4c430*/  SHF.R.S32.HI R69, RZ, 0x8, R79 ;  /* 0x00000008ff457819 */ /* 0x000fe4000001144f */
[----:B------:R-:W-:Y:S02]  /*4c440*/  SHF.R.S32.HI R79, RZ, 0x1f, R78 ;  /* 0x0000001fff4f7819 */ /* 0x000fe4000001144e */
[----:B------:R-:W-:Y:S02]  /*4c450*/  IADD3 R22, P4, PT, R78, R2, RZ ;  /* 0x000000024e167210 */ /* 0x000fe40007f9e0ff */
[----:B------:R-:W-:Y:S01]  /*4c460*/  PRMT R85, R85, 0x9910, RZ ;  /* 0x0000991055557816 */ /* 0x000fe200000000ff */
[----:B------:R1:W-:Y:S02]  /*4c470*/  @P2 STG.E.U8 desc[UR20][R76.64], R69 ;  /* 0x000000454c002986 */ /* 0x0003e4000c101114 */
[----:B------:R-:W-:Y:S01]  /*4c480*/  IMAD.X R23, R79, 0x1, R0, P4 ;  /* 0x000000014f177824 */ /* 0x000fe200020e0600 */
[----:B----4-:R-:W-:Y:S01]  /*4c490*/  ISETP.LT.AND P4, PT, R9, UR9, !P5 ;  /* 0x0000000909007c0c */ /* 0x010fe2000ef81270 */
[----:B------:R-:W4:Y:S01]  /*4c4a0*/  LDCU UR9, c[0x0][0x398] ;  /* 0x00007300ff0977ac */ /* 0x000f220008000800 */
[----:B--2---:R-:W-:Y:S01]  /*4c4b0*/  ISETP.GE.AND P2, PT, R83, UR4, PT ;  /* 0x0000000453007c0c */ /* 0x004fe2000bf46270 */
[----:B-1----:R-:W2:Y:S01]  /*4c4c0*/  LDL.LU R77, [R1+0x1394] ;  /* 0x00139400014d7983 */ /* 0x002ea20000300800 */
[----:B------:R-:W-:Y:S01]  /*4c4d0*/  IMAD.MOV.U32 R76, RZ, RZ, R85 ;  /* 0x000000ffff4c7224 */ /* 0x000fe200078e0055 */
[----:B---3--:R-:W-:Y:S01]  /*4c4e0*/  F2FP.SATFINITE.E4M3.F32.PACK_AB_MERGE_C R69, R8, R87, RZ ;  /* 0x000000570845723e */ /* 0x008fe200048070ff */
[----:B------:R-:W2:Y:S01]  /*4c4f0*/  LDCU UR4, c[0x0][0x39c] ;  /* 0x00007380ff0477ac */ /* 0x000ea20008000800 */
[----:B------:R-:W3:Y:S04]  /*4c500*/  LDL.LU R82, [R1+0x628] ;  /* 0x0006280001527983 */ /* 0x000ee80000300800 */
[----:B------:R-:W3:Y:S01]  /*4c510*/  LDL.LU R8, [R1+0x62c] ;  /* 0x00062c0001087983 */ /* 0x000ee20000300800 */
[----:B------:R-:W-:-:S03]  /*4c520*/  SHF.R.S32.HI R76, RZ, 0x8, R76 ;  /* 0x00000008ff4c7819 */ /* 0x000fc6000001144c */
[----:B------:R-:W2:Y:S04]  /*4c530*/  LDL.LU R83, [R1+0x228] ;  /* 0x0002280001537983 */ /* 0x000ea80000300800 */
[----:B------:R-:W2:Y:S04]  /*4c540*/  LDL.LU R87, [R1+0x22c] ;  /* 0x00022c0001577983 */ /* 0x000ea80000300800 */
[----:B------:R1:W-:Y:S04]  /*4c550*/  @P6 STG.E.U8 desc[UR20][R74.64], R76 ;  /* 0x0000004c4a006986 */ /* 0x0003e8000c101114 */
[----:B------:R0:W-:Y:S02]  /*4c560*/  @P4 STG.E.U8 desc[UR20][R72.64], R69 ;  /* 0x0000004548004986 */ /* 0x0001e4000c101114 */
[----:B0-----:R-:W-:Y:S01]  /*4c570*/  ISETP.GE.AND P4, PT, R4, UR6, PT ;  /* 0x0000000604007c0c */ /* 0x001fe2000bf86270 */
[----:B------:R-:W0:Y:S01]  /*4c580*/  LDCU UR6, c[0x0][0x39c] ;  /* 0x00007380ff0677ac */ /* 0x000e220008000800 */
[----:B------:R-:W0:Y:S01]  /*4c590*/  LDL.LU R4, [R1+0x1398] ;  /* 0x0013980001047983 */ /* 0x000e220000300800 */
[----:B------:R-:W-:Y:S01]  /*4c5a0*/  ISETP.LT.AND P5, PT, R5, UR10, !P5 ;  /* 0x0000000a05007c0c */ /* 0x000fe2000efa1270 */
[----:B------:R-:W4:Y:S01]  /*4c5b0*/  LDCU UR10, c[0x0][0x398] ;  /* 0x00007300ff0a77ac */ /* 0x000f220008000800 */
[----:B-1----:R-:W-:Y:S01]  /*4c5c0*/  PRMT R74, R69, 0x9910, RZ ;  /* 0x00009910454a7816 */ /* 0x002fe200000000ff */
[----:B------:R-:W2:Y:S01]  /*4c5d0*/  LDL.LU.64 R84, [R1+0x708] ;  /* 0x0007080001547983 */ /* 0x000ea20000300a00 */
[----:B------:R-:W-:Y:S01]  /*4c5e0*/  ISETP.LT.AND P6, PT, R9, UR14, !P0 ;  /* 0x0000000e09007c0c */ /* 0x000fe2000c7c1270 */
[----:B------:R-:W1:Y:S02]  /*4c5f0*/  LDCU UR14, c[0x0][0x398] ;  /* 0x00007300ff0e77ac */ /* 0x000e640008000800 */
[----:B------:R-:W-:Y:S01]  /*4c600*/  IMAD.MOV.U32 R69, RZ, RZ, R74 ;  /* 0x000000ffff457224 */ /* 0x000fe200078e004a */
[----:B-----5:R-:W-:Y:S01]  /*4c610*/  F2FP.SATFINITE.E4M3.F32.PACK_AB_MERGE_C R75, R19, R18, RZ ;  /* 0x00000012134b723e */ /* 0x020fe200048070ff */
[----:B------:R-:W5:Y:S03]  /*4c620*/  LDL.LU R73, [R1+0x139c] ;  /* 0x00139c0001497983 */ /* 0x000f660000300800 */
[----:B------:R-:W-:Y:S01]  /*4c630*/  SHF.R.S32.HI R69, RZ, 0x8, R69 ;  /* 0x00000008ff457819 */ /* 0x000fe20000011445 */
[----:B------:R1:W-:Y:S01]  /*4c640*/  @P5 STG.E.U8 desc[UR20][R70.64], R75 ;  /* 0x0000004b46005986 */ /* 0x0003e2000c101114 */
[----:B----4-:R-:W-:Y:S01]  /*4c650*/  ISETP.LT.AND P0, PT, R5, UR9, !P0 ;  /* 0x0000000905007c0c */ /* 0x010fe2000c701270 */
[----:B------:R-:W-:-:S02]  /*4c660*/  VIADD R74, R78, UR26 ;  /* 0x0000001a4e4a7c36 */ /* 0x000fc40008000000 */
[----:B------:R4:W-:Y:S01]  /*4c670*/  @P6 STG.E.U8 desc[UR20][R88.64], R69 ;  /* 0x0000004558006986 */ /* 0x0009e2000c101114 */
[----:B------:R-:W-:Y:S01]  /*4c680*/  IADD3 R78, P5, PT, R78, R68, RZ ;  /* 0x000000444e4e7210 */ /* 0x000fe20007fbe0ff */
[----:B------:R-:W5:Y:S01]  /*4c690*/  LDCU UR9, c[0x0][0x39c] ;  /* 0x00007380ff0977ac */ /* 0x000f620008000800 */
[----:B------:R-:W-:Y:S01]  /*4c6a0*/  ISETP.LT.AND P6, PT, R9, UR10, !P2 ;  /* 0x0000000a09007c0c */ /* 0x000fe2000d7c1270 */
[----:B------:R-:W5:Y:S01]  /*4c6b0*/  LDL.LU R81, [R1+0x630] ;  /* 0x0006300001517983 */ /* 0x000f620000300800 */
[----:B-1----:R-:W-:Y:S01]  /*4c6c0*/  PRMT R71, R75, 0x9910, RZ ;  /* 0x000099104b477816 */ /* 0x002fe200000000ff */
[----:B------:R-:W-:Y:S01]  /*4c6d0*/  IMAD.X R79, R79, 0x1, R3, P5 ;  /* 0x000000014f4f7824 */ /* 0x000fe200028e0603 */
[----:B------:R-:W-:Y:S01]  /*4c6e0*/  IADD3 R18, P5, PT, R74, R2, RZ ;  /* 0x000000024a127210 */ /* 0x000fe20007fbe0ff */
[----:B------:R-:W1:Y:S01]  /*4c6f0*/  LDCU UR10, c[0x0][0x398] ;  /* 0x00007300ff0a77ac */ /* 0x000e620008000800 */
[----:B----4-:R-:W-:Y:S02]  /*4c700*/  SHF.R.S32.HI R69, RZ, 0x1f, R74 ;  /* 0x0000001fff457819 */ /* 0x010fe4000001144a */
[----:B------:R-:W-:-:S03]  /*4c710*/  SHF.R.S32.HI R71, RZ, 0x8, R71 ;  /* 0x00000008ff477819 */ /* 0x000fc60000011447 */
[----:B------:R-:W-:Y:S02]  /*4c720*/  IMAD.X R19, R69, 0x1, R0, P5 ;  /* 0x0000000145137824 */ /* 0x000fe400028e0600 */
[----:B------:R4:W-:Y:S01]  /*4c730*/  @P0 STG.E.U8 desc[UR20][R14.64], R71 ;  /* 0x000000470e000986 */ /* 0x0009e2000c101114 */
[----:B---3--:R-:W-:-:S03]  /*4c740*/  F2FP.SATFINITE.E4M3.F32.PACK_AB_MERGE_C R70, R8, R82, RZ ;  /* 0x000000520846723e */ /* 0x008fc600048070ff */
[----:B------:R-:W5:Y:S04]  /*4c750*/  LDL.LU R8, [R1+0x634] ;  /* 0x0006340001087983 */ /* 0x000f680000300800 */
[----:B------:R-:W3:Y:S01]  /*4c760*/  LDL.LU R82, [R1+0x230] ;  /* 0x0002300001527983 */ /* 0x000ee20000300800 */
[----:B--2---:R-:W-:-:S03]  /*4c770*/  F2FP.SATFINITE.E4M3.F32.PACK_AB_MERGE_C R72, R87, R83, RZ ;  /* 0x000000535748723e */ /* 0x004fc600048070ff */
[----:B------:R-:W3:Y:S01]  /*4c780*/  LDL.LU R83, [R1+0x234] ;  /* 0x0002340001537983 */ /* 0x000ee20000300800 */
[----:B------:R-:W-:Y:S01]  /*4c790*/  ISETP.GE.AND P5, PT, R77, UR4, PT ;  /* 0x000000044d007c0c */ /* 0x000fe2000bfa6270 */
[----:B------:R-:W2:Y:S02]  /*4c7a0*/  LDCU UR4, c[0x0][0x39c] ;  /* 0x00007380ff0477ac */ /* 0x000ea40008000800 */
[----:B------:R0:W-:Y:S04]  /*4c7b0*/  @P6 STG.E.U8 desc[UR20][R92.64], R70 ;  /* 0x000000465c006986 */ /* 0x0001e8000c101114 */
[----:B------:R-:W2:Y:S01]  /*4c7c0*/  LDL.LU.64 R76, [R1+0x608] ;  /* 0x00060800014c7983 */ /* 0x000ea20000300a00 */
[----:B0-----:R-:W-:Y:S01]  /*4c7d0*/  ISETP.GE.AND P6, PT, R4, UR6, PT ;  /* 0x0000000604007c0c */ /* 0x001fe2000bfc6270 */
[----:B------:R-:W0:Y:S02]  /*4c7e0*/  LDCU UR6, c[0x0][0x39c] ;  /* 0x00007380ff0677ac */ /* 0x000e240008000800 */
[----:B------:R-:W2:Y:S01]  /*4c7f0*/  LDL.LU R4, [R1+0x13a0] ;  /* 0x0013a00001047983 */ /* 0x000ea20000300800 */
[----:B------:R-:W-:Y:S01]  /*4c800*/  ISETP.LT.AND P2, PT, R5, UR12, !P2 ;  /* 0x0000000c05007c0c */ /* 0x000fe2000d741270 */
[----:B------:R-:W0:Y:S01]  /*4c810*/  LDCU UR12, c[0x0][0x398] ;  /* 0x00007300ff0c77ac */ /* 0x000e220008000800 */
[----:B----4-:R-:W-:Y:S01]  /*4c820*/  PRMT R71, R70, 0x9910, RZ ;  /* 0x0000991046477816 */ /* 0x010fe200000000ff */
[----:B------:R-:W4:Y:S01]  /*4c830*/  LDL.LU.64 R86, [R1+0x600] ;  /* 0x0006000001567983 */ /* 0x000f220000300a00 */
[----:B------:R-:W-:Y:S01]  /*4c840*/  ISETP.LT.AND P0, PT, R9, UR14, !P4 ;  /* 0x0000000e09007c0c */ /* 0x000fe2000e701270 */
[----:B------:R-:W2:Y:S02]  /*4c850*/  LDCU UR14, c[0x0][0x398] ;  /* 0x00007300ff0e77ac */ /* 0x000ea40008000800 */
[----:B------:R-:W-:Y:S01]  /*4c860*/  IMAD.MOV.U32 R70, RZ, RZ, R71 ;  /* 0x000000ffff467224 */ /* 0x000fe200078e0047 */
[----:B-1----:R-:W-:Y:S01]  /*4c870*/  ISETP.LT.AND P4, PT, R5, UR10, !P4 ;  /* 0x0000000a05007c0c */ /* 0x002fe2000e781270 */
[----:B------:R-:W1:Y:S01]  /*4c880*/  LDCU UR10, c[0x0][0x398] ;  /* 0x00007300ff0a77ac */ /* 0x000e620008000800 */
[----:B------:R-:W-:-:S02]  /*4c890*/  PRMT R71, R72, 0x9910, RZ ;  /* 0x0000991048477816 */ /* 0x000fc400000000ff */
[----:B------:R-:W-:Y:S01]  /*4c8a0*/  SHF.R.S32.HI R70, RZ, 0x8, R70 ;  /* 0x00000008ff467819 */ /* 0x000fe20000011446 */
[----:B------:R-:W-:Y:S01]  /*4c8b0*/  @P2 STG.E.U8 desc[UR20][R90.64], R72 ;  /* 0x000000485a002986 */ /* 0x000fe2000c101114 */
[C---:B------:R-:W-:Y:S02]  /*4c8c0*/  IADD3 R14, P2, PT, R74.reuse, R68, RZ ;  /* 0x000000444a0e7210 */ /* 0x040fe40007f5e0ff */
[----:B------:R-:W-:Y:S01]  /*4c8d0*/  SHF.R.S32.HI R71, RZ, 0x8, R71 ;  /* 0x00000008ff477819 */ /* 0x000fe20000011447 */
[----:B------:R1:W-:Y:S01]  /*4c8e0*/  @P0 STG.E.U8 desc[UR20][R84.64], R70 ;  /* 0x0000004654000986 */ /* 0x0003e2000c101114 */
[----:B0-----:R-:W-:Y:S01]  /*4c8f0*/  ISETP.LT.AND P0, PT, R9, UR12, !P5 ;  /* 0x0000000c09007c0c */ /* 0x001fe2000ef01270 */
[----:B------:R-:W-:Y:S02]  /*4c900*/  IMAD.X R15, R69, 0x1, R3, P2 ;  /* 0x00000001450f7824 */ /* 0x000fe400010e0603 */
[----:B------:R0:W-:Y:S01]  /*4c910*/  @P4 STG.E.U8 desc[UR20][R60.64], R71 ;  /* 0x000000473c004986 */ /* 0x0001e2000c101114 */
[----:B------:R-:W-:Y:S01]  /*4c920*/  VIADD R74, R74, UR26 ;  /* 0x0000001a4a4a7c36 */ /* 0x000fe20008000000 */
[----:B------:R-:W0:Y:S02]  /*4c930*/  LDCU UR12, c[0x0][0x398] ;  /* 0x00007300ff0c77ac */ /* 0x000e240008000800 */
[----:B-1----:R-:W4:Y:S04]  /*4c940*/  LDL.LU.64 R84, [R1+0x728] ;  /* 0x0007280001547983 */ /* 0x002f280000300a00 */
[----:B------:R-:W4:Y:S01]  /*4c950*/  LDL.LU R72, [R1+0x13a4] ;  /* 0x0013a40001487983 */ /* 0x000f220000300800 */
[----:B-----5:R-:W-:-:S03]  /*4c960*/  F2FP.SATFINITE.E4M3.F32.PACK_AB_MERGE_C R69, R8, R81, RZ ;  /* 0x000000510845723e */ /* 0x020fc600048070ff */
[----:B------:R-:W5:Y:S04]  /*4c970*/  LDL.LU R81, [R1+0x638] ;  /* 0x0006380001517983 */ /* 0x000f680000300800 */
[----:B------:R-:W5:Y:S01]  /*4c980*/  LDL.LU R8, [R1+0x63c] ;  /* 0x00063c0001087983 */ /* 0x000f620000300800 */
[----:B---3--:R-:W-:-:S03]  /*4c990*/  F2FP.SATFINITE.E4M3.F32.PACK_AB_MERGE_C R70, R83, R82, RZ ;  /* 0x000000525346723e */ /* 0x008fc600048070ff */
[----:B------:R-:W3:Y:S04]  /*4c9a0*/  LDL.LU.64 R82, [R1+0x720] ;  /* 0x0007200001527983 */ /* 0x000ee80000300a00 */
[----:B0-----:R-:W3:Y:S04]  /*4c9b0*/  LDL.LU R60, [R1+0x238] ;  /* 0x00023800013c7983 */ /* 0x001ee80000300800 */
[----:B------:R-:W3:Y:S04]  /*4c9c0*/  LDL.LU R61, [R1+0x23c] ;  /* 0x00023c00013d7983 */ /* 0x000ee80000300800 */
[----:B--2---:R0:W-:Y:S01]  /*4c9d0*/  @P0 STG.E.U8 desc[UR20][R76.64], R69 ;  /* 0x000000454c000986 */ /* 0x0041e2000c101114 */
[----:B------:R-:W-:Y:S01]  /*4c9e0*/  ISETP.GE.AND P0, PT, R4, UR4, PT ;  /* 0x0000000404007c0c */ /* 0x000fe2000bf06270 */
[----:B------:R-:W1:Y:S02]  /*4c9f0*/  LDCU UR4, c[0x0][0x39c] ;  /* 0x00007380ff0477ac */ /* 0x000e640008000800 */
[----:B------:R-:W1:Y:S01]  /*4ca00*/  LDL.LU R4, [R1+0x13a8] ;  /* 0x0013a80001047983 */ /* 0x000e620000300800 */
[----:B------:R-:W-:Y:S01]  /*4ca10*/  ISETP.GE.AND P2, PT, R73, UR9, PT ;  /* 0x0000000949007c0c */ /* 0x000fe2000bf46270 */
[----:B------:R-:W2:Y:S01]  /*4ca20*/  LDCU UR9, c[0x0][0x398] ;  /* 0x00007300ff0977ac */ /* 0x000ea20008000800 */
[----:B------:R-:W-:-:S02]  /*4ca30*/  ISETP.LT.AND P5, PT, R5, UR16, !P5 ;  /* 0x0000001005007c0c */ /* 0x000fc4000efa1270 */
[----:B------:R-:W-:Y:S01]  /*4ca40*/  ISETP.LT.AND P4, PT, R9, UR14, !P6 ;  /* 0x0000000e09007c0c */ /* 0x000fe2000f781270 */
[----:B------:R-:W1:Y:S01]  /*4ca50*/  LDCU UR14, c[0x0][0x398] ;  /* 0x00007300ff0e77ac */ /* 0x000e620008000800 */
[----:B0-----:R-:W-:Y:S02]  /*4ca60*/  PRMT R69, R69, 0x9910, RZ ;  /* 0x0000991045457816 */ /* 0x001fe400000000ff */
[----:B------:R-:W-:Y:S01]  /*4ca70*/  SHF.R.S32.HI R71, RZ, 0x1f, R74 ;  /* 0x0000001fff477819 */ /* 0x000fe2000001144a */
[----:B------:R-:W0:Y:S01]  /*4ca80*/  LDCU UR16, c[0x0][0x398] ;  /* 0x00007300ff1077ac */ /* 0x000e220008000800 */
[----:B------:R-:W-:-:S05]  /*4ca90*/  SHF.R.S32.HI R69, RZ, 0x8, R69 ;  /* 0x00000008ff457819 */ /* 0x000fca0000011445 */
[----:B----4-:R4:W-:Y:S01]  /*4caa0*/  @P5 STG.E.U8 desc[UR20][R86.64], R70 ;  /* 0x0000004656005986 */ /* 0x0109e2000c101114 */
[----:B------:R-:W-:Y:S02]  /*4cab0*/  IADD3 R92, P5, PT, R74, R2, RZ ;  /* 0x000000024a5c7210 */ /* 0x000fe40007fbe0ff */
[----:B--2---:R-:W-:Y:S01]  /*4cac0*/  ISETP.LT.AND P6, PT, R5, UR9, !P6 ;  /* 0x0000000905007c0c */ /* 0x004fe2000f7c1270 */
[----:B------:R-:W2:Y:S02]  /*4cad0*/  LDCU UR9, c[0x0][0x398] ;  /* 0x00007300ff0977ac */ /* 0x000ea40008000800 */
[----:B------:R-:W-:Y:S01]  /*4cae0*/  IMAD.X R93, R71, 0x1, R0, P5 ;  /* 0x00000001475d7824 */ /* 0x000fe200028e0600 */
[----:B------:R5:W-:Y:S01]  /*4caf0*/  @P4 STG.E.U8 desc[UR20][R84.64], R69 ;  /* 0x0000004554004986 */ /* 0x000be2000c101114 */
[----:B------:R-:W-:Y:S01]  /*4cb00*/  ISETP.LT.AND P4, PT, R9, UR10, !P2 ;  /* 0x0000000a09007c0c */ /* 0x000fe2000d781270 */
[----:B------:R-:W0:Y:S02]  /*4cb10*/  LDCU UR10, c[0x0][0x398] ;  /* 0x00007300ff0a77ac */ /* 0x000e240008000800 */
[----:B----4-:R-:W4:Y:S01]  /*4cb20*/  LDL.LU.64 R86, [R1+0x710] ;  /* 0x0007100001567983 */ /* 0x010f220000300a00 */
[----:B------:R-:W-:-:S02]  /*4cb30*/  PRMT R70, R70, 0x9910, RZ ;  /* 0x0000991046467816 */ /* 0x000fc400000000ff */
[----:B------:R-:W-:Y:S01]  /*4cb40*/  ISETP.GE.AND P5, PT, R72, UR6, PT ;  /* 0x0000000648007c0c */ /* 0x000fe2000bfa6270 */
[----:B------:R-:W0:Y:S01]  /*4cb50*/  LDCU UR6, c[0x0][0x39c] ;  /* 0x00007380ff0677ac */ /* 0x000e220008000800 */
[----:B------:R-:W-:Y:S02]  /*4cb60*/  SHF.R.S32.HI R70, RZ, 0x8, R70 ;  /* 0x00000008ff467819 */ /* 0x000fe40000011446 */
[----:B-----5:R-:W-:Y:S02]  /*4cb70*/  F2FP.SATFINITE.E4M3.F32.PACK_AB_MERGE_C R69, R8, R81, RZ ;  /* 0x000000510845723e */ /* 0x020fe400048070ff */
[----:B------:R-:W0:Y:S04]  /*4cb80*/  LDL.LU R8, [R1+0x13ac] ;  /* 0x0013ac0001087983 */ /* 0x000e280000300800 */
[----:B---3--:R-:W-:Y:S01]  /*4cb90*/  @P6 STG.E.U8 desc[UR20][R82.64], R70 ;  /* 0x0000004652006986 */ /* 0x008fe2000c101114 */
[----:B------:R-:W-:-:S03]  /*4cba0*/  F2FP.SATFINITE.E4M3.F32.PACK_AB_MERGE_C R72, R61, R60, RZ ;  /* 0x0000003c3d48723e */ /* 0x000fc600048070ff */
[----:B------:R-:W3:Y:S04]  /*4cbb0*/  LDL.LU R60, [R1+0x640] ;  /* 0x00064000013c7983 */ /* 0x000ee80000300800 */
[----:B------:R-:W3:Y:S04]  /*4cbc0*/  LDL.LU R61, [R1+0x644] ;  /* 0x00064400013d7983 */ /* 0x000ee80000300800 */
[----:B------:R5:W-:Y:S04]  /*4cbd0*/  @P4 STG.E.U8 desc[UR20][R64.64], R69 ;  /* 0x0000004540004986 */ /* 0x000be8000c101114 */
[----:B-----5:R-:W5:Y:S01]  /*4cbe0*/  LDL.LU R65, [R1+0x240] ;  /* 0x0002400001417983 */ /* 0x020f620000300800 */
[----:B-1----:R-:W-:Y:S01]  /*4cbf0*/  ISETP.GE.AND P4, PT, R4, UR4, PT ;  /* 0x0000000404007c0c */ /* 0x002fe2000bf86270 */
[----:B------:R-:W1:Y:S02]  /*4cc00*/  LDCU UR4, c[0x0][0x39c] ;  /* 0x00007380ff0477ac */ /* 0x000e640008000800 */
[----:B------:R-:W5:Y:S01]  /*4cc10*/  LDL.LU R4, [R1+0x244] ;  /* 0x0002440001047983 */ /* 0x000f620000300800 */
[----:B------:R-:W-:-:S02]  /*4cc20*/  ISETP.LT.AND P2, PT, R5, UR12, !P2 ;  /* 0x0000000c05007c0c */ /* 0x000fc4000d741270 */
[----:B------:R-:W-:Y:S01]  /*4cc30*/  PRMT R70, R69, 0x9910, RZ ;  /* 0x0000991045467816 */ /* 0x000fe200000000ff */
[----:B------:R-:W2:Y:S01]  /*4cc40*/  LDL.LU.64 R82, [R1+0x748] ;  /* 0x0007480001527983 */ /* 0x000ea20000300a00 */
[----:B------:R-:W-:Y:S01]  /*4cc50*/  ISETP.LT.AND P6, PT, R9, UR14, !P0 ;  /* 0x0000000e09007c0c */ /* 0x000fe2000c7c1270 */
[----:B------:R-:W0:Y:S02]  /*4cc60*/  LDCU UR12, c[0x0][0x398] ;  /* 0x00007300ff0c77ac */ /* 0x000e240008000800 */
[----:B------:R-:W-:Y:S01]  /*4cc70*/  IMAD.MOV.U32 R69, RZ, RZ, R70 ;  /* 0x000000ffff457224 */ /* 0x000fe200078e0046 */
[----:B------:R-:W1:Y:S01]  /*4cc80*/  LDL.LU R64, [R1+0x13b0] ;  /* 0x0013b00001407983 */ /* 0x000e620000300800 */
[C---:B------:R-:W-:Y:S01]  /*4cc90*/  VIADD R70, R74.reuse, UR26 ;  /* 0x0000001a4a467c36 */ /* 0x040fe20008000000 */
[----:B------:R-:W0:Y:S02]  /*4cca0*/  LDCU UR14, c[0x0][0x398] ;  /* 0x00007300ff0e77ac */ /* 0x000e240008000800 */
[----:B------:R-:W-:Y:S01]  /*4ccb0*/  SHF.R.S32.HI R69, RZ, 0x8, R69 ;  /* 0x00000008ff457819 */ /* 0x000fe20000011445 */
[----:B----4-:R-:W-:Y:S01]  /*4ccc0*/  @P2 STG.E.U8 desc[UR20][R86.64], R72 ;  /* 0x0000004856002986 */ /* 0x010fe2000c101114 */
[----:B------:R-:W-:-:S03]  /*4ccd0*/  IADD3 R74, P2, PT, R74, R68, RZ ;  /* 0x000000444a4a7210 */ /* 0x000fc60007f5e0ff */
[----:B------:R4:W-:Y:S02]  /*4cce0*/  @P6 STG.E.U8 desc[UR20][R10.64], R69 ;  /* 0x000000450a006986 */ /* 0x0009e4000c101114 */
[----:B------:R-:W-:Y:S02]  /*4ccf0*/  IMAD.X R75, R71, 0x1, R3, P2 ;  /* 0x00000001474b7824 */ /* 0x000fe400010e0603 */
[----:B----4-:R-:W4:Y:S04]  /*4cd00*/  LDL.LU R10, [R1+0x13b4] ;  /* 0x0013b400010a7983 */ /* 0x010f280000300800 */
[----:B------:R-:W4:Y:S01]  /*4cd10*/  LDL.LU R11, [R1+0x248] ;  /* 0x00024800010b7983 */ /* 0x000f220000300800 */
[----:B0-----:R-:W-:Y:S01]  /*4cd20*/  ISETP.GE.AND P6, PT, R8, UR6, PT ;  /* 0x0000000608007c0c */ /* 0x001fe2000bfc6270 */
[----:B------:R-:W0:Y:S02]  /*4cd30*/  LDCU UR6, c[0x0][0x398] ;  /* 0x00007300ff0677ac */ /* 0x000e240008000800 */
[----:B------:R-:W4:Y:S01]  /*4cd40*/  LDL.LU R8, [R1+0x24c] ;  /* 0x00024c0001087983 */ /* 0x000f220000300800 */
[----:B---3--:R-:W-:-:S03]  /*4cd50*/  F2FP.SATFINITE.E4M3.F32.PACK_AB_MERGE_C R71, R61, R60, RZ ;  /* 0x0000003c3d47723e */ /* 0x008fc600048070ff */
[----:B------:R-:W3:Y:S04]  /*4cd60*/  LDL.LU R60, [R1+0x648] ;  /* 0x00064800013c7983 */ /* 0x000ee80000300800 */
[----:B------:R-:W3:Y:S01]  /*4cd70*/  LDL.LU R61, [R1+0x64c] ;  /* 0x00064c00013d7983 */ /* 0x000ee20000300800 */
[----:B-----5:R-:W-:-:S03]  /*4cd80*/  F2FP.SATFINITE.E4M3.F32.PACK_AB_MERGE_C R73, R4, R65, RZ ;  /* 0x000000410449723e */ /* 0x020fc600048070ff */
[----:B------:R-:W5:Y:S01]  /*4cd90*/  LDL.LU R4, [R1+0x13b8] ;  /* 0x0013b80001047983 */ /* 0x000f620000300800 */
[----:B------:R-:W-:Y:S02]  /*4cda0*/  SHF.R.S32.HI R69, RZ, 0x1f, R70 ;  /* 0x0000001fff457819 */ /* 0x000fe40000011446 */
[----:B------:R-:W-:Y:S02]  /*4cdb0*/  IADD3 R90, P2, PT, R70, R2, RZ ;  /* 0x00000002465a7210 */ /* 0x000fe40007f5e0ff */
[----:B--2---:R-:W-:Y:S01]  /*4cdc0*/  ISETP.LT.AND P0, PT, R5, UR9, !P0 ;  /* 0x0000000905007c0c */ /* 0x004fe2000c701270 */
[----:B------:R-:W4:Y:S01]  /*4cdd0*/  LDCU UR9, c[0x0][0x39c] ;  /* 0x00007380ff0977ac */ /* 0x000f220008000800 */
[----:B------:R-:W-:Y:S01]  /*4cde0*/  PRMT R72, R72, 0x9910, RZ ;  /* 0x0000991048487816 */ /* 0x000fe200000000ff */
[----:B------:R-:W-:Y:S01]  /*4cdf0*/  IMAD.X R91, R69, 0x1, R0, P2 ;  /* 0x00000001455b7824 */ /* 0x000fe200010e0600 */
[----:B------:R-:W-:Y:S01]  /*4ce00*/  ISETP.LT.AND P2, PT, R9, UR10, !P5 ;  /* 0x0000000a09007c0c */ /* 0x000fe2000ef41270 */
[----:B------:R-:W2:Y:S01]  /*4ce10*/  LDCU UR10, c[0x0][0x398] ;  /* 0x00007300ff0a77ac */ /* 0x000ea20008000800 */
[----:B------:R-:W-:-:S02]  /*4ce20*/  SHF.R.S32.HI R72, RZ, 0x8, R72 ;  /* 0x00000008ff487819 */ /* 0x000fc40000011448 */
[----:B------:R-:W-:Y:S01]  /*4ce30*/  ISETP.LT.AND P5, PT, R5, UR12, !P5 ;  /* 0x0000000c05007c0c */ /* 0x000fe2000efa1270 */
[----:B------:R-:W0:Y:S04]  /*4ce40*/  LDCU UR12, c[0x0][0x398] ;  /* 0x00007300ff0c77ac */ /* 0x000e280008000800 */
[----:B------:R1:W-:Y:S01]  /*4ce50*/  @P0 STG.E.U8 desc[UR20][R82.64], R72 ;  /* 0x0000004852000986 */ /* 0x0003e2000c101114 */
[----:B------:R-:W-:Y:S01]  /*4ce60*/  ISETP.LT.AND P0, PT, R9, UR14, !P4 ;  /* 0x0000000e09007c0c */ /* 0x000fe2000e701270 */
[----:B------:R-:W0:Y:S02]  /*4ce70*/  LDCU UR14, c[0x0][0x398] ;  /* 0x00007300ff0e77ac */ /* 0x000e240008000800 */
[----:B------:R2:W-:Y:S01]  /*4ce80*/  @P2 STG.E.U8 desc[UR20][R66.64], R71 ;  /* 0x0000004742002986 */ /* 0x0005e2000c101114 */
[----:B-1----:R-:W-:-:S05]  /*4ce90*/  PRMT R72, R71, 0x9910, RZ ;  /* 0x0000991047487816 */ /* 0x002fca00000000ff */
[----:B--2---:R-:W-:Y:S01]  /*4cea0*/  IMAD.MOV.U32 R71, RZ, RZ, R72 ;  /* 0x000000ffff477224 */ /* 0x004fe200078e0048 */
[----:B------:R-:W-:Y:S01]  /*4ceb0*/  ISETP.GE.AND P2, PT, R64, UR4, PT ;  /* 0x0000000440007c0c */ /* 0x000fe2000bf46270 */
[----:B------:R-:W5:Y:S01]  /*4cec0*/  LDCU UR4, c[0x0][0x39c] ;  /* 0x00007380ff0477ac */ /* 0x000f620008000800 */
[----:B------:R-:W-:Y:S02]  /*4ced0*/  @P5 STG.E.U8 desc[UR20][R62.64], R73 ;  /* 0x000000493e005986 */ /* 0x000fe4000c101114 */
[----:B------:R-:W-:Y:S02]  /*4cee0*/  SHF.R.S32.HI R71, RZ, 0x8, R71 ;  /* 0x00000008ff477819 */ /* 0x000fe40000011447 */
[----:B------:R-:W-:Y:S02]  /*4cef0*/  IADD3 R88, P5, PT, R70, R68, RZ ;  /* 0x0000004446587210 */ /* 0x000fe40007fbe0ff */
[----:B0-----:R-:W-:Y:S01]  /*4cf00*/  ISETP.LT.AND P4, PT, R5, UR6, !P4 ;  /* 0x0000000605007c0c */ /* 0x001fe2000e781270 */
[----:B------:R0:W-:Y:S01]  /*4cf10*/  @P0 STG.E.U8 desc[UR20][R50.64], R71 ;  /* 0x0000004732000986 */ /* 0x0001e2000c101114 */
[----:B------:R-:W-:Y:S01]  /*4cf20*/  ISETP.LT.AND P0, PT, R9, UR10, !P6 ;  /* 0x0000000a09007c0c */ /* 0x000fe2000f701270 */
[----:B------:R-:W-:Y:S01]  /*4cf30*/  IMAD.X R89, R69, 0x1, R3, P5 ;  /* 0x0000000145597824 */ /* 0x000fe200028e0603 */
[----:B------:R-:W-:Y:S01]  /*4cf40*/  PRMT R72, R73, 0x9910, RZ ;  /* 0x0000991049487816 */ /* 0x000fe200000000ff */
[----:B------:R-:W1:Y:S01]  /*4cf50*/  LDCU UR10, c[0x0][0x398] ;  /* 0x00007300ff0a77ac */ /* 0x000e620008000800 */
[----:B----4-:R-:W-:-:S02]  /*4cf60*/  ISETP.GE.AND P5, PT, R10, UR9, PT ;  /* 0x000000090a007c0c */ /* 0x010fc4000bfa6270 */
[----:B------:R-:W-:Y:S01]  /*4cf70*/  SHF.R.S32.HI R72, RZ, 0x8, R72 ;  /* 0x00000008ff487819 */ /* 0x000fe20000011448 */
[----:B------:R-:W2:Y:S01]  /*4cf80*/  LDCU UR9, c[0x0][0x398] ;  /* 0x00007300ff0977ac */ /* 0x000ea20008000800 */
[----:B0-----:R-:W4:Y:S01]  /*4cf90*/  LDL.LU R50, [R1+0x13bc] ;  /* 0x0013bc0001327983 */ /* 0x001f220000300800 */
[----:B------:R-:W-:Y:S01]  /*4cfa0*/  VIADD R70, R70, UR26 ;  /* 0x0000001a46467c36 */ /* 0x000fe20008000000 */
[----:B------:R-:W4:Y:S02]  /*4cfb0*/  LDCU UR6, c[0x0][0x39c] ;  /* 0x00007380ff0677ac */ /* 0x000f240008000800 */
[----:B------:R-:W4:Y:S04]  /*4cfc0*/  LDL.LU R51, [R1+0x650] ;  /* 0x0006500001337983 */ /* 0x000f280000300800 */
[----:B------:R-:W4:Y:S01]  /*4cfd0*/  LDL.LU R10, [R1+0x654] ;  /* 0x00065400010a7983 */ /* 0x000f220000300800 */
[----:B------:R-:W-:-:S03]  /*4cfe0*/  F2FP.SATFINITE.E4M3.F32.PACK_AB_MERGE_C R71, R8, R11, RZ ;  /* 0x0000000b0847723e */ /* 0x000fc600048070ff */
[----:B------:R-:W-:Y:S04]  /*4cff0*/  @P4 STG.E.U8 desc[UR20][R58.64], R72 ;  /* 0x000000483a004986 */ /* 0x000fe8000c101114 */
[----:B------:R-:W4:Y:S04]  /*4d000*/  LDL.LU R11, [R1+0x250] ;  /* 0x00025000010b7983 */ /* 0x000f280000300800 */
[----:B------:R-:W4:Y:S01]  /*4d010*/  LDL.LU R8, [R1+0x254] ;  /* 0x0002540001087983 */ /* 0x000f220000300800 */
[----:B---3--:R-:W-:-:S05]  /*4d020*/  F2FP.SATFINITE.E4M3.F32.PACK_AB_MERGE_C R69, R61, R60, RZ ;  /* 0x0000003c3d45723e */ /* 0x008fca00048070ff */
[----:B------:R0:W-:Y:S01]  /*4d030*/  @P0 STG.E.U8 desc[UR20][R56.64], R69 ;  /* 0x0000004538000986 */ /* 0x0001e2000c101114 */
[----:B-----5:R-:W-:Y:S01]  /*4d040*/  ISETP.GE.AND P0, PT, R4, UR4, PT ;  /* 0x0000000404007c0c */ /* 0x020fe2000bf06270 */
[----:B------:R-:W3:Y:S02]  /*4d050*/  LDCU UR4, c[0x0][0x39c] ;  /* 0x00007380ff0477ac */ /* 0x000ee40008000800 */
[----:B------:R-:W3:Y:S01]  /*4d060*/  LDL.LU R4, [R1+0x13c0] ;  /* 0x0013c00001047983 */ /* 0x000ee20000300800 */
[----:B------:R-:W-:Y:S02]  /*4d070*/  ISETP.LT.AND P6, PT, R5, UR12, !P6 ;  /* 0x0000000c05007c0c */ /* 0x000fe4000f7c1270 */
[----:B------:R-:W-:Y:S01]  /*4d080*/  ISETP.LT.AND P4, PT, R9, UR14, !P2 ;  /* 0x0000000e09007c0c */ /* 0x000fe2000d781270 */
[----:B------:R-:W5:Y:S01]  /*4d090*/  LDCU UR12, c[0x0][0x398] ;  /* 0x00007300ff0c77ac */ /* 0x000f620008000800 */
[----:B--2---:R-:W-:Y:S02]  /*4d0a0*/  ISETP.LT.AND P2, PT, R5, UR9, !P2 ;  /* 0x0000000905007c0c */ /* 0x004fe4000d741270 */
[----:B0-----:R-:W-:Y:S01]  /*4d0b0*/  PRMT R69, R69, 0x9910, RZ ;  /* 0x0000991045457816 */ /* 0x001fe200000000ff */
[----:B------:R-:W0:Y:S01]  /*4d0c0*/  LDCU UR14, c[0x0][0x398] ;  /* 0x00007300ff0e77ac */ /* 0x000e220008000800 */
[----:B------:R-:W-:-:S05]  /*4d0d0*/  PRMT R72, R71, 0x9910, RZ ;  /* 0x0000991047487816 */ /* 0x000fca00000000ff */
[----:B------:R2:W-:Y:S01]  /*4d0e0*/  @P6 STG.E.U8 desc[UR20][R54.64], R71 ;  /* 0x0000004736006986 */ /* 0x0005e2000c101114 */
[----:B------:R-:W-:Y:S01]  /*4d0f0*/  IADD3 R86, P6, PT, R70, R2, RZ ;  /* 0x0000000246567210 */ /* 0x000fe20007fde0ff */
[----:B------:R-:W0:Y:S01]  /*4d100*/  LDCU UR9, c[0x0][0x398] ;  /* 0x00007300ff0977ac */ /* 0x000e220008000800 */
[----:B------:R-:W-:Y:S02]  /*4d110*/  SHF.R.S32.HI R69, RZ, 0x8, R69 ;  /* 0x00000008ff457819 */ /* 0x000fe40000011445 */
[----:B------:R-:W-:Y:S02]  /*4d120*/  SHF.R.S32.HI R72, RZ, 0x8, R72 ;  /* 0x00000008ff487819 */ /* 0x000fe40000011448 */
[----:B--2---:R-:W-:Y:S01]  /*4d130*/  SHF.R.S32.HI R71, RZ, 0x1f, R70 ;  /* 0x0000001fff477819 */ /* 0x004fe20000011446 */
[----:B------:R4:W-:Y:S04]  /*4d140*/  @P4 STG.E.U8 desc[UR20][R52.64], R69 ;  /* 0x0000004534004986 */ /* 0x0009e8000c101114 */
[----:B------:R-:W-:Y:S01]  /*4d150*/  IMAD.X R87, R71, 0x1, R0, P6 ;  /* 0x0000000147577824 */ /* 0x000fe200030e0600 */
[----:B-1----:R-:W-:Y:S01]  /*4d160*/  ISETP.LT.AND P6, PT, R9, UR10, !P5 ;  /* 0x0000000a09007c0c */ /* 0x002fe2000efc1270 */
[----:B------:R1:W-:Y:S01]  /*4d170*/  @P2 STG.E.U8 desc[UR20][R36.64], R72 ;  /* 0x0000004824002986 */ /* 0x0003e2000c101114 */
[----:B----4-:R-:W-:Y:S01]  /*4d180*/  F2FP.SATFINITE.E4M3.F32.PACK_AB_MERGE_C R69, R10, R51, RZ ;  /* 0x000000330a45723e */ /* 0x010fe200048070ff */
[----:B------:R-:W2:Y:S02]  /*4d190*/  LDCU UR10, c[0x0][0x398] ;  /* 0x00007300ff0a77ac */ /* 0x000ea40008000800 */
[----:B------:R-:W4:Y:S04]  /*4d1a0*/  LDL.LU R10, [R1+0x13c4] ;  /* 0x0013c400010a7983 */ /* 0x000f280000300800 */
[----:B-1----:R-:W4:Y:S04]  /*4d1b0*/  LDL.LU R36, [R1+0x658] ;  /* 0x0006580001247983 */ /* 0x002f280000300800 */
[----:B------:R-:W4:Y:S04]  /*4d1c0*/  LDL.LU R37, [R1+0x65c] ;  /* 0x00065c0001257983 */ /* 0x000f280000300800 */
[----:B------:R1:W-:Y:S01]  /*4d1d0*/  @P6 STG.E.U8 desc[UR20][R12.64], R69 ;  /* 0x000000450c006986 */ /* 0x0003e2000c101114 */
[----:B------:R-:W-:-:S03]  /*4d1e0*/  F2FP.SATFINITE.E4M3.F32.PACK_AB_MERGE_C R73, R8, R11, RZ ;  /* 0x0000000b0849723e */ /* 0x000fc600048070ff */
[----:B-1----:R-:W4:Y:S01]  /*4d1f0*/  LDL.LU R12, [R1+0x258] ;  /* 0x00025800010c7983 */ /* 0x002f220000300800 */
[----:B---3--:R-:W-:Y:S01]  /*4d200*/  ISETP.GE.AND P6, PT, R4, UR4, PT ;  /* 0x0000000404007c0c */ /* 0x008fe2000bfc6270 */
[----:B------:R-:W-:Y:S02]  /*4d210*/  VIADD R76, R70, UR26 ;  /* 0x0000001a464c7c36 */ /* 0x000fe40008000000 */
[----:B------:R-:W3:Y:S01]  /*4d220*/  LDL.LU R4, [R1+0x25c] ;  /* 0x00025c0001047983 */ /* 0x000ee20000300800 */
[----:B-----5:R-:W-:Y:S01]  /*4d230*/  ISETP.LT.AND P5, PT, R5, UR12, !P5 ;  /* 0x0000000c05007c0c */ /* 0x020fe2000efa1270 */
[----:B------:R-:W1:Y:S02]  /*4d240*/  LDCU UR12, c[0x0][0x398] ;  /* 0x00007300ff0c77ac */ /* 0x000e640008000800 */
[----:B------:R-:W5:Y:S01]  /*4d250*/  LDL.LU R11, [R1+0x13c8] ;  /* 0x0013c800010b7983 */ /* 0x000f620000300800 */
[----:B------:R-:W-:Y:S01]  /*4d260*/  PRMT R72, R69, 0x9910, RZ ;  /* 0x0000991045487816 */ /* 0x000fe200000000ff */
[----:B------:R-:W5:Y:S02]  /*4d270*/  LDCU UR4, c[0x0][0x39c] ;  /* 0x00007380ff0477ac */ /* 0x000f640008000800 */
[----:B------:R-:W5:Y:S01]  /*4d280*/  LDL.LU R8, [R1+0x13cc] ;  /* 0x0013cc0001087983 */ /* 0x000f620000300800 */
[----:B0-----:R-:W-:Y:S01]  /*4d290*/  ISETP.LT.AND P2, PT, R9, UR14, !P0 ;  /* 0x0000000e09007c0c */ /* 0x001fe2000c741270 */
[----:B------:R-:W-:Y:S01]  /*4d2a0*/  IMAD.MOV.U32 R69, RZ, RZ, R72 ;  /* 0x000000ffff457224 */ /* 0x000fe200078e0048 */
[----:B------:R-:W-:Y:S01]  /*4d2b0*/  ISETP.GE.AND P4, PT, R50, UR6, PT ;  /* 0x0000000632007c0c */ /* 0x000fe2000bf86270 */
[----:B------:R-:W4:Y:S01]  /*4d2c0*/  LDCU UR6, c[0x0][0x39c] ;  /* 0x00007380ff0677ac */ /* 0x000f220008000800 */
[----:B------:R-:W-:Y:S01]  /*4d2d0*/  PRMT R80, R73, 0x9910, RZ ;  /* 0x0000991049507816 */ /* 0x000fe200000000ff */
[----:B------:R-:W-:Y:S01]  /*4d2e0*/  @P5 STG.E.U8 desc[UR20][R48.64], R73 ;  /* 0x0000004930005986 */ /* 0x000fe2000c101114 */
[----:B------:R-:W-:Y:S01]  /*4d2f0*/  SHF.R.S32.HI R69, RZ, 0x8, R69 ;  /* 0x00000008ff457819 */ /* 0x000fe20000011445 */
[----:B------:R-:W0:Y:S01]  /*4d300*/  LDCU UR14, c[0x0][0x398] ;  /* 0x00007300ff0e77ac */ /* 0x000e220008000800 */
[----:B------:R-:W-:Y:S01]  /*4d310*/  IADD3 R70, P5, PT, R70, R68, RZ ;  /* 0x0000004446467210 */ /* 0x000fe20007fbe0ff */
[----:B------:R-:W5:Y:S04]  /*4d320*/  LDL.LU R13, [R1+0x260] ;  /* 0x00026000010d7983 */ /* 0x000f680000300800 */
[----:B------:R0:W-:Y:S01]  /*4d330*/  @P2 STG.E.U8 desc[UR20][R46.64], R69 ;  /* 0x000000452e002986 */ /* 0x0001e2000c101114 */
[----:B------:R-:W-:Y:S01]  /*4d340*/  IMAD.X R71, R71, 0x1, R3, P5 ;  /* 0x0000000147477824 */ /* 0x000fe200028e0603 */
[----:B------:R-:W-:-:S02]  /*4d350*/  IADD3 R72, P5, PT, R76, R2, RZ ;  /* 0x000000024c487210 */ /* 0x000fc40007fbe0ff */
[----:B------:R-:W-:Y:S01]  /*4d360*/  ISETP.LT.AND P2, PT, R5, UR9, !P0 ;  /* 0x0000000905007c0c */ /* 0x000fe2000c741270 */
[----:B------:R-:W3:Y:S01]  /*4d370*/  LDCU UR9, c[0x0][0x39c] ;  /* 0x00007380ff0977ac */ /* 0x000ee20008000800 */
[----:B0-----:R-:W-:-:S05]  /*4d380*/  SHF.R.S32.HI R69, RZ, 0x1f, R76 ;  /* 0x0000001fff457819 */ /* 0x001fca000001144c */
[----:B------:R-:W-:Y:S01]  /*4d390*/  IMAD.X R73, R69, 0x1, R0, P5 ;  /* 0x0000000145497824 */ /* 0x000fe200028e0600 */
[----:B--2---:R-:W-:Y:S01]  /*4d3a0*/  ISETP.LT.AND P5, PT, R9, UR10, !P4 ;  /* 0x0000000a09007c0c */ /* 0x004fe2000e7a1270 */
[----:B------:R-:W0:Y:S01]  /*4d3b0*/  LDCU UR10, c[0x0][0x398] ;  /* 0x00007300ff0a77ac */ /* 0x000e220008000800 */
[----:B------:R-:W-:Y:S02]  /*4d3c0*/  SHF.R.S32.HI R80, RZ, 0x8, R80 ;  /* 0x00000008ff507819 */ /* 0x000fe40000011450 */
[----:B-1----:R-:W-:Y:S01]  /*4d3d0*/  ISETP.LT.AND P4, PT, R5, UR12, !P4 ;  /* 0x0000000c05007c0c */ /* 0x002fe2000e781270 */
[----:B------:R-:W1:Y:S02]  /*4d3e0*/  LDCU UR12, c[0x0][0x398] ;  /* 0x00007300ff0c77ac */ /* 0x000e640008000800 */
[----:B------:R2:W-:Y:S01]  /*4d3f0*/  @P2 STG.E.U8 desc[UR20][R44.64], R80 ;  /* 0x000000502c002986 */ /* 0x0005e2000c101114 */
[----:B------:R-:W-:Y:S01]  /*4d400*/  ISETP.LT.AND P2, PT, R9, UR14, !P6 ;  /* 0x0000000e09007c0c */ /* 0x000fe2000f741270 */
[----:B------:R-:W0:Y:S01]  /*4d410*/  LDCU UR14, c[0x0][0x398] ;  /* 0x00007300ff0e77ac */ /* 0x000e220008000800 */
[----:B----4-:R-:W-:Y:S01]  /*4d420*/  ISETP.GE.AND P0, PT, R10, UR6, PT ;  /* 0x000000060a007c0c */ /* 0x010fe2000bf06270 */
[----:B------:R-:W4:Y:S01]  /*4d430*/  LDCU UR6, c[0x0][0x398] ;  /* 0x00007300ff0677ac */ /* 0x000f220008000800 */
[----:B------:R-:W4:Y:S01]  /*4d440*/  LDL.LU R10, [R1+0x264] ;  /* 0x00026400010a7983 */ /* 0x000f220000300800 */
[----:B------:R-:W-:-:S03]  /*4d450*/  F2FP.SATFINITE.E4M3.F32.PACK_AB_MERGE_C R77, R37, R36, RZ ;  /* 0x00000024254d723e */ /* 0x000fc600048070ff */
[----:B------:R-:W4:Y:S01]  /*4d460*/  LDL.LU R36, [R1+0x660] ;  /* 0x0006600001247983 */ /* 0x000f220000300800 */
[----:B--2---:R-:W-:-:S03]  /*4d470*/  PRMT R80, R77, 0x9910, RZ ;  /* 0x000099104d507816 */ /* 0x004fc600000000ff */
[----:B------:R-:W2:Y:S04]  /*4d480*/  LDL.LU R37, [R1+0x664] ;  /* 0x0006640001257983 */ /* 0x000ea80000300800 */
[----:B------:R0:W-:Y:S02]  /*4d490*/  @P5 STG.E.U8 desc[UR20][R42.64], R77 ;  /* 0x0000004d2a005986 */ /* 0x0001e4000c101114 */
[----:B0-----:R-:W-:-:S05]  /*4d4a0*/  IMAD.MOV.U32 R77, RZ, RZ, R80 ;  /* 0x000000ffff4d7224 */ /* 0x001fca00078e0050 */
[----:B------:R-:W-:Y:S02]  /*4d4b0*/  SHF.R.S32.HI R77, RZ, 0x8, R77 ;  /* 0x00000008ff4d7819 */ /* 0x000fe4000001144d */
[----:B---3--:R-:W-:Y:S02]  /*4d4c0*/  F2FP.SATFINITE.E4M3.F32.PACK_AB_MERGE_C R81, R4, R12, RZ ;  /* 0x0000000c0451723e */ /* 0x008fe400048070ff */
[----:B------:R-:W3:Y:S01]  /*4d4d0*/  LDL.LU R4, [R1+0x13d0] ;  /* 0x0013d00001047983 */ /* 0x000ee20000300800 */
[----:B-----5:R-:W-:Y:S01]  /*4d4e0*/  ISETP.GE.AND P5, PT, R11, UR4, PT ;  /* 0x000000040b007c0c */ /* 0x020fe2000bfa6270 */
[----:B------:R-:W3:Y:S02]  /*4d4f0*/  LDCU UR4, c[0x0][0x39c] ;  /* 0x00007380ff0477ac */ /* 0x000ee40008000800 */
[----:B------:R-:W-:Y:S04]  /*4d500*/  @P4 STG.E.U8 desc[UR20][R40.64], R81 ;  /* 0x0000005128004986 */ /* 0x000fe8000c101114 */
[----:B------:R0:W-:Y:S01]  /*4d510*/  @P2 STG.E.U8 desc[UR20][R38.64], R77 ;  /* 0x0000004d26002986 */ /* 0x0001e2000c101114 */
[----:B------:R-:W-:Y:S01]  /*4d520*/  ISETP.GE.AND P2, PT, R8, UR9, PT ;  /* 0x0000000908007c0c */ /* 0x000fe2000bf46270 */
[----:B------:R-:W5:Y:S02]  /*4d530*/  LDCU UR9, c[0x0][0x398] ;  /* 0x00007300ff0977ac */ /* 0x000f640008000800 */
[----:B------:R-:W5:Y:S04]  /*4d540*/  LDL.LU R11, [R1+0x13d4] ;  /* 0x0013d400010b7983 */ /* 0x000f680000300800 */
[----:B------:R-:W5:Y:S04]  /*4d550*/  LDL.LU R12, [R1+0x668] ;  /* 0x00066800010c7983 */ /* 0x000f680000300800 */
[----:B------:R-:W5:Y:S01]  /*4d560*/  LDL.LU R8, [R1+0x66c] ;  /* 0x00066c0001087983 */ /* 0x000f620000300800 */
[----:B------:R-:W-:-:S02]  /*4d570*/  IADD3 R84, P4, PT, R76, R68, RZ ;  /* 0x000000444c547210 */ /* 0x000fc40007f9e0ff */
[----:B----4-:R-:W-:Y:S01]  /*4d580*/  ISETP.LT.AND P6, PT, R5, UR6, !P6 ;  /* 0x0000000605007c0c */ /* 0x010fe2000f7c1270 */
[----:B------:R-:W5:Y:S02]  /*4d590*/  LDCU UR6, c[0x0][0x39c] ;  /* 0x00007380ff0677ac */ /* 0x000f640008000800 */
[----:B------:R-:W-:Y:S01]  /*4d5a0*/  IMAD.X R85, R69, 0x1, R3, P4 ;  /* 0x0000000145557824 */ /* 0x000fe200020e0603 */
[----:B------:R-:W-:Y:S02]  /*4d5b0*/  ISETP.LT.AND P4, PT, R9, UR10, !P0 ;  /* 0x0000000a09007c0c */ /* 0x000fe4000c781270 */
[----:B------:R-:W-:Y:S01]  /*4d5c0*/  PRMT R80, R81, 0x9910, RZ ;  /* 0x0000991051507816 */ /* 0x000fe200000000ff */
[----:B------:R-:W-:Y:S01]  /*4d5d0*/  VIADD R76, R76, UR26 ;  /* 0x0000001a4c4c7c36 */ /* 0x000fe20008000000 */
[----:B-1----:R-:W-:Y:S01]  /*4d5e0*/  ISETP.LT.AND P0, PT, R5, UR12, !P0 ;  /* 0x0000000c05007c0c */ /* 0x002fe2000c701270 */
[----:B------:R-:W1:Y:S01]  /*4d5f0*/  LDCU UR10, c[0x0][0x398] ;  /* 0x00007300ff0a77ac */ /* 0x000e620008000800 */
[----:B------:R-:W-:Y:S01]  /*4d600*/  SHF.R.S32.HI R80, RZ, 0x8, R80 ;  /* 0x00000008ff507819 */ /* 0x000fe20000011450 */
[----:B------:R-:W4:Y:S04]  /*4d610*/  LDCU UR12, c[0x0][0x398] ;  /* 0x00007300ff0c77ac */ /* 0x000f280008000800 */
[----:B------:R0:W-:Y:S01]  /*4d620*/  @P6 STG.E.U8 desc[UR20][R34.64], R80 ;  /* 0x0000005022006986 */ /* 0x0001e2000c101114 */
[----:B------:R-:W-:Y:S01]  /*4d630*/  ISETP.LT.AND P6, PT, R9, UR14, !P5 ;  /* 0x0000000e09007c0c */ /* 0x000fe2000efc1270 */
[----:B------:R-:W0:Y:S02]  /*4d640*/  LDCU UR14, c[0x0][0x398] ;  /* 0x00007300ff0e77ac */ /* 0x000e240008000800 */
[----:B0-----:R-:W-:-:S02]  /*4d650*/  F2FP.SATFINITE.E4M3.F32.PACK_AB_MERGE_C R77, R10, R13, RZ ;  /* 0x0000000d0a4d723e */ /* 0x001fc400048070ff */
[----:B------:R-:W4:Y:S04]  /*4d660*/  LDL.LU R13, [R1+0x268] ;  /* 0x00026800010d7983 */ /* 0x000f280000300800 */
[----:B------:R-:W4:Y:S01]  /*4d670*/  LDL.LU R10, [R1+0x26c] ;  /* 0x00026c00010a7983 */ /* 0x000f220000300800 */
[----:B--2---:R-:W-:-:S05]  /*4d680*/  F2FP.SATFINITE.E4M3.F32.PACK_AB_MERGE_C R69, R37, R36, RZ ;  /* 0x000000242545723e */ /* 0x004fca00048070ff */
[----:B------:R0:W-:Y:S01]  /*4d690*/  @P4 STG.E.U8 desc[UR20][R32.64], R69 ;  /* 0x0000004520004986 */ /* 0x0001e2000c101114 */
[----:B------:R-:W-:-:S03]  /*4d6a0*/  PRMT R80, R77, 0x9910, RZ ;  /* 0x000099104d507816 */ /* 0x000fc600000000ff */
[----:B------:R2:W-:Y:S01]  /*4d6b0*/  @P0 STG.E.U8 desc[UR20][R30.64], R77 ;  /* 0x0000004d1e000986 */ /* 0x0005e2000c101114 */
[----:B------:R-:W-:Y:S02]  /*4d6c0*/  IADD3 R82, P0, PT, R76, R2, RZ ;  /* 0x000000024c527210 */ /* 0x000fe40007f1e0ff */
[----:B0-----:R-:W-:Y:S02]  /*4d6d0*/  PRMT R69, R69, 0x9910, RZ ;  /* 0x0000991045457816 */ /* 0x001fe400000000ff */
[----:B--2---:R-:W-:Y:S02]  /*4d6e0*/  SHF.R.S32.HI R77, RZ, 0x1f, R76 ;  /* 0x0000001fff4d7819 */ /* 0x004fe4000001144c */
[----:B------:R-:W-:-:S03]  /*4d6f0*/  SHF.R.S32.HI R69, RZ, 0x8, R69 ;  /* 0x00000008ff457819 */ /* 0x000fc60000011445 */
[----:B------:R-:W-:Y:S02]  /*4d700*/  IMAD.X R83, R77, 0x1, R0, P0 ;  /* 0x000000014d537824 */ /* 0x000fe400000e0600 */
[----:B------:R0:W-:Y:S01]  /*4d710*/  @P6 STG.E.U8 desc[UR20][R28.64], R69 ;  /* 0x000000451c006986 */ /* 0x0001e2000c101114 */
[----:B---3--:R-:W-:Y:S01]  /*4d720*/  ISETP.GE.AND P4, PT, R4, UR4, PT ;  /* 0x0000000404007c0c */ /* 0x008fe2000bf86270 */
[----:B------:R-:W2:Y:S02]  /*4d730*/  LDCU UR4, c[0x0][0x39c] ;  /* 0x00007380ff0477ac */ /* 0x000ea40008000800 */
[----:B------:R-:W2:Y:S01]  /*4d740*/  LDL.LU R4, [R1+0x13d8] ;  /* 0x0013d80001047983 */ /* 0x000ea20000300800 */
[----:B-----5:R-:W-:Y:S01]  /*4d750*/  ISETP.GE.AND P0, PT, R11, UR6, PT ;  /* 0x000000060b007c0c */ /* 0x020fe2000bf06270 */
[----:B------:R-:W3:Y:S02]  /*4d760*/  LDCU UR6, c[0x0][0x39c] ;  /* 0x00007380ff0677ac */ /* 0x000ee40008000800 */
[----:B------:R-:W3:Y:S01]  /*4d770*/  LDL.LU R11, [R1+0x13dc] ;  /* 0x0013dc00010b7983 */ /* 0x000ee20000300800 */
[----:B0-----:R-:W-:-:S03]  /*4d780*/  F2FP.SATFINITE.E4M3.F32.PACK_AB_MERGE_C R69, R8, R12, RZ ;  /* 0x0000000c0845723e */ /* 0x001fc600048070ff */
[----:B------:R-:W5:Y:S04]  /*4d790*/  LDL.LU R12, [R1+0x670] ;  /* 0x00067000010c7983 */ /* 0x000f680000300800 */
[----:B------:R-:W5:Y:S01]  /*4d7a0*/  LDL.LU R8, [R1+0x674] ;  /* 0x0006740001087983 */ /* 0x000f620000300800 */
[----:B------:R-:W-:Y:S01]  /*4d7b0*/  ISETP.LT.AND P5, PT, R5, UR9, !P5 ;  /* 0x0000000905007c0c */ /* 0x000fe2000efa1270 */
[----:B------:R-:W0:Y:S01]  /*4d7c0*/  LDCU UR9, c[0x0][0x398] ;  /* 0x00007300ff0977ac */ /* 0x000e220008000800 */
[----:B------:R-:W-:Y:S02]  /*4d7d0*/  SHF.R.S32.HI R80, RZ, 0x8, R80 ;  /* 0x00000008ff507819 */ /* 0x000fe40000011450 */
[----:B-1----:R-:W-:Y:S01]  /*4d7e0*/  ISETP.LT.AND P6, PT, R9, UR10, !P2 ;  /* 0x0000000a09007c0c */ /* 0x002fe2000d7c1270 */
[----:B------:R-:W1:Y:S01]  /*4d7f0*/  LDCU UR10, c[0x0][0x398] ;  /* 0x00007300ff0a77ac */ /* 0x000e620008000800 */
[----:B----4-:R-:W-:Y:S01]  /*4d800*/  ISETP.LT.AND P2, PT, R5, UR12, !P2 ;  /* 0x0000000c05007c0c */ /* 0x010fe2000d741270 */
[----:B------:R-:W4:Y:S06]  /*4d810*/  LDCU UR12, c[0x0][0x398] ;  /* 0x00007300ff0c77ac */ /* 0x000f2c0008000800 */
[----:B------:R0:W-:Y:S01]  /*4d820*/  @P5 STG.E.U8 desc[UR20][R26.64], R80 ;  /* 0x000000501a005986 */ /* 0x0001e2000c101114 */
[----:B------:R-:W-:Y:S01]  /*4d830*/  ISETP.LT.AND P5, PT, R9, UR14, !P4 ;  /* 0x0000000e09007c0c */ /* 0x000fe2000e7a1270 */
[----:B------:R-:W1:Y:S02]  /*4d840*/  LDCU UR14, c[0x0][0x398] ;  /* 0x00007300ff0e77ac */ /* 0x000e640008000800 */
[----:B------:R1:W-:Y:S01]  /*4d850*/  @P6 STG.E.U8 desc[UR20][R20.64], R69 ;  /* 0x0000004514006986 */ /* 0x0003e2000c101114 */
[----:B0-----:R-:W-:-:S04]  /*4d860*/  PRMT R80, R69, 0x9910, RZ ;  /* 0x0000991045507816 */ /* 0x001fc800000000ff */
[----:B------:R-:W-:Y:S01]  /*4d870*/  SHF.R.S32.HI R80, RZ, 0x8, R80 ;  /* 0x00000008ff507819 */ /* 0x000fe20000011450 */
[----:B-1----:R-:W-:Y:S01]  /*4d880*/  VIADD R69, R76, UR26 ;  /* 0x0000001a4c457c36 */ /* 0x002fe20008000000 */
[----:B------:R-:W-:Y:S02]  /*4d890*/  F2FP.SATFINITE.E4M3.F32.PACK_AB_MERGE_C R81, R10, R13, RZ ;  /* 0x0000000d0a51723e */ /* 0x000fe400048070ff */
[----:B------:R-:W4:Y:S04]  /*4d8a0*/  LDL.LU R13, [R1+0x270] ;  /* 0x00027000010d7983 */ /* 0x000f280000300800 */
[----:B------:R-:W-:Y:S01]  /*4d8b0*/  @P2 STG.E.U8 desc[UR20][R16.64], R81 ;  /* 0x0000005110002986 */ /* 0x000fe2000c101114 */
[----:B------:R-:W-:-:S03]  /*4d8c0*/  IADD3 R76, P2, PT, R76, R68, RZ ;  /* 0x000000444c4c7210 */ /* 0x000fc60007f5e0ff */
[----:B------:R0:W-:Y:S01]  /*4d8d0*/  @P5 STG.E.U8 desc[UR20][R6.64], R80 ;  /* 0x0000005006005986 */ /* 0x0001e2000c101114 */
[----:B------:R-:W-:Y:S01]  /*4d8e0*/  SHF.R.S32.HI R10, RZ, 0x1f, R69 ;  /* 0x0000001fff0a7819 */ /* 0x000fe20000011445 */
[----:B------:R-:W-:Y:S01]  /*4d8f0*/  IMAD.X R77, R77, 0x1, R3, P2 ;  /* 0x000000014d4d7824 */ /* 0x000fe200010e0603 */
[----:B0-----:R-:W-:Y:S02]  /*4d900*/  PRMT R6, R81, 0x9910, RZ ;  /* 0x0000991051067816 */ /* 0x001fe400000000ff */
[----:B------:R-:W-:-:S03]  /*4d910*/  IADD3 R80, P2, PT, R69, R2, RZ ;  /* 0x0000000245507210 */ /* 0x000fc60007f5e0ff */
[----:B------:R-:W-:Y:S02]  /*4d920*/  IMAD.MOV.U32 R7, RZ, RZ, R6 ;  /* 0x000000ffff077224 */ /* 0x000fe400078e0006 */
[----:B------:R-:W-:Y:S01]  /*4d930*/  IMAD.X R81, R10, 0x1, R0, P2 ;  /* 0x000000010a517824 */ /* 0x000fe200010e0600 */
[----:B--2---:R-:W-:Y:S01]  /*4d940*/  ISETP.GE.AND P6, PT, R4, UR4, PT ;  /* 0x0000000404007c0c */ /* 0x004fe2000bfc6270 */
[----:B------:R-:W0:Y:S01]  /*4d950*/  LDCU UR4, c[0x0][0x39c] ;  /* 0x00007380ff0477ac */ /* 0x000e220008000800 */
[----:B------:R-:W2:Y:S04]  /*4d960*/  LDL.LU R4, [R1+0x274] ;  /* 0x0002740001047983 */ /* 0x000ea80000300800 */
[----:B------:R-:W0:Y:S04]  /*4d970*/  LDL.LU R16, [R1+0x13e0] ;  /* 0x0013e00001107983 */ /* 0x000e280000300800 */
[----:B------:R-:W2:Y:S01]  /*4d980*/  LDL.LU R6, [R1+0x13e4] ;  /* 0x0013e40001067983 */ /* 0x000ea20000300800 */
[----:B---3--:R-:W-:Y:S01]  /*4d990*/  ISETP.GE.AND P2, PT, R11, UR6, PT ;  /* 0x000000060b007c0c */ /* 0x008fe2000bf46270 */
[----:B------:R-:W1:Y:S02]  /*4d9a0*/  LDCU UR6, c[0x0][0x398] ;  /* 0x00007300ff0677ac */ /* 0x000e640008000800 */
[----:B------:R-:W3:Y:S01]  /*4d9b0*/  LDL.LU R17, [R1+0x678] ;  /* 0x0006780001117983 */ /* 0x000ee20000300800 */
[----:B-----5:R-:W-:-:S02]  /*4d9c0*/  F2FP.SATFINITE.E4M3.F32.PACK_AB_MERGE_C R20, R8, R12, RZ ;  /* 0x0000000c0814723e */ /* 0x020fc400048070ff */
[----:B------:R-:W-:Y:S02]  /*4d9d0*/  SHF.R.S32.HI R12, RZ, 0x8, R7 ;  /* 0x00000008ff0c7819 */ /* 0x000fe40000011407 */
[----:B------:R-:W3:Y:S04]  /*4d9e0*/  LDL.LU R7, [R1+0x67c] ;  /* 0x00067c0001077983 */ /* 0x000ee80000300800 */
[----:B------:R-:W5:Y:S04]  /*4d9f0*/  LDL.LU R11, [R1+0x278] ;  /* 0x00027800010b7983 */ /* 0x000f680000300800 */
[----:B------:R-:W5:Y:S01]  /*4da00*/  LDL.LU R8, [R1+0x27c] ;  /* 0x00027c0001087983 */ /* 0x000f620000300800 */
[----:B------:R-:W-:Y:S01]  /*4da10*/  ISETP.LT.AND P4, PT, R5, UR9, !P4 ;  /* 0x0000000905007c0c */ /* 0x000fe2000e781270 */
[----:B------:R-:W0:Y:S01]  /*4da20*/  LDCU UR9, c[0x0][0x39c] ;  /* 0x00007380ff0977ac */ /* 0x000e220008000800 */
[----:B------:R-:W-:-:S02]  /*4da30*/  ISETP.LT.AND P5, PT, R9, UR10, !P0 ;  /* 0x0000000a09007c0c */ /* 0x000fc4000c7a1270 */
[----:B----4-:R-:W-:Y:S01]  /*4da40*/  ISETP.LT.AND P0, PT, R5, UR12, !P0 ;  /* 0x0000000c05007c0c */ /* 0x010fe2000c701270 */
[----:B------:R-:W4:Y:S01]  /*4da50*/  LDCU UR10, c[0x0][0x398] ;  /* 0x00007300ff0a77ac */ /* 0x000f220008000800 */
[----:B------:R-:W0:Y:S07]  /*4da60*/  LDCU UR12, c[0x0][0x398] ;  /* 0x00007300ff0c77ac */ /* 0x000e2e0008000800 */
[----:B------:R4:W-:Y:S01]  /*4da70*/  @P4 STG.E.U8 desc[UR20][R24.64], R12 ;  /* 0x0000000c18004986 */ /* 0x0009e2000c101114 */
[----:B------:R-:W-:Y:S01]  /*4da80*/  ISETP.LT.AND P4, PT, R9, UR14, !P6 ;  /* 0x0000000e09007c0c */ /* 0x000fe2000f781270 */
[----:B------:R-:W0:Y:S01]  /*4da90*/  LDCU UR14, c[0x0][0x398] ;  /* 0x00007300ff0e77ac */ /* 0x000e220008000800 */
[----:B-1----:R-:W-:Y:S01]  /*4daa0*/  ISETP.LT.AND P6, PT, R5, UR6, !P6 ;  /* 0x0000000605007c0c */ /* 0x002fe2000f7c1270 */
[----:B------:R-:W-:Y:S01]  /*4dab0*/  @P5 STG.E.U8 desc[UR20][R22.64], R20 ;  /* 0x0000001416005986 */ /* 0x000fe2000c101114 */
[----:B------:R-:W1:Y:S01]  /*4dac0*/  LDCU UR6, c[0x0][0x39c] ;  /* 0x00007380ff0677ac */ /* 0x000e620008000800 */
[----:B----4-:R-:W-:-:S02]  /*4dad0*/  PRMT R12, R20, 0x9910, RZ ;  /* 0x00009910140c7816 */ /* 0x010fc400000000ff */
[----:B--2---:R-:W-:Y:S02]  /*4dae0*/  F2FP.SATFINITE.E4M3.F32.PACK_AB_MERGE_C R4, R4, R13, RZ ;  /* 0x0000000d0404723e */ /* 0x004fe400048070ff */
[----:B------:R-:W2:Y:S04]  /*4daf0*/  LDL.LU R13, [R1+0x13e8] ;  /* 0x0013e800010d7983 */ /* 0x000ea80000300800 */
[----:B------:R4:W-:Y:S02]  /*4db00*/  @P0 STG.E.U8 desc[UR20][R78.64], R4 ;  /* 0x000000044e000986 */ /* 0x0009e4000c101114 */
[----:B----4-:R-:W-:Y:S02]  /*4db10*/  SHF.R.S32.HI R79, RZ, 0x8, R12 ;  /* 0x00000008ff4f7819 */ /* 0x010fe4000001140c */
[----:B------:R-:W-:-:S02]  /*4db20*/  IADD3 R78, P0, PT, R69, R68, RZ ;  /* 0x00000044454e7210 */ /* 0x000fc40007f1e0ff */
[----:B------:R-:W-:Y:S01]  /*4db30*/  PRMT R4, R4, 0x9910, RZ ;  /* 0x0000991004047816 */ /* 0x000fe200000000ff */
[----:B------:R4:W-:Y:S03]  /*4db40*/  @P4 STG.E.U8 desc[UR20][R18.64], R79 ;  /* 0x0000004f12004986 */ /* 0x0009e6000c101114 */
[----:B------:R-:W-:-:S05]  /*4db50*/  SHF.R.S32.HI R4, RZ, 0x8, R4 ;  /* 0x00000008ff047819 */ /* 0x000fca0000011404 */
[----:B------:R1:W-:Y:S01]  /*4db60*/  @P6 STG.E.U8 desc[UR20][R14.64], R4 ;  /* 0x000000040e006986 */ /* 0x0003e2000c101114 */
[----:B----4-:R-:W-:Y:S01]  /*4db70*/  IMAD.X R79, R10, 0x1, R3, P0 ;  /* 0x000000010a4f7824 */ /* 0x010fe200000e0603 */
[----:B0-----:R-:W-:Y:S02]  /*4db80*/  ISETP.GE.AND P0, PT, R6, UR9, PT ;  /* 0x0000000906007c0c */ /* 0x001fe4000bf06270 */
[----:B------:R-:W4:Y:S01]  /*4db90*/  LDL.LU R10, [R1+0x13ec] ;  /* 0x0013ec00010a7983 */ /* 0x000f220000300800 */
[----:B-----5:R-:W-:Y:S01]  /*4dba0*/  F2FP.SATFINITE.E4M3.F32.PACK_AB_MERGE_C R11, R8, R11, RZ ;  /* 0x0000000b080b723e */ /* 0x020fe200048070ff */
[----:B------:R-:W0:Y:S02]  /*4dbb0*/  LDCU UR9, c[0x0][0x398] ;  /* 0x00007300ff0977ac */ /* 0x000e240008000800 */
[----:B------:R-:W5:Y:S04]  /*4dbc0*/  LDL.LU R12, [R1+0x680] ;  /* 0x00068000010c7983 */ /* 0x000f680000300800 */
[----:B------:R-:W5:Y:S04]  /*4dbd0*/  LDL.LU R6, [R1+0x684] ;  /* 0x0006840001067983 */ /* 0x000f680000300800 */
[----:B------:R-:W2:Y:S04]  /*4dbe0*/  LDL.LU R8, [R1+0x280] ;  /* 0x0002800001087983 */ /* 0x000ea80000300800 */
[----:B-1----:R-:W2:Y:S01]  /*4dbf0*/  LDL.LU R4, [R1+0x284] ;  /* 0x0002840001047983 */ /* 0x002ea20000300800 */
[----:B------:R-:W-:Y:S01]  /*4dc00*/  ISETP.LT.AND P4, PT, R9, UR10, !P2 ;  /* 0x0000000a09007c0c */ /* 0x000fe2000d781270 */
[----:B------:R-:W1:Y:S01]  /*4dc10*/  LDCU UR10, c[0x0][0x398] ;  /* 0x00007300ff0a77ac */ /* 0x000e620008000800 */
[----:B------:R-:W-:-:S02]  /*4dc20*/  ISETP.LT.AND P2, PT, R5, UR12, !P2 ;  /* 0x0000000c05007c0c */ /* 0x000fc4000d741270 */
[----:B---3--:R-:W-:Y:S01]  /*4dc30*/  F2FP.SATFINITE.E4M3.F32.PACK_AB_MERGE_C R7, R7, R17, RZ ;  /* 0x000000110707723e */ /* 0x008fe200048070ff */
[----:B------:R-:W3:Y:S01]  /*4dc40*/  LDCU UR12, c[0x0][0x398] ;  /* 0x00007300ff0c77ac */ /* 0x000ee20008000800 */
[----:B------:R-:W-:Y:S01]  /*4dc50*/  ISETP.GE.AND P5, PT, R16, UR4, PT ;  /* 0x0000000410007c0c */ /* 0x000fe2000bfa6270 */
[----:B------:R-:W0:Y:S03]  /*4dc60*/  LDCU UR4, c[0x0][0x39c] ;  /* 0x00007380ff0477ac */ /* 0x000e260008000800 */
[----:B------:R-:W-:-:S03]  /*4dc70*/  ISETP.LT.AND P6, PT, R9, UR14, !P5 ;  /* 0x0000000e09007c0c */ /* 0x000fc6000efc1270 */
[----:B------:R0:W-:Y:S01]  /*4dc80*/  @P4 STG.E.U8 desc[UR20][R92.64], R7 ;  /* 0x000000075c004986 */ /* 0x0001e2000c101114 */
[----:B------:R-:W1:Y:S03]  /*4dc90*/  LDCU UR14, c[0x0][0x398] ;  /* 0x00007300ff0e77ac */ /* 0x000e660008000800 */
[----:B------:R3:W-:Y:S01]  /*4dca0*/  @P2 STG.E.U8 desc[UR20][R74.64], R11 ;  /* 0x0000000b4a002986 */ /* 0x0007e2000c101114 */
[----:B0-----:R-:W-:Y:S02]  /*4dcb0*/  PRMT R92, R7, 0x9910, RZ ;  /* 0x00009910075c7816 */ /* 0x001fe400000000ff */
[----:B------:R-:W-:Y:S01]  /*4dcc0*/  ISETP.LT.AND P5, PT, R5, UR9, !P5 ;  /* 0x0000000905007c0c */ /* 0x000fe2000efa1270 */
[----:B------:R-:W4:Y:S01]  /*4dcd0*/  LDL.LU R7, [R1+0x13f0] ;  /* 0x0013f00001077983 */ /* 0x000f220000300800 */
[----:B---3--:R-:W-:Y:S01]  /*4dce0*/  PRMT R75, R11, 0x9910, RZ ;  /* 0x000099100b4b7816 */ /* 0x008fe200000000ff */
[----:B------:R-:W-:Y:S01]  /*4dcf0*/  IMAD.MOV.U32 R74, RZ, RZ, R92 ;  /* 0x000000ffff4a7224 */ /* 0x000fe200078e005c */
[----:B------:R-:W0:Y:S01]  /*4dd00*/  LDCU UR9, c[0x0][0x398] ;  /* 0x00007300ff0977ac */ /* 0x000e220008000800 */
[----:B------:R-:W-:-:S03]  /*4dd10*/  VIADD R92, R69, UR26 ;  /* 0x0000001a455c7c36 */ /* 0x000fc60008000000 */
[----:B------:R-:W-:-:S05]  /*4dd20*/  SHF.R.S32.HI R69, RZ, 0x8, R74 ;  /* 0x00000008ff457819 */ /* 0x000fca000001144a */
[----:B------:R3:W-:Y:S02]  /*4dd30*/  @P6 STG.E.U8 desc[UR20][R90.64], R69 ;  /* 0x000000455a006986 */ /* 0x0007e4000c101114 */
[----:B---3--:R-:W-:-:S05]  /*4dd40*/  IMAD.MOV.U32 R90, RZ, RZ, R75 ;  /* 0x000000ffff5a7224 */ /* 0x008fca00078e004b */
[----:B------:R-:W-:-:S05]  /*4dd50*/  SHF.R.S32.HI R90, RZ, 0x8, R90 ;  /* 0x00000008ff5a7819 */ /* 0x000fca000001145a */
[----:B------:R2:W-:Y:S01]  /*4dd60*/  @P5 STG.E.U8 desc[UR20][R88.64], R90 ;  /* 0x0000005a58005986 */ /* 0x0005e2000c101114 */
[----:B-----5:R-:W-:-:S03]  /*4dd70*/  F2FP.SATFINITE.E4M3.F32.PACK_AB_MERGE_C R69, R6, R12, RZ ;  /* 0x0000000c0645723e */ /* 0x020fc600048070ff */
[----:B------:R-:W3:Y:S01]  /*4dd80*/  LDL.LU R6, [R1+0x13f4] ;  /* 0x0013f40001067983 */ /* 0x000ee20000300800 */
[----:B--2---:R-:W-:-:S03]  /*4dd90*/  F2FP.SATFINITE.E4M3.F32.PACK_AB_MERGE_C R88, R4, R8, RZ ;  /* 0x000000080458723e */ /* 0x004fc600048070ff */
[----:B------:R-:W2:Y:S04]  /*4dda0*/  LDL.LU R8, [R1+0x688] ;  /* 0x0006880001087983 */ /* 0x000ea80000300800 */
[----:B------:R-:W2:Y:S04]  /*4ddb0*/  LDL.LU R4, [R1+0x68c] ;  /* 0x00068c0001047983 */ /* 0x000ea80000300800 */
[----:B------:R-:W5:Y:S04]  /*4ddc0*/  LDL.LU R11, [R1+0x288] ;  /* 0x00028800010b7983 */ /* 0x000f680000300800 */
[----:B------:R-:W5:Y:S01]  /*4ddd0*/  LDL.LU R12, [R1+0x28c] ;  /* 0x00028c00010c7983 */ /* 0x000f620000300800 */
[----:B-1----:R-:W-:Y:S01]  /*4dde0*/  ISETP.LT.AND P6, PT, R9, UR10, !P0 ;  /* 0x0000000a09007c0c */ /* 0x002fe2000c7c1270 */
[----:B------:R-:W1:Y:S01]  /*4ddf0*/  LDCU UR10, c[0x0][0x398] ;  /* 0x00007300ff0a77ac */ /* 0x000e620008000800 */
[----:B------:R-:W-:Y:S01]  /*4de00*/  ISETP.LT.AND P0, PT, R5, UR12, !P0 ;  /* 0x0000000c05007c0c */ /* 0x000fe2000c701270 */
[----:B------:R-:W5:Y:S01]  /*4de10*/  LDL.LU R14, [R1+0x13f8] ;  /* 0x0013f800010e7983 */ /* 0x000f620000300800 */
[----:B------:R-:W-:Y:S01]  /*4de20*/  ISETP.GE.AND P4, PT, R13, UR4, PT ;  /* 0x000000040d007c0c */ /* 0x000fe2000bf86270 */
[----:B------:R-:W0:Y:S01]  /*4de30*/  LDCU UR4, c[0x0][0x39c] ;  /* 0x00007380ff0477ac */ /* 0x000e220008000800 */
[----:B------:R-:W-:Y:S01]  /*4de40*/  SHF.R.S32.HI R93, RZ, 0x1f, R92 ;  /* 0x0000001fff5d7819 */ /* 0x000fe2000001145c */
[----:B------:R-:W5:Y:S01]  /*4de50*/  LDL.LU R13, [R1+0x1400] ;  /* 0x00140000010d7983 */ /* 0x000f620000300800 */
[----:B------:R-:W-:Y:S01]  /*4de60*/  IADD3 R74, P2, PT, R92, R2, RZ ;  /* 0x000000025c4a7210 */ /* 0x000fe20007f5e0ff */
[----:B------:R-:W0:Y:S01]  /*4de70*/  LDCU UR12, c[0x0][0x398] ;  /* 0x00007300ff0c77ac */ /* 0x000e220008000800 */
[----:B------:R-:W-:-:S02]  /*4de80*/  PRMT R89, R69, 0x9910, RZ ;  /* 0x0000991045597816 */ /* 0x000fc400000000ff */
[----:B------:R-:W-:Y:S01]  /*4de90*/  ISETP.LT.AND P5, PT, R9, UR14, !P4 ;  /* 0x0000000e09007c0c */ /* 0x000fe2000e7a1270 */
[----:B------:R-:W-:Y:S01]  /*4dea0*/  IMAD.X R75, R93, 0x1, R0, P2 ;  /* 0x000000015d4b7824 */ /* 0x000fe200010e0600 */
[----:B----4-:R-:W-:Y:S01]  /*4deb0*/  ISETP.GE.AND P2, PT, R10, UR6, PT ;  /* 0x000000060a007c0c */ /* 0x010fe2000bf46270 */
[----:B------:R4:W-:Y:S01]  /*4dec0*/  @P6 STG.E.U8 desc[UR20][R86.64], R69 ;  /* 0x0000004556006986 */ /* 0x0009e2000c101114 */
[----:B------:R-:W3:Y:S03]  /*4ded0*/  LDCU UR6, c[0x0][0x39c] ;  /* 0x00007380ff0677ac */ /* 0x000ee60008000800 */
[----:B------:R0:W-:Y:S01]  /*4dee0*/  @P0 STG.E.U8 desc[UR20][R70.64], R88 ;  /* 0x0000005846000986 */ /* 0x0001e2000c101114 */
[----:B------:R-:W1:Y:S01]  /*4def0*/  LDCU UR14, c[0x0][0x398] ;  /* 0x00007300ff0e77ac */ /* 0x000e620008000800 */
[----:B----4-:R-:W-:Y:S01]  /*4df00*/  IMAD.MOV.U32 R69, RZ, RZ, R89 ;  /* 0x000000ffff457224 */ /* 0x010fe200078e0059 */
[----:B0-----:R-:W-:-:S04]  /*4df10*/  IADD3 R70, P0, PT, R92, R68, RZ ;  /* 0x000000445c467210 */ /* 0x001fc80007f1e0ff */
[----:B------:R-:W-:Y:S01]  /*4df20*/  SHF.R.S32.HI R71, RZ, 0x8, R69 ;  /* 0x00000008ff477819 */ /* 0x000fe20000011445 */
[----:B------:R-:W-:-:S04]  /*4df30*/  VIADD R69, R92, UR26 ;  /* 0x0000001a5c457c36 */ /* 0x000fc80008000000 */
[----:B------:R0:W-:Y:S01]  /*4df40*/  @P5 STG.E.U8 desc[UR20][R72.64], R71 ;  /* 0x0000004748005986 */ /* 0x0001e2000c101114 */
[----:B------:R-:W-:Y:S02]  /*4df50*/  SHF.R.S32.HI R86, RZ, 0x1f, R69 ;  /* 0x0000001fff567819 */ /* 0x000fe40000011445 */
[----:B------:R-:W-:Y:S01]  /*4df60*/  ISETP.GE.AND P6, PT, R7, UR4, PT ;  /* 0x0000000407007c0c */ /* 0x000fe2000bfc6270 */
[----:B------:R-:W4:Y:S01]  /*4df70*/  LDCU UR4, c[0x0][0x39c] ;  /* 0x00007380ff0477ac */ /* 0x000f220008000800 */
[----:B0-----:R-:W-:Y:S01]  /*4df80*/  IMAD.X R71, R93, 0x1, R3, P0 ;  /* 0x000000015d477824 */ /* 0x001fe200000e0603 */
[----:B------:R-:W-:Y:S02]  /*4df90*/  IADD3 R72, P0, PT, R69, R2, RZ ;  /* 0x0000000245487210 */ /* 0x000fe40007f1e0ff */
[----:B------:R-:W-:-:S03]  /*4dfa0*/  PRMT R89, R88, 0x9910, RZ ;  /* 0x0000991058597816 */ /* 0x000fc600000000ff */
[----:B------:R-:W-:Y:S01]  /*4dfb0*/  IMAD.X R73, R86, 0x1, R0, P0 ;  /* 0x0000000156497824 */ /* 0x000fe200000e0600 */
[----:B---3--:R-:W-:Y:S01]  /*4dfc0*/  ISETP.GE.AND P0, PT, R6, UR6, PT ;  /* 0x0000000606007c0c */ /* 0x008fe2000bf06270 */
[----:B------:R-:W0:Y:S01]  /*4dfd0*/  LDCU UR6, c[0x0][0x398] ;  /* 0x00007300ff0677ac */ /* 0x000e220008000800 */
[----:B------:R-:W3:Y:S04]  /*4dfe0*/  LDL.LU R6, [R1+0x698] ;  /* 0x0006980001067983 */ /* 0x000ee80000300800 */
[----:B------:R-:W3:Y:S01]  /*4dff0*/  LDL.LU R7, [R1+0x69c] ;  /* 0x00069c0001077983 */ /* 0x000ee20000300800 */
[----:B--2---:R-:W-:-:S03]  /*4e000*/  F2FP.SATFINITE.E4M3.F32.PACK_AB_MERGE_C R88, R4, R8, RZ ;  /* 0x000000080458723e */ /* 0x004fc600048070ff */
[----:B------:R-:W2:Y:S04]  /*4e010*/  LDL.LU R4, [R1+0x13fc] ;  /* 0x0013fc0001047983 */ /* 0x000ea80000300800 */
[----:B------:R-:W2:Y:S01]  /*4e020*/  LDL.LU R10, [R1+0x690] ;  /* 0x00069000010a7983 */ /* 0x000ea20000300800 */
[----:B-----5:R-:W-:-:S03]  /*4e030*/  F2FP.SATFINITE.E4M3.F32.PACK_AB_MERGE_C R87, R12, R11, RZ ;  /* 0x0000000b0c57723e */ /* 0x020fc600048070ff */
[----:B------:R-:W5:Y:S04]  /*4e040*/  LDL.LU R8, [R1+0x694] ;  /* 0x0006940001087983 */ /* 0x000f680000300800 */
[----:B------:R-:W5:Y:S04]  /*4e050*/  LDL.LU R11, [R1+0x290] ;  /* 0x00029000010b7983 */ /* 0x000f680000300800 */
[----:B------:R-:W5:Y:S01]  /*4e060*/  LDL.LU R12, [R1+0x294] ;  /* 0x00029400010c7983 */ /* 0x000f620000300800 */
[----:B------:R-:W-:Y:S01]  /*4e070*/  ISETP.LT.AND P4, PT, R5, UR9, !P4 ;  /* 0x0000000905007c0c */ /* 0x000fe2000e781270 */
[----:B------:R-:W0:Y:S01]  /*4e080*/  LDCU UR9, c[0x0][0x39c] ;  /* 0x00007380ff0977ac */ /* 0x000e220008000800 */
[----:B-1----:R-:W-:-:S02]  /*4e090*/  ISETP.LT.AND P5, PT, R9, UR10, !P2 ;  /* 0x0000000a09007c0c */ /* 0x002fc4000d7a1270 */
[----:B------:R-:W-:Y:S01]  /*4e0a0*/  ISETP.LT.AND P2, PT, R5, UR12, !P2 ;  /* 0x0000000c05007c0c */ /* 0x000fe2000d741270 */
[----:B------:R-:W1:Y:S01]  /*4e0b0*/  LDCU UR10, c[0x0][0x398] ;  /* 0x00007300ff0a77ac */ /* 0x000e620008000800 */
[----:B------:R-:W-:Y:S01]  /*4e0c0*/  SHF.R.S32.HI R89, RZ, 0x8, R89 ;  /* 0x00000008ff597819 */ /* 0x000fe20000011459 */
[----:B------:R-:W0:Y:S06]  /*4e0d0*/  LDCU UR12, c[0x0][0x398] ;  /* 0x00007300ff0c77ac */ /* 0x000e2c0008000800 */
[----:B------:R0:W-:Y:S01]  /*4e0e0*/  @P4 STG.E.U8 desc[UR20][R84.64], R89 ;  /* 0x0000005954004986 */ /* 0x0001e2000c101114 */
[----:B------:R-:W-:Y:S01]  /*4e0f0*/  ISETP.LT.AND P4, PT, R9, UR14, !P6 ;  /* 0x0000000e09007c0c */ /* 0x000fe2000f781270 */
[----:B------:R-:W1:Y:S02]  /*4e100*/  LDCU UR14, c[0x0][0x398] ;  /* 0x00007300ff0e77ac */ /* 0x000e640008000800 */
[----:B------:R1:W-:Y:S01]  /*4e110*/  @P5 STG.E.U8 desc[UR20][R82.64], R88 ;  /* 0x0000005852005986 */ /* 0x0003e2000c101114 */
[----:B----4-:R-:W-:Y:S01]  /*4e120*/  ISETP.GE.AND P5, PT, R14, UR4, PT ;  /* 0x000000040e007c0c */ /* 0x010fe2000bfa6270 */
[----:B------:R-:W2:Y:S01]  /*4e130*/  LDCU UR4, c[0x0][0x39c] ;  /* 0x00007380ff0477ac */ /* 0x000ea20008000800 */
[----:B0-----:R-:W-:Y:S01]  /*4e140*/  PRMT R84, R88, 0x9910, RZ ;  /* 0x0000991058547816 */ /* 0x001fe200000000ff */
[----:B------:R0:W-:Y:S01]  /*4e150*/  @P2 STG.E.U8 desc[UR20][R76.64], R87 ;  /* 0x000000574c002986 */ /* 0x0001e2000c101114 */
[----:B------:R-:W-:Y:S01]  /*4e160*/  ISETP.LT.AND P6, PT, R5, UR6, !P6 ;  /* 0x0000000605007c0c */ /* 0x000fe2000f7c1270 */
[----:B------:R-:W4:Y:S02]  /*4e170*/  LDCU UR6, c[0x0][0x398] ;  /* 0x00007300ff0677ac */ /* 0x000f240008000800 */
[----:B-1----:R-:W-:Y:S01]  /*4e180*/  IMAD.MOV.U32 R82, RZ, RZ, R84 ;  /* 0x000000ffff527224 */ /* 0x002fe200078e0054 */
[----:B0-----:R-:W-:-:S04]  /*4e190*/  PRMT R87, R87, 0x9910, RZ ;  /* 0x0000991057577816 */ /* 0x001fc800000000ff */
[----:B------:R-:W-:Y:S01]  /*4e1a0*/  SHF.R.S32.HI R77, RZ, 0x8, R82 ;  /* 0x00000008ff4d7819 */ /* 0x000fe20000011452 */
[----:B------:R-:W-:-:S04]  /*4e1b0*/  IMAD.MOV.U32 R82, RZ, RZ, R87 ;  /* 0x000000ffff527224 */ /* 0x000fc800078e0057 */
[----:B------:R0:W-:Y:S02]  /*4e1c0*/  @P4 STG.E.U8 desc[UR20][R80.64], R77 ;  /* 0x0000004d50004986 */ /* 0x0001e4000c101114 */
[----:B0-----:R-:W-:-:S05]  /*4e1d0*/  SHF.R.S32.HI R80, RZ, 0x8, R82 ;  /* 0x00000008ff507819 */ /* 0x001fca0000011452 */
[----:B------:R3:W-:Y:S02]  /*4e1e0*/  @P6 STG.E.U8 desc[UR20][R78.64], R80 ;  /* 0x000000504e006986 */ /* 0x0007e4000c101114 */
[----:B---3--:R-:W-:Y:S02]  /*4e1f0*/  F2FP.SATFINITE.E4M3.F32.PACK_AB_MERGE_C R80, R7, R6, RZ ;  /* 0x000000060750723e */ /* 0x008fe400048070ff */
[----:B--2---:R-:W-:Y:S01]  /*4e200*/  ISETP.GE.AND P6, PT, R4, UR4, PT ;  /* 0x0000000404007c0c */ /* 0x004fe2000bfc6270 */
[----:B------:R-:W0:Y:S01]  /*4e210*/  LDCU UR4, c[0x0][0x39c] ;  /* 0x00007380ff0477ac */ /* 0x000e220008000800 */
[----:B------:R-:W2:Y:S01]  /*4e220*/  LDL.LU R4, [R1+0x1410] ;  /* 0x0014100001047983 */ /* 0x000ea20000300800 */
[----:B-----5:R-:W-:-:S03]  /*4e230*/  F2FP.SATFINITE.E4M3.F32.PACK_AB_MERGE_C R79, R8, R10, RZ ;  /* 0x0000000a084f723e */ /* 0x020fc600048070ff */
[----:B------:R-:W3:Y:S04]  /*4e240*/  LDL.LU R8, [R1+0x1408] ;  /* 0x0014080001087983 */ /* 0x000ee80000300800 */
[----:B------:R-:W5:Y:S01]  /*4e250*/  LDL.LU R6, [R1+0x6a0] ;  /* 0x0006a00001067983 */ /* 0x000f620000300800 */
[----:B------:R-:W-:-:S03]  /*4e260*/  F2FP.SATFINITE.E4M3.F32.PACK_AB_MERGE_C R78, R12, R11, RZ ;  /* 0x0000000b0c4e723e */ /* 0x000fc600048070ff */
[----:B------:R-:W5:Y:S04]  /*4e270*/  LDL.LU R7, [R1+0x6a4] ;  /* 0x0006a40001077983 */ /* 0x000f680000300800 */
[----:B------:R-:W0:Y:S04]  /*4e280*/  LDL.LU R10, [R1+0x1404] ;  /* 0x00140400010a7983 */ /* 0x000e280000300800 */
[----:B------:R-:W2:Y:S04]  /*4e290*/  LDL.LU R11, [R1+0x298] ;  /* 0x00029800010b7983 */ /* 0x000ea80000300800 */
[----:B------:R-:W2:Y:S01]  /*4e2a0*/  LDL.LU R12, [R1+0x29c] ;  /* 0x00029c00010c7983 */ /* 0x000ea20000300800 */
[----:B------:R-:W-:Y:S01]  /*4e2b0*/  ISETP.LT.AND P4, PT, R9, UR10, !P0 ;  /* 0x0000000a09007c0c */ /* 0x000fe2000c781270 */
[----:B------:R-:W1:Y:S01]  /*4e2c0*/  LDCU UR10, c[0x0][0x398] ;  /* 0x00007300ff0a77ac */ /* 0x000e620008000800 */
[----:B------:R-:W-:-:S02]  /*4e2d0*/  IADD3 R76, P2, PT, R69, R68, RZ ;  /* 0x00000044454c7210 */ /* 0x000fc40007f5e0ff */
[----:B------:R-:W-:-:S09]  /*4e2e0*/  ISETP.LT.AND P0, PT, R5, UR12, !P0 ;  /* 0x0000000c05007c0c */ /* 0x000fd2000c701270 */
[----:B------:R1:W-:Y:S01]  /*4e2f0*/  @P4 STG.E.U8 desc[UR20][R74.64], R79 ;  /* 0x0000004f4a004986 */ /* 0x0003e2000c101114 */
[----:B------:R-:W-:Y:S01]  /*4e300*/  IMAD.X R77, R86, 0x1, R3, P2 ;  /* 0x00000001564d7824 */ /* 0x000fe200010e0603 */
[----:B------:R-:W-:Y:S01]  /*4e310*/  ISETP.GE.AND P2, PT, R13, UR9, PT ;  /* 0x000000090d007c0c */ /* 0x000fe2000bf46270 */
[----:B------:R-:W1:Y:S01]  /*4e320*/  LDCU UR9, c[0x0][0x398] ;  /* 0x00007300ff0977ac */ /* 0x000e620008000800 */
[----:B----4-:R-:W-:Y:S01]  /*4e330*/  ISETP.LT.AND P4, PT, R9, UR6, !P5 ;  /* 0x0000000609007c0c */ /* 0x010fe2000ef81270 */
[----:B------:R4:W-:Y:S01]  /*4e340*/  @P0 STG.E.U8 desc[UR20][R70.64], R78 ;  /* 0x0000004e46000986 */ /* 0x0009e2000c101114 */
[----:B------:R-:W-:Y:S01]  /*4e350*/  VIADD R69, R69, UR26 ;  /* 0x0000001a45457c36 */ /* 0x000fe20008000000 */
[----:B------:R-:W1:Y:S01]  /*4e360*/  LDCU UR12, c[0x0][0x398] ;  /* 0x00007300ff0c77ac */ /* 0x000e620008000800 */
[----:B------:R-:W3:Y:S01]  /*4e370*/  LDCU UR6, c[0x0][0x39c] ;  /* 0x00007380ff0677ac */ /* 0x000ee20008000800 */
[----:B-1----:R-:W-:-:S05]  /*4e380*/  PRMT R79, R79, 0x9910, RZ ;  /* 0x000099104f4f7816 */ /* 0x002fca00000000ff */
[----:B----4-:R-:W-:Y:S01]  /*4e390*/  IMAD.MOV.U32 R71, RZ, RZ, R79 ;  /* 0x000000ffff477224 */ /* 0x010fe200078e004f */
[----:B------:R-:W-:-:S04]  /*4e3a0*/  PRMT R78, R78, 0x9910, RZ ;  /* 0x000099104e4e7816 */ /* 0x000fc800000000ff */
[----:B------:R-:W-:Y:S02]  /*4e3b0*/  SHF.R.S32.HI R71, RZ, 0x8, R71 ;  /* 0x00000008ff477819 */ /* 0x000fe40000011447 */
[----:B------:R-:W-:Y:S01]  /*4e3c0*/  ISETP.LT.AND P5, PT, R5, UR9, !P5 ;  /* 0x0000000905007c0c */ /* 0x000fe2000efa1270 */
[----:B------:R-:W1:Y:S02]  /*4e3d0*/  LDCU UR9, c[0x0][0x398] ;  /* 0x00007300ff0977ac */ /* 0x000e640008000800 */
[----:B------:R4:W-:Y:S01]  /*4e3e0*/  @P4 STG.E.U8 desc[UR20][R72.64], R71 ;  /* 0x0000004748004986 */ /* 0x0009e2000c101114 */
[----:B------:R-:W-:Y:S02]  /*4e3f0*/  SHF.R.S32.HI R70, RZ, 0x1f, R69 ;  /* 0x0000001fff467819 */ /* 0x000fe40000011445 */
[----:B------:R-:W-:Y:S01]  /*4e400*/  IADD3 R74, P0, PT, R69, R2, RZ ;  /* 0x00000002454a7210 */ /* 0x000fe20007f1e0ff */
[----:B----4-:R-:W-:-:S05]  /*4e410*/  IMAD.MOV.U32 R71, RZ, RZ, R78 ;  /* 0x000000ffff477224 */ /* 0x010fca00078e004e */
[----:B------:R-:W-:Y:S01]  /*4e420*/  SHF.R.S32.HI R71, RZ, 0x8, R71 ;  /* 0x00000008ff477819 */ /* 0x000fe20000011447 */
[----:B------:R-:W-:Y:S01]  /*4e430*/  IMAD.X R75, R70, 0x1, R0, P0 ;  /* 0x00000001464b7824 */ /* 0x000fe200000e0600 */
[----:B------:R-:W-:-:S03]  /*4e440*/  IADD3 R72, P0, PT, R69, R68, RZ ;  /* 0x0000004445487210 */ /* 0x000fc60007f1e0ff */
[----:B------:R4:W-:Y:S02]  /*4e450*/  @P5 STG.E.U8 desc[UR20][R76.64], R71 ;  /* 0x000000474c005986 */ /* 0x0009e4000c101114 */
[----:B------:R-:W-:Y:S01]  /*4e460*/  IMAD.X R73, R70, 0x1, R3, P0 ;  /* 0x0000000146497824 */ /* 0x000fe200000e0603 */
[----:B------:R-:W-:Y:S01]  /*4e470*/  ISETP.LT.AND P0, PT, R9, UR10, !P2 ;  /* 0x0000000a09007c0c */ /* 0x000fe2000d701270 */
[----:B------:R-:W-:Y:S01]  /*4e480*/  VIADD R69, R69, UR26 ;  /* 0x0000001a45457c36 */ /* 0x000fe20008000000 */
[----:B------:R-:W-:Y:S01]  /*4e490*/  ISETP.LT.AND P2, PT, R5, UR12, !P2 ;  /* 0x0000000c05007c0c */ /* 0x000fe2000d741270 */
[----:B------:R-:W0:Y:S01]  /*4e4a0*/  LDCU UR10, c[0x0][0x398] ;  /* 0x00007300ff0a77ac */ /* 0x000e220008000800 */
[----:B------:R-:W-:Y:S02]  /*4e4b0*/  ISETP.LT.AND P5, PT, R9, UR14, !P6 ;  /* 0x0000000e09007c0c */ /* 0x000fe4000f7a1270 */
[----:B------:R-:W-:Y:S01]  /*4e4c0*/  SHF.R.S32.HI R78, RZ, 0x1f, R69 ;  /* 0x0000001fff4e7819 */ /* 0x000fe20000011445 */
[----:B------:R-:W0:Y:S01]  /*4e4d0*/  LDCU UR12, c[0x0][0x398] ;  /* 0x00007300ff0c77ac */ /* 0x000e220008000800 */
[----:B------:R-:W-:-:S02]  /*4e4e0*/  IADD3 R70, P4, PT, R69, R2, RZ ;  /* 0x0000000245467210 */ /* 0x000fc40007f9e0ff */
[----:B----4-:R-:W-:Y:S01]  /*4e4f0*/  PRMT R77, R80, 0x9910, RZ ;  /* 0x00009910504d7816 */ /* 0x010fe200000000ff */
[----:B------:R-:W4:Y:S02]  /*4e500*/  LDCU UR14, c[0x0][0x398] ;  /* 0x00007300ff0e77ac */ /* 0x000f240008000800 */
[----:B------:R1:W-:Y:S01]  /*4e510*/  @P0 STG.E.U8 desc[UR20][R74.64], R80 ;  /* 0x000000504a000986 */ /* 0x0003e2000c101114 */
[----:B------:R-:W-:Y:S01]  /*4e520*/  IMAD.X R71, R78, 0x1, R0, P4 ;  /* 0x000000014e477824 */ /* 0x000fe200020e0600 */
[----:B-1----:R-:W-:Y:S02]  /*4e530*/  SHF.R.S32.HI R74, RZ, 0x8, R77 ;  /* 0x00000008ff4a7819 */ /* 0x002fe4000001144d */
[----:B--2---:R-:W-:Y:S02]  /*4e540*/  F2FP.SATFINITE.E4M3.F32.PACK_AB_MERGE_C R76, R12, R11, RZ ;  /* 0x0000000b0c4c723e */ /* 0x004fe400048070ff */
[----:B------:R-:W2:Y:S04]  /*4e550*/  LDL.LU R11, [R1+0x2a0] ;  /* 0x0002a000010b7983 */ /* 0x000ea80000300800 */
[----:B------:R-:W2:Y:S01]  /*4e560*/  LDL.LU R12, [R1+0x2a4] ;  /* 0x0002a400010c7983 */ /* 0x000ea20000300800 */
[----:B---3--:R-:W-:Y:S01]  /*4e570*/  ISETP.GE.AND P0, PT, R8, UR6, PT ;  /* 0x0000000608007c0c */ /* 0x008fe2000bf06270 */
[----:B------:R-:W1:Y:S02]  /*4e580*/  LDCU UR6, c[0x0][0x39c] ;  /* 0x00007380ff0677ac */ /* 0x000e640008000800 */
[----:B------:R3:W-:Y:S04]  /*4e590*/  @P2 STG.E.U8 desc[UR20][R72.64], R76 ;  /* 0x0000004c48002986 */ /* 0x0007e8000c101114 */
[----:B------:R0:W-:Y:S04]  /*4e5a0*/  @P5 STG.E.U8 desc[UR20][R70.64], R74 ;  /* 0x0000004a46005986 */ /* 0x0001e8000c101114 */
[----:B------:R-:W1:Y:S01]  /*4e5b0*/  LDL.LU R8, [R1+0x140c] ;  /* 0x00140c0001087983 */ /* 0x000e620000300800 */
[C---:B---3--:R-:W-:Y:S01]  /*4e5c0*/  IADD3 R72, P2, PT, R69.reuse, R68, RZ ;  /* 0x0000004445487210 */ /* 0x048fe20007f5e0ff */
[----:B0-----:R-:W-:Y:S01]  /*4e5d0*/  VIADD R74, R69, UR26 ;  /* 0x0000001a454a7c36 */ /* 0x001fe20008000000 */
[----:B-----5:R-:W-:-:S02]  /*4e5e0*/  F2FP.SATFINITE.E4M3.F32.PACK_AB_MERGE_C R69, R7, R6, RZ ;  /* 0x000000060745723e */ /* 0x020fc400048070ff */
[----:B------:R-:W3:Y:S04]  /*4e5f0*/  LDL.LU R6, [R1+0x6a8] ;  /* 0x0006a80001067983 */ /* 0x000ee80000300800 */
[----:B------:R-:W3:Y:S01]  /*4e600*/  LDL.LU R7, [R1+0x6ac] ;  /* 0x0006ac0001077983 */ /* 0x000ee20000300800 */
[----:B------:R-:W-:Y:S01]  /*4e610*/  ISETP.GE.AND P4, PT, R10, UR4, PT ;  /* 0x000000040a007c0c */ /* 0x000fe2000bf86270 */
[----:B------:R-:W0:Y:S01]  /*4e620*/  LDCU UR4, c[0x0][0x39c] ;  /* 0x00007380ff0477ac */ /* 0x000e220008000800 */
[----:B------:R-:W-:Y:S01]  /*4e630*/  PRMT R75, R76, 0x9910, RZ ;  /* 0x000099104c4b7816 */ /* 0x000fe200000000ff */
[----:B------:R-:W-:Y:S01]  /*4e640*/  IMAD.X R73, R78, 0x1, R3, P2 ;  /* 0x000000014e497824 */ /* 0x000fe200010e0603 */
[----:B------:R-:W-:Y:S02]  /*4e650*/  SHF.R.S32.HI R76, RZ, 0x1f, R74 ;  /* 0x0000001fff4c7819 */ /* 0x000fe4000001144a */
[----:B------:R-:W-:-:S05]  /*4e660*/  IADD3 R70, P2, PT, R74, R2, RZ ;  /* 0x000000024a467210 */ /* 0x000fca0007f5e0ff */
[----:B------:R-:W-:Y:S01]  /*4e670*/  IMAD.X R71, R76, 0x1, R0, P2 ;  /* 0x000000014c477824 */ /* 0x000fe200010e0600 */
[----:B0-----:R-:W-:Y:S01]  /*4e680*/  ISETP.GE.AND P2, PT, R4, UR4, PT ;  /* 0x0000000404007c0c */ /* 0x001fe2000bf46270 */
[----:B------:R-:W0:Y:S01]  /*4e690*/  LDCU UR4, c[0x0][0x39c] ;  /* 0x00007380ff0477ac */ /* 0x000e220008000800 */
[----:B------:R-:W0:Y:S01]  /*4e6a0*/  LDL.LU R4, [R1+0x1414] ;  /* 0x0014140001047983 */ /* 0x000e220000300800 */
[----:B------:R-:W-:Y:S02]  /*4e6b0*/  ISETP.LT.AND P6, PT, R5, UR16, !P6 ;  /* 0x0000001005007c0c */ /* 0x000fe4000f7c1270 */
[----:B------:R-:W-:Y:S01]  /*4e6c0*/  ISETP.LT.AND P5, PT, R9, UR9, !P4 ;  /* 0x0000000909007c0c */ /* 0x000fe2000e7a1270 */
[----:B------:R-:W5:Y:S01]  /*4e6d0*/  LDCU UR9, c[0x0][0x398] ;  /* 0x00007300ff0977ac */ /* 0x000f620008000800 */
[----:B------:R-:W-:Y:S02]  /*4e6e0*/  SHF.R.S32.HI R75, RZ, 0x8, R75 ;  /* 0x00000008ff4b7819 */ /* 0x000fe4000001144b */
[----:B------:R-:W-:Y:S01]  /*4e6f0*/  ISETP.LT.AND P4, PT, R5, UR10, !P4 ;  /* 0x0000000a05007c0c */ /* 0x000fe2000e781270 */
[----:B------:R-:W0:Y:S01]  /*4e700*/  LDCU UR16, c[0x0][0x398] ;  /* 0x00007300ff1077ac */ /* 0x000e220008000800 */
[----:B------:R-:W0:Y:S05]  /*4e710*/  LDCU UR10, c[0x0][0x398] ;  /* 0x00007300ff0a77ac */ /* 0x000e2a0008000800 */
[----:B------:R4:W-:Y:S04]  /*4e720*/  @P6 STG.E.U8 desc[UR20][R72.64], R75 ;  /* 0x0000004b48006986 */ /* 0x0009e8000c101114 */
[----:B------:R5:W-:Y:S01]  /*4e730*/  @P5 STG.E.U8 desc[UR20][R70.64], R69 ;  /* 0x0000004546005986 */ /* 0x000be2000c101114 */
[----:B------:R-:W-:Y:S01]  /*4e740*/  ISETP.LT.AND P5, PT, R9, UR12, !P0 ;  /* 0x0000000c09007c0c */ /* 0x000fe2000c7a1270 */
[----:B------:R-:W0:Y:S01]  /*4e750*/  LDCU UR12, c[0x0][0x398] ;  /* 0x00007300ff0c77ac */ /* 0x000e220008000800 */
[----:B----4-:R-:W-:-:S02]  /*4e760*/  IADD3 R72, P6, PT, R74, R68, RZ ;  /* 0x000000444a487210 */ /* 0x010fc40007fde0ff */
[----:B-----5:R-:W-:Y:S01]  /*4e770*/  PRMT R71, R69, 0x9910, RZ ;  /* 0x0000991045477816 */ /* 0x020fe200000000ff */
[----:B------:R-:W-:Y:S02]  /*4e780*/  VIADD R69, R74, UR26 ;  /* 0x0000001a4a457c36 */ /* 0x000fe40008000000 */
[----:B------:R-:W-:-:S03]  /*4e790*/  IMAD.X R73, R76, 0x1, R3, P6 ;  /* 0x000000014c497824 */ /* 0x000fc600030e0603 */
[----:B------:R-:W-:Y:S02]  /*4e7a0*/  SHF.R.S32.HI R75, RZ, 0x1f, R69 ;  /* 0x0000001fff4b7819 */ /* 0x000fe40000011445 */
[----:B------:R-:W-:Y:S02]  /*4e7b0*/  IADD3 R70, P6, PT, R69, R2, RZ ;  /* 0x0000000245467210 */ /* 0x000fe40007fde0ff */
[----:B------:R-:W-:-:S03]  /*4e7c0*/  SHF.R.S32.HI R76, RZ, 0x8, R71 ;  /* 0x00000008ff4c7819 */ /* 0x000fc60000011447 */
[----:B------:R-:W-:Y:S01]  /*4e7d0*/  IMAD.X R71, R75, 0x1, R0, P6 ;  /* 0x000000014b477824 */ /* 0x000fe200030e0600 */
[----:B------:R-:W-:Y:S01]  /*4e7e0*/  ISETP.LT.AND P0, PT, R5, UR9, !P0 ;  /* 0x0000000905007c0c */ /* 0x000fe2000c701270 */
[----:B------:R-:W4:Y:S01]  /*4e7f0*/  LDCU UR9, c[0x0][0x398] ;  /* 0x00007300ff0977ac */ /* 0x000f220008000800 */
[----:B--2---:R-:W-:Y:S02]  /*4e800*/  F2FP.SATFINITE.E4M3.F32.PACK_AB_MERGE_C R74, R12, R11, RZ ;  /* 0x0000000b0c4a723e */ /* 0x004fe400048070ff */
[----:B------:R-:W2:Y:S04]  /*4e810*/  LDL.LU R11, [R1+0x2a8] ;  /* 0x0002a800010b7983 */ /* 0x000ea80000300800 */
[----:B------:R-:W2:Y:S04]  /*4e820*/  LDL.LU R12, [R1+0x2ac] ;  /* 0x0002ac00010c7983 */ /* 0x000ea80000300800 */
[----:B------:R5:W-:Y:S04]  /*4e830*/  @P4 STG.E.U8 desc[UR20][R72.64], R74 ;  /* 0x0000004a48004986 */ /* 0x000be8000c101114 */
[----:B------:R4:W-:Y:S01]  /*4e840*/  @P5 STG.E.U8 desc[UR20][R70.64], R76 ;  /* 0x0000004c46005986 */ /* 0x0009e2000c101114 */
[----:B-1----:R-:W-:Y:S01]  /*4e850*/  ISETP.GE.AND P4, PT, R8, UR6, PT ;  /* 0x0000000608007c0c */ /* 0x002fe2000bf86270 */
[----:B------:R-:W1:Y:S02]  /*4e860*/  LDCU UR6, c[0x0][0x39c] ;  /* 0x00007380ff0677ac */ /* 0x000e640008000800 */
[----:B------:R-:W1:Y:S01]  /*4e870*/  LDL.LU R8, [R1+0x1418] ;  /* 0x0014180001087983 */ /* 0x000e620000300800 */
[----:B-----5:R-:W-:-:S02]  /*4e880*/  IADD3 R72, P6, PT, R69, R68, RZ ;  /* 0x0000004445487210 */ /* 0x020fc40007fde0ff */
[----:B----4-:R-:W-:Y:S01]  /*4e890*/  PRMT R70, R74, 0x9910, RZ ;  /* 0x000099104a467816 */ /* 0x010fe200000000ff */
[----:B------:R-:W-:-:S04]  /*4e8a0*/  VIADD R74, R69, UR26 ;  /* 0x0000001a454a7c36 */ /* 0x000fc80008000000 */
[----:B------:R-:W-:Y:S02]  /*4e8b0*/  IMAD.MOV.U32 R69, RZ, RZ, R70 ;  /* 0x000000ffff457224 */ /* 0x000fe400078e0046 */
[----:B------:R-:W-:-:S03]  /*4e8c0*/  IMAD.X R73, R75, 0x1, R3, P6 ;  /* 0x000000014b497824 */ /* 0x000fc600030e0603 */
[----:B------:R-:W-:Y:S02]  /*4e8d0*/  SHF.R.S32.HI R75, RZ, 0x8, R69 ;  /* 0x00000008ff4b7819 */ /* 0x000fe40000011445 */
[----:B---3--:R-:W-:Y:S02]  /*4e8e0*/  F2FP.SATFINITE.E4M3.F32.PACK_AB_MERGE_C R69, R7, R6, RZ ;  /* 0x000000060745723e */ /* 0x008fe400048070ff */
[----:B------:R-:W3:Y:S04]  /*4e8f0*/  LDL.LU R6, [R1+0x6b0] ;  /* 0x0006b00001067983 */ /* 0x000ee80000300800 */
[----:B------:R-:W3:Y:S04]  /*4e900*/  LDL.LU R7, [R1+0x6b4] ;  /* 0x0006b40001077983 */ /* 0x000ee80000300800 */
[----:B------:R4:W-:Y:S01]  /*4e910*/  @P0 STG.E.U8 desc[UR20][R72.64], R75 ;  /* 0x0000004b48000986 */ /* 0x0009e2000c101114 */
[----:B0-----:R-:W-:Y:S01]  /*4e920*/  ISETP.GE.AND P0, PT, R4, UR4, PT ;  /* 0x0000000404007c0c */ /* 0x001fe2000bf06270 */
[----:B------:R-:W0:Y:S02]  /*4e930*/  LDCU UR4, c[0x0][0x39c] ;  /* 0x00007380ff0477ac */ /* 0x000e240008000800 */
[----:B------:R-:W0:Y:S01]  /*4e940*/  LDL.LU R4, [R1+0x1420] ;  /* 0x0014200001047983 */ /* 0x000e220000300800 */
[----:B------:R-:W-:Y:S01]  /*4e950*/  ISETP.LT.AND P5, PT, R9, UR14, !P2 ;  /* 0x0000000e09007c0c */ /* 0x000fe2000d7a1270 */
[----:B------:R-:W5:Y:S01]  /*4e960*/  LDCU UR14, c[0x0][0x398] ;  /* 0x00007300ff0e77ac */ /* 0x000f620008000800 */
[----:B------:R-:W-:-:S02]  /*4e970*/  SHF.R.S32.HI R76, RZ, 0x1f, R74 ;  /* 0x0000001fff4c7819 */ /* 0x000fc4000001144a */
[----:B------:R-:W-:-:S05]  /*4e980*/  IADD3 R70, P6, PT, R74, R2, RZ ;  /* 0x000000024a467210 */ /* 0x000fca0007fde0ff */
[----:B------:R-:W-:Y:S01]  /*4e990*/  IMAD.X R71, R76, 0x1, R0, P6 ;  /* 0x000000014c477824 */ /* 0x000fe200030e0600 */
[----:B----4-:R-:W-:-:S04]  /*4e9a0*/  IADD3 R72, P6, PT, R74, R68, RZ ;  /* 0x000000444a487210 */ /* 0x010fc80007fde0ff */
[----:B------:R4:W-:Y:S01]  /*4e9b0*/  @P5 STG.E.U8 desc[UR20][R70.64], R69 ;  /* 0x0000004546005986 */ /* 0x0009e2000c101114 */
[----:B------:R-:W-:Y:S01]  /*4e9c0*/  ISETP.LT.AND P2, PT, R5, UR16, !P2 ;  /* 0x0000001005007c0c */ /* 0x000fe2000d741270 */
[----:B------:R-:W-:Y:S01]  /*4e9d0*/  IMAD.X R73, R76, 0x1, R3, P6 ;  /* 0x000000014c497824 */ /* 0x000fe200030e0603 */
[----:B------:R-:W-:Y:S01]  /*4e9e0*/  ISETP.LT.AND P5, PT, R9, UR10, !P4 ;  /* 0x0000000a09007c0c */ /* 0x000fe2000e7a1270 */
[----:B------:R-:W0:Y:S01]  /*4e9f0*/  LDCU UR10, c[0x0][0x398] ;  /* 0x00007300ff0a77ac */ /* 0x000e220008000800 */
[----:B----4-:R-:W-:Y:S01]  /*4ea00*/  PRMT R71, R69, 0x9910, RZ ;  /* 0x0000991045477816 */ /* 0x010fe200000000ff */
[----:B------:R-:W-:Y:S01]  /*4ea10*/  VIADD R69, R74, UR26 ;  /* 0x0000001a4a457c36 */ /* 0x000fe20008000000 */
[----:B------:R-:W4:Y:S04]  /*4ea20*/  LDCU UR16, c[0x0][0x398] ;  /* 0x00007300ff1077ac */ /* 0x000f280008000800 */
[----:B------:R-:W-:-:S02]  /*4ea30*/  SHF.R.S32.HI R75, RZ, 0x1f, R69 ;  /* 0x0000001fff4b7819 */ /* 0x000fc40000011445 */
[----:B------:R-:W-:Y:S02]  /*4ea40*/  IADD3 R70, P6, PT, R69, R2, RZ ;  /* 0x0000000245467210 */ /* 0x000fe40007fde0ff */
[----:B------:R-:W-:-:S03]  /*4ea50*/  SHF.R.S32.HI R76, RZ, 0x8, R71 ;  /* 0x00000008ff4c7819 */ /* 0x000fc60000011447 */
[----:B------:R-:W-:Y:S01]  /*4ea60*/  IMAD.X R71, R75, 0x1, R0, P6 ;  /* 0x000000014b477824 */ /* 0x000fe200030e0600 */
[----:B------:R-:W-:Y:S01]  /*4ea70*/  ISETP.LT.AND P4, PT, R5, UR12, !P4 ;  /* 0x0000000c05007c0c */ /* 0x000fe2000e781270 */
[----:B------:R-:W0:Y:S01]  /*4ea80*/  LDCU UR12, c[0x0][0x398] ;  /* 0x00007300ff0c77ac */ /* 0x000e220008000800 */
        /* <DEDUP_REMOVED lines=8> */
[----:B----4-:R-:W-:-:S02]  /*4eb10*/  IADD3 R72, P6, PT, R69, R68, RZ ;  /* 0x0000004445487210 */ /* 0x010fc40007fde0ff */
[----:B-----5:R-:W-:Y:S01]  /*4eb20*/  PRMT R70, R74, 0x9910, RZ ;  /* 0x000099104a467816 */ /* 0x020fe200000000ff */
        /* <DEDUP_REMOVED lines=1223> */
[----:B------:R4:W-:Y:S01]  /*537a0*/  @P2 STG.E.U8 desc[UR20][R72.64], R74 ;  /* 0x0000004a48002986 */ /* 0x0009e2000c101114 */
[----:B-1----:R-:W-:Y:S01]  /*537b0*/  ISETP.GE.AND P2, PT, R8, UR6, PT ;  /* 0x0000000608007c0c */ /* 0x002fe2000bf46270 */
[----:B------:R-:W1:Y:S02]  /*537c0*/  LDCU UR6, c[0x0][0x39c] ;  /* 0x00007380ff0677ac */ /* 0x000e640008000800 */
[----:B------:R5:W-:Y:S04]  /*537d0*/  @P5 STG.E.U8 desc[UR20][R70.64], R76 ;  /* 0x0000004c46005986 */ /* 0x000be8000c101114 */
        /* <DEDUP_REMOVED lines=101> */
[----:B----4-:R-:W-:Y:S02]  /*53e30*/  IADD3 R72, P6, PT, R74, R68, RZ ;  /* 0x000000444a487210 */ /* 0x010fe40007fde0ff */
[----:B------:R-:W-:Y:S01]  /*53e40*/  ISETP.LT.AND P2, PT, R5, UR16, !P2 ;  /* 0x0000001005007c0c */ /* 0x000fe2000d741270 */
[----:B------:R-:W4:Y:S01]  /*53e50*/  LDCU UR16, c[0x0][0x398] ;  /* 0x00007300ff1077ac */ /* 0x000f220008000800 */
[----:B------:R5:W-:Y:S01]  /*53e60*/  @P5 STG.E.U8 desc[UR20][R70.64], R69 ;  /* 0x0000004546005986 */ /* 0x000be2000c101114 */
[----:B------:R-:W-:Y:S01]  /*53e70*/  ISETP.LT.AND P5, PT, R9, UR10, !P4 ;  /* 0x0000000a09007c0c */ /* 0x000fe2000e7a1270 */
[----:B------:R-:W-:Y:S01]  /*53e80*/  IMAD.X R73, R76, 0x1, R3, P6 ;  /* 0x000000014c497824 */ /* 0x000fe200030e0603 */
[----:B-----5:R-:W-:Y:S01]  /*53e90*/  PRMT R71, R69, 0x9910, RZ ;  /* 0x0000991045477816 */ /* 0x020fe200000000ff */
[----:B------:R-:W-:Y:S01]  /*53ea0*/  VIADD R69, R74, UR26 ;  /* 0x0000001a4a457c36 */ /* 0x000fe20008000000 */
[----:B------:R-:W5:Y:S04]  /*53eb0*/  LDCU UR10, c[0x0][0x398] ;  /* 0x00007300ff0a77ac */ /* 0x000f680008000800 */
        /* <DEDUP_REMOVED lines=12> */
[----:B------:R-:W1:Y:S04]  /*53f80*/  LDL.LU R8, [R1+0x1524] ;  /* 0x0015240001087983 */ /* 0x000e680000300800 */
[----:B------:R5:W-:Y:S01]  /*53f90*/  @P5 STG.E.U8 desc[UR20][R70.64], R76 ;  /* 0x0000004c46005986 */ /* 0x000be2000c101114 */
        /* <DEDUP_REMOVED lines=18> */
[----:B------:R-:W-:Y:S01]  /*540c0*/  ISETP.LT.AND P0, PT, R5, UR14, !P0 ;  /* 0x0000000e05007c0c */ /* 0x000fe2000c701270 */
[----:B------:R-:W0:Y:S01]  /*540d0*/  LDCU UR14, c[0x0][0x398] ;  /* 0x00007300ff0e77ac */ /* 0x000e220008000800 */
[----:B----4-:R-:W-:Y:S02]  /*540e0*/  IADD3 R72, P6, PT, R74, R68, RZ ;  /* 0x000000444a487210 */ /* 0x010fe40007fde0ff */
[----:B------:R4:W-:Y:S01]  /*540f0*/  @P5 STG.E.U8 desc[UR20][R70.64], R69 ;  /* 0x0000004546005986 */ /* 0x0009e2000c101114 */
[----:B------:R-:W-:Y:S01]  /*54100*/  ISETP.LT.AND P5, PT, R9, UR10, !P2 ;  /* 0x0000000a09007c0c */ /* 0x000fe2000d7a1270 */
[----:B------:R-:W0:Y:S01]  /*54110*/  LDCU UR10, c[0x0][0x398] ;  /* 0x00007300ff0a77ac */ /* 0x000e220008000800 */
[----:B------:R-:W-:Y:S01]  /*54120*/  IMAD.X R73, R76, 0x1, R3, P6 ;  /* 0x000000014c497824 */ /* 0x000fe200030e0603 */
[----:B----4-:R-:W-:Y:S01]  /*54130*/  PRMT R71, R69, 0x9910, RZ ;  /* 0x0000991045477816 */ /* 0x010fe200000000ff */
[----:B------:R-:W-:-:S05]  /*54140*/  VIADD R69, R74, UR26 ;  /* 0x0000001a4a457c36 */ /* 0x000fca0008000000 */
        /* <DEDUP_REMOVED lines=112> */
[----:B------:R-:W-:Y:S02]  /*54850*/  IADD3 R70, P6, PT, R74, R2, RZ ;  /* 0x000000024a467210 */ /* 0x000fe40007fde0ff */
[----:B------:R-:W-:Y:S01]  /*54860*/  ISETP.LT.AND P0, PT, R5, UR14, !P0 ;  /* 0x0000000e05007c0c */ /* 0x000fe2000c701270 */
[----:B------:R-:W0:Y:S02]  /*54870*/  LDCU UR14, c[0x0][0x398] ;  /* 0x00007300ff0e77ac */ /* 0x000e240008000800 */
[----:B------:R-:W-:Y:S01]  /*54880*/  IMAD.X R71, R76, 0x1, R0, P6 ;  /* 0x000000014c477824 */ /* 0x000fe200030e0600 */
[----:B----4-:R-:W-:-:S04]  /*54890*/  IADD3 R72, P6, PT, R74, R68, RZ ;  /* 0x000000444a487210 */ /* 0x010fc80007fde0ff */
[----:B------:R4:W-:Y:S01]  /*548a0*/  @P5 STG.E.U8 desc[UR20][R70.64], R69 ;  /* 0x0000004546005986 */ /* 0x0009e2000c101114 */
[----:B------:R-:W-:Y:S01]  /*548b0*/  ISETP.LT.AND P5, PT, R9, UR10, !P2 ;  /* 0x0000000a09007c0c */ /* 0x000fe2000d7a1270 */
[----:B------:R-:W-:Y:S01]  /*548c0*/  IMAD.X R73, R76, 0x1, R3, P6 ;  /* 0x000000014c497824 */ /* 0x000fe200030e0603 */
[----:B----4-:R-:W-:Y:S01]  /*548d0*/  PRMT R71, R69, 0x9910, RZ ;  /* 0x0000991045477816 */ /* 0x010fe200000000ff */
[----:B------:R-:W-:Y:S01]  /*548e0*/  VIADD R69, R74, UR26 ;  /* 0x0000001a4a457c36 */ /* 0x000fe20008000000 */
[----:B------:R-:W4:Y:S04]  /*548f0*/  LDCU UR10, c[0x0][0x398] ;  /* 0x00007300ff0a77ac */ /* 0x000f280008000800 */
[----:B------:R-:W-:Y:S02]  /*54900*/  SHF.R.S32.HI R75, RZ, 0x1f, R69 ;  /* 0x0000001fff4b7819 */ /* 0x000fe40000011445 */
[----:B------:R-:W-:-:S02]  /*54910*/  IADD3 R70, P6, PT, R69, R2, RZ ;  /* 0x0000000245467210 */ /* 0x000fc40007fde0ff */
        /* <DEDUP_REMOVED lines=102> */
[----:B------:R4:W-:Y:S01]  /*54f80*/  @P4 STG.E.U8 desc[UR20][R72.64], R75 ;  /* 0x0000004b48004986 */ /* 0x0009e2000c101114 */
[----:B0-----:R-:W-:Y:S01]  /*54f90*/  ISETP.GE.AND P4, PT, R4, UR4, PT ;  /* 0x0000000404007c0c */ /* 0x001fe2000bf86270 */
[----:B------:R-:W0:Y:S02]  /*54fa0*/  LDCU UR4, c[0x0][0x39c] ;  /* 0x00007380ff0477ac */ /* 0x000e240008000800 */
[----:B------:R-:W3:Y:S04]  /*54fb0*/  LDL.LU R7, [R1+0x5f4] ;  /* 0x0005f40001077983 */ /* 0x000ee80000300800 */
        /* <DEDUP_REMOVED lines=10> */
[----:B------:R-:W-:Y:S01]  /*55060*/  IMAD.X R73, R76, 0x1, R3, P6 ;  /* 0x000000014c497824 */ /* 0x000fe200030e0603 */
[----:B------:R-:W-:Y:S01]  /*55070*/  ISETP.LT.AND P5, PT, R9, UR10, !P2 ;  /* 0x0000000a09007c0c */ /* 0x000fe2000d7a1270 */
[----:B------:R-:W0:Y:S01]  /*55080*/  LDCU UR10, c[0x0][0x398] ;  /* 0x00007300ff0a77ac */ /* 0x000e220008000800 */
[----:B----4-:R-:W-:Y:S01]  /*55090*/  PRMT R71, R69, 0x9910, RZ ;  /* 0x0000991045477816 */ /* 0x010fe200000000ff */
[----:B------:R-:W-:-:S05]  /*550a0*/  VIADD R69, R74, UR26 ;  /* 0x0000001a4a457c36 */ /* 0x000fca0008000000 */
[----:B------:R-:W-:Y:S02]  /*550b0*/  SHF.R.S32.HI R75, RZ, 0x1f, R69 ;  /* 0x0000001fff4b7819 */ /* 0x000fe40000011445 */
[----:B------:R-:W-:Y:S02]  /*550c0*/  IADD3 R70, P6, PT, R69, R2, RZ ;  /* 0x0000000245467210 */ /* 0x000fe40007fde0ff */
[----:B------:R-:W-:-:S03]  /*550d0*/  SHF.R.S32.HI R76, RZ, 0x8, R71 ;  /* 0x00000008ff4c7819 */ /* 0x000fc60000011447 */
[----:B------:R-:W-:Y:S01]  /*550e0*/  IMAD.X R71, R75, 0x1, R0, P6 ;  /* 0x000000014b477824 */ /* 0x000fe200030e0600 */
[----:B--2---:R-:W-:Y:S02]  /*550f0*/  F2FP.SATFINITE.E4M3.F32.PACK_AB_MERGE_C R74, R12, R11, RZ ;  /* 0x0000000b0c4a723e */ /* 0x004fe400048070ff */
[----:B------:R-:W2:Y:S04]  /*55100*/  LDL.LU R11, [R1+0x1f0] ;  /* 0x0001f000010b7983 */ /* 0x000ea80000300800 */
[----:B------:R4:W-:Y:S01]  /*55110*/  @P0 STG.E.U8 desc[UR20][R72.64], R74 ;  /* 0x0000004a48000986 */ /* 0x0009e2000c101114 */
[----:B-1----:R-:W-:Y:S01]  /*55120*/  ISETP.GE.AND P0, PT, R8, UR6, PT ;  /* 0x0000000608007c0c */ /* 0x002fe2000bf06270 */
[----:B------:R-:W1:Y:S02]  /*55130*/  LDCU UR6, c[0x0][0x39c] ;  /* 0x00007380ff0677ac */ /* 0x000e640008000800 */
[----:B------:R-:W2:Y:S04]  /*55140*/  LDL.LU R12, [R1+0x1f4] ;  /* 0x0001f400010c7983 */ /* 0x000ea80000300800 */
[----:B------:R-:W1:Y:S04]  /*55150*/  LDL.LU R8, [R1+0x1568] ;  /* 0x0015680001087983 */ /* 0x000e680000300800 */
[----:B------:R5:W-:Y:S01]  /*55160*/  @P5 STG.E.U8 desc[UR20][R70.64], R76 ;  /* 0x0000004c46005986 */ /* 0x000be2000c101114 */
[----:B----4-:R-:W-:-:S05]  /*55170*/  IADD3 R72, P5, PT, R69, R68, RZ ;  /* 0x0000004445487210 */ /* 0x010fca0007fbe0ff */
[----:B------:R-:W-:Y:S01]  /*55180*/  IMAD.X R73, R75, 0x1, R3, P5 ;  /* 0x000000014b497824 */ /* 0x000fe200028e0603 */
[----:B-----5:R-:W-:Y:S01]  /*55190*/  PRMT R70, R74, 0x9910, RZ ;  /* 0x000099104a467816 */ /* 0x020fe200000000ff */
[----:B------:R-:W-:-:S04]  /*551a0*/  VIADD R74, R69, UR26 ;  /* 0x0000001a454a7c36 */ /* 0x000fc80008000000 */
[----:B------:R-:W-:Y:S01]  /*551b0*/  IMAD.MOV.U32 R69, RZ, RZ, R70 ;  /* 0x000000ffff457224 */ /* 0x000fe200078e0046 */
[----:B------:R-:W-:Y:S02]  /*551c0*/  SHF.R.S32.HI R76, RZ, 0x1f, R74 ;  /* 0x0000001fff4c7819 */ /* 0x000fe4000001144a */
[----:B------:R-:W-:Y:S02]  /*551d0*/  IADD3 R70, P5, PT, R74, R2, RZ ;  /* 0x000000024a467210 */ /* 0x000fe40007fbe0ff */
[----:B------:R-:W-:-:S03]  /*551e0*/  SHF.R.S32.HI R75, RZ, 0x8, R69 ;  /* 0x00000008ff4b7819 */ /* 0x000fc60000011445 */
[----:B------:R-:W-:Y:S01]  /*551f0*/  IMAD.X R71, R76, 0x1, R0, P5 ;  /* 0x000000014c477824 */ /* 0x000fe200028e0600 */
[----:B---3--:R-:W-:Y:S02]  /*55200*/  F2FP.SATFINITE.E4M3.F32.PACK_AB_MERGE_C R69, R7, R6, RZ ;  /* 0x000000060745723e */ /* 0x008fe400048070ff */
[----:B------:R-:W3:Y:S01]  /*55210*/  LDL.LU R6, [R1+0x5f8] ;  /* 0x0005f80001067983 */ /* 0x000ee20000300800 */
[----:B0-----:R-:W-:Y:S01]  /*55220*/  ISETP.GE.AND P5, PT, R4, UR4, PT ;  /* 0x0000000404007c0c */ /* 0x001fe2000bfa6270 */
[----:B------:R-:W0:Y:S02]  /*55230*/  LDCU UR4, c[0x0][0x39c] ;  /* 0x00007380ff0477ac */ /* 0x000e240008000800 */
[----:B------:R-:W3:Y:S04]  /*55240*/  LDL.LU R7, [R1+0x5fc] ;  /* 0x0005fc0001077983 */ /* 0x000ee80000300800 */
[----:B------:R-:W0:Y:S01]  /*55250*/  LDL.LU R4, [R1+0x1560] ;  /* 0x0015600001047983 */ /* 0x000e220000300800 */
[----:B------:R-:W-:Y:S01]  /*55260*/  ISETP.LT.AND P2, PT, R5, UR16, !P2 ;  /* 0x0000001005007c0c */ /* 0x000fe2000d741270 */
[----:B------:R-:W4:Y:S01]  /*55270*/  LDCU UR16, c[0x0][0x398] ;  /* 0x00007300ff1077ac */ /* 0x000f220008000800 */
[----:B------:R-:W-:Y:S01]  /*55280*/  ISETP.LT.AND P6, PT, R9, UR9, !P4 ;  /* 0x0000000909007c0c */ /* 0x000fe2000e7c1270 */
[----:B------:R-:W5:Y:S01]  /*55290*/  LDL.LU R15, [R1+0x1570] ;  /* 0x00157000010f7983 */ /* 0x000f620000300800 */
[----:B------:R-:W-:Y:S01]  /*552a0*/  ISETP.LT.AND P4, PT, R5, UR12, !P4 ;  /* 0x0000000c05007c0c */ /* 0x000fe2000e781270 */
[----:B------:R-:W0:Y:S01]  /*552b0*/  LDCU UR12, c[0x0][0x398] ;  /* 0x00007300ff0c77ac */ /* 0x000e220008000800 */
[----:B------:R-:W5:Y:S07]  /*552c0*/  LDCU UR9, c[0x0][0x39c] ;  /* 0x00007380ff0977ac */ /* 0x000f6e0008000800 */
[----:B------:R4:W-:Y:S04]  /*552d0*/  @P2 STG.E.U8 desc[UR20][R72.64], R75 ;  /* 0x0000004b48002986 */ /* 0x0009e8000c101114 */
[----:B------:R4:W-:Y:S02]  /*552e0*/  @P6 STG.E.U8 desc[UR20][R70.64], R69 ;  /* 0x0000004546006986 */ /* 0x0009e4000c101114 */
[----:B----4-:R-:W-:-:S02]  /*552f0*/  IADD3 R72, P6, PT, R74, R68, RZ ;  /* 0x000000444a487210 */ /* 0x010fc40007fde0ff */
[----:B------:R-:W-:Y:S01]  /*55300*/  PRMT R71, R69, 0x9910, RZ ;  /* 0x0000991045477816 */ /* 0x000fe200000000ff */
[----:B------:R-:W-:Y:S02]  /*55310*/  VIADD R69, R74, UR26 ;  /* 0x0000001a4a457c36 */ /* 0x000fe40008000000 */
[----:B------:R-:W-:Y:S01]  /*55320*/  IMAD.X R73, R76, 0x1, R3, P6 ;  /* 0x000000014c497824 */ /* 0x000fe200030e0603 */
[----:B------:R-:W-:Y:S01]  /*55330*/  ISETP.LT.AND P2, PT, R9, UR10, !P0 ;  /* 0x0000000a09007c0c */ /* 0x000fe2000c741270 */
[C---:B------:R-:W-:Y:S01]  /*55340*/  VIADD R88, R69.reuse, UR26 ;  /* 0x0000001a45587c36 */ /* 0x040fe20008000000 */
[----:B------:R-:W-:Y:S01]  /*55350*/  SHF.R.S32.HI R75, RZ, 0x1f, R69 ;  /* 0x0000001fff4b7819 */ /* 0x000fe20000011445 */
[----:B------:R-:W4:Y:S01]  /*55360*/  LDCU UR10, c[0x0][0x39c] ;  /* 0x00007380ff0a77ac */ /* 0x000f220008000800 */
[----:B------:R-:W-:Y:S02]  /*55370*/  IADD3 R70, P6, PT, R69, R2, RZ ;  /* 0x0000000245467210 */ /* 0x000fe40007fde0ff */
[----:B------:R-:W-:-:S03]  /*55380*/  SHF.R.S32.HI R76, RZ, 0x8, R71 ;  /* 0x00000008ff4c7819 */ /* 0x000fc60000011447 */
[----:B------:R-:W-:Y:S01]  /*55390*/  IMAD.X R71, R75, 0x1, R0, P6 ;  /* 0x000000014b477824 */ /* 0x000fe200030e0600 */
[----:B--2---:R-:W-:Y:S02]  /*553a0*/  F2FP.SATFINITE.E4M3.F32.PACK_AB_MERGE_C R74, R12, R11, RZ ;  /* 0x0000000b0c4a723e */ /* 0x004fe400048070ff */
[----:B------:R-:W2:Y:S01]  /*553b0*/  LDL.LU R11, [R1+0x1f8] ;  /* 0x0001f800010b7983 */ /* 0x000ea20000300800 */
[----:B-1----:R-:W-:Y:S02]  /*553c0*/  ISETP.GE.AND P6, PT, R8, UR6, PT ;  /* 0x0000000608007c0c */ /* 0x002fe4000bfc6270 */
[----:B------:R-:W-:Y:S01]  /*553d0*/  ISETP.LT.AND P0, PT, R5, UR14, !P0 ;  /* 0x0000000e05007c0c */ /* 0x000fe2000c701270 */
[----:B------:R-:W2:Y:S01]  /*553e0*/  LDL.LU R8, [R1+0x1fc] ;  /* 0x0001fc0001087983 */ /* 0x000ea20000300800 */
[----:B------:R-:W-:Y:S01]  /*553f0*/  VIADD R84, R88, UR26 ;  /* 0x0000001a58547c36 */ /* 0x000fe20008000000 */
[----:B------:R-:W1:Y:S02]  /*55400*/  LDCU UR14, c[0x0][0x398] ;  /* 0x00007300ff0e77ac */ /* 0x000e640008000800 */
[----:B------:R4:W-:Y:S01]  /*55410*/  @P4 STG.E.U8 desc[UR20][R72.64], R74 ;  /* 0x0000004a48004986 */ /* 0x0009e2000c101114 */
[----:B------:R-:W0:Y:S03]  /*55420*/  LDCU UR6, c[0x0][0x39c] ;  /* 0x00007380ff0677ac */ /* 0x000e260008000800 */
[----:B------:R1:W-:Y:S01]  /*55430*/  @P2 STG.E.U8 desc[UR20][R70.64], R76 ;  /* 0x0000004c46002986 */ /* 0x0003e2000c101114 */
[----:B----4-:R-:W-:-:S02]  /*55440*/  PRMT R74, R74, 0x9910, RZ ;  /* 0x000099104a4a7816 */ /* 0x010fc400000000ff */
[----:B------:R-:W-:-:S03]  /*55450*/  IADD3 R72, P2, PT, R69, R68, RZ ;  /* 0x0000004445487210 */ /* 0x000fc60007f5e0ff */
[----:B------:R-:W-:Y:S01]  /*55460*/  IMAD.MOV.U32 R69, RZ, RZ, R74 ;  /* 0x000000ffff457224 */ /* 0x000fe200078e004a */
[----:B------:R-:W-:Y:S01]  /*55470*/  SHF.R.S32.HI R74, RZ, 0x1f, R88 ;  /* 0x0000001fff4a7819 */ /* 0x000fe20000011458 */
[----:B------:R-:W-:Y:S01]  /*55480*/  IMAD.X R73, R75, 0x1, R3, P2 ;  /* 0x000000014b497824 */ /* 0x000fe200010e0603 */
[----:B-1----:R-:W-:-:S05]  /*55490*/  IADD3 R70, P2, PT, R88, R2, RZ ;  /* 0x0000000258467210 */ /* 0x002fca0007f5e0ff */
[----:B------:R-:W-:Y:S01]  /*554a0*/  IMAD.X R71, R74, 0x1, R0, P2 ;  /* 0x000000014a477824 */ /* 0x000fe200010e0600 */
[----:B0-----:R-:W-:Y:S02]  /*554b0*/  ISETP.GE.AND P2, PT, R4, UR4, PT ;  /* 0x0000000404007c0c */ /* 0x001fe4000bf46270 */
[----:B---3--:R-:W-:Y:S01]  /*554c0*/  F2FP.SATFINITE.E4M3.F32.PACK_AB_MERGE_C R14, R7, R6, RZ ;  /* 0x00000006070e723e */ /* 0x008fe200048070ff */
[----:B------:R-:W3:Y:S01]  /*554d0*/  LDL.LU R4, [R1+0x1574] ;  /* 0x0015740001047983 */ /* 0x000ee20000300800 */
[----:B------:R-:W-:Y:S01]  /*554e0*/  ISETP.LT.AND P4, PT, R9, UR16, !P5 ;  /* 0x0000001009007c0c */ /* 0x000fe2000ef81270 */
[----:B------:R-:W-:Y:S01]  /*554f0*/  VIADD R80, R84, UR26 ;  /* 0x0000001a54507c36 */ /* 0x000fe20008000000 */
[----:B------:R-:W-:Y:S01]  /*55500*/  SHF.R.S32.HI R69, RZ, 0x8, R69 ;  /* 0x00000008ff457819 */ /* 0x000fe20000011445 */
[----:B------:R-:W4:Y:S01]  /*55510*/  LDL.LU R22, [R1+0x400] ;  /* 0x0004000001167983 */ /* 0x000f220000300800 */
[----:B------:R-:W0:Y:S03]  /*55520*/  LDCU UR16, c[0x0][0x398] ;  /* 0x00007300ff1077ac */ /* 0x000e260008000800 */
[----:B------:R1:W-:Y:S01]  /*55530*/  @P0 STG.E.U8 desc[UR20][R72.64], R69 ;  /* 0x0000004548000986 */ /* 0x0003e2000c101114 */
[----:B------:R-:W-:Y:S01]  /*55540*/  IADD3 R88, P0, PT, R88, R68, RZ ;  /* 0x0000004458587210 */ /* 0x000fe20007f1e0ff */
[----:B------:R-:W0:Y:S04]  /*55550*/  LDCU UR4, c[0x0][0x39c] ;  /* 0x00007380ff0477ac */ /* 0x000e280008000800 */
[----:B------:R5:W-:Y:S01]  /*55560*/  @P4 STG.E.U8 desc[UR20][R70.64], R14 ;  /* 0x0000000e46004986 */ /* 0x000be2000c101114 */
[----:B------:R-:W-:Y:S01]  /*55570*/  IMAD.X R89, R74, 0x1, R3, P0 ;  /* 0x000000014a597824 */ /* 0x000fe200000e0603 */
[----:B------:R-:W-:Y:S01]  /*55580*/  ISETP.LT.AND P4, PT, R5, UR12, !P5 ;  /* 0x0000000c05007c0c */ /* 0x000fe2000ef81270 */
[----:B------:R-:W-:Y:S01]  /*55590*/  VIADD R76, R80, UR26 ;  /* 0x0000001a504c7c36 */ /* 0x000fe20008000000 */
[----:B------:R-:W-:Y:S01]  /*555a0*/  IADD3 R86, P0, PT, R84, R2, RZ ;  /* 0x0000000254567210 */ /* 0x000fe20007f1e0ff */
[----:B------:R-:W0:Y:S01]  /*555b0*/  LDCU UR12, c[0x0][0x398] ;  /* 0x00007300ff0c77ac */ /* 0x000e220008000800 */
[----:B-1----:R-:W-:-:S02]  /*555c0*/  SHF.R.S32.HI R69, RZ, 0x1f, R84 ;  /* 0x0000001fff457819 */ /* 0x002fc40000011454 */
[----:B------:R-:W-:-:S03]  /*555d0*/  IADD3 R84, P5, PT, R84, R68, RZ ;  /* 0x0000004454547210 */ /* 0x000fc60007fbe0ff */
[C---:B------:R-:W-:Y:S01]  /*555e0*/  IMAD.X R87, R69.reuse, 0x1, R0, P0 ;  /* 0x0000000145577824 */ /* 0x040fe200000e0600 */
[----:B-----5:R-:W-:Y:S01]  /*555f0*/  SHF.R.S32.HI R70, RZ, 0x1f, R80 ;  /* 0x0000001fff467819 */ /* 0x020fe20000011450 */
[--C-:B------:R-:W-:Y:S01]  /*55600*/  IMAD.X R85, R69, 0x1, R3.reuse, P5 ;  /* 0x0000000145557824 */ /* 0x100fe200028e0603 */
[C---:B------:R-:W-:Y:S02]  /*55610*/  IADD3 R82, P0, PT, R80.reuse, R2, RZ ;  /* 0x0000000250527210 */ /* 0x040fe40007f1e0ff */
[----:B------:R-:W-:Y:S01]  /*55620*/  IADD3 R80, P5, PT, R80, R68, RZ ;  /* 0x0000004450507210 */ /* 0x000fe20007fbe0ff */
[----:B------:R-:W-:Y:S01]  /*55630*/  VIADD R72, R76, UR26 ;  /* 0x0000001a4c487c36 */ /* 0x000fe20008000000 */
[----:B------:R-:W-:Y:S01]  /*55640*/  SHF.R.S32.HI R71, RZ, 0x1f, R76 ;  /* 0x0000001fff477819 */ /* 0x000fe2000001144c */
[----:B------:R-:W-:Y:S01]  /*55650*/  IMAD.X R83, R70, 0x1, R0, P0 ;  /* 0x0000000146537824 */ /* 0x000fe200000e0600 */
[----:B------:R-:W-:Y:S01]  /*55660*/  IADD3 R78, P0, PT, R76, R2, RZ ;  /* 0x000000024c4e7210 */ /* 0x000fe20007f1e0ff */
        /* <DEDUP_REMOVED lines=14> */
[----:B------:R-:W-:Y:S01]  /*55750*/  VIADD R69, R92, UR26 ;  /* 0x0000001a5c457c36 */ /* 0x000fe20008000000 */
[----:B------:R-:W-:Y:S01]  /*55760*/  SHF.R.S32.HI R91, RZ, 0x1f, R92 ;  /* 0x0000001fff5b7819 */ /* 0x000fe2000001145c */
[----:B------:R-:W-:Y:S01]  /*55770*/  IMAD.X R71, R90, 0x1, R0, P0 ;  /* 0x000000015a477824 */ /* 0x000fe200000e0600 */
[----:B------:R-:W-:Y:S01]  /*55780*/  IADD3 R6, P0, PT, R92, R2, RZ ;  /* 0x000000025c067210 */ /* 0x000fe20007f1e0ff */
[----:B------:R-:W-:Y:S01]  /*55790*/  IMAD.X R13, R90, 0x1, R3, P5 ;  /* 0x000000015a0d7824 */ /* 0x000fe200028e0603 */
[----:B------:R-:W-:-:S05]  /*557a0*/  IADD3 R92, P5, PT, R92, R68, RZ ;  /* 0x000000445c5c7210 */ /* 0x000fca0007fbe0ff */
[----:B------:R-:W-:Y:S01]  /*557b0*/  IMAD.X R93, R91, 0x1, R3, P5 ;  /* 0x000000015b5d7824 */ /* 0x000fe200028e0603 */
[----:B------:R-:W-:Y:S01]  /*557c0*/  ISETP.GE.AND P5, PT, R15, UR9, PT ;  /* 0x000000090f007c0c */ /* 0x000fe2000bfa6270 */
[----:B------:R-:W-:Y:S01]  /*557d0*/  IMAD.X R7, R91, 0x1, R0, P0 ;  /* 0x000000015b077824 */ /* 0x000fe200000e0600 */
[----:B------:R-:W4:Y:S01]  /*557e0*/  LDL.LU R15, [R1+0x404] ;  /* 0x00040400010f7983 */ /* 0x000f220000300800 */
[----:B------:R-:W-:Y:S01]  /*557f0*/  SHF.R.S32.HI R10, RZ, 0x1f, R69 ;  /* 0x0000001fff0a7819 */ /* 0x000fe20000011445 */
[----:B------:R-:W1:Y:S01]  /*55800*/  LDCU UR9, c[0x0][0x39c] ;  /* 0x00007380ff0977ac */ /* 0x000e620008000800 */
[----:B------:R-:W-:Y:S02]  /*55810*/  IADD3 R90, P0, PT, R69, R2, RZ ;  /* 0x00000002455a7210 */ /* 0x000fe40007f1e0ff */
[----:B------:R-:W-:-:S03]  /*55820*/  PRMT R14, R14, 0x9910, RZ ;  /* 0x000099100e0e7816 */ /* 0x000fc600000000ff */
[----:B------:R-:W-:Y:S01]  /*55830*/  IMAD.X R91, R10, 0x1, R0, P0 ;  /* 0x000000010a5b7824 */ /* 0x000fe200000e0600 */
[----:B------:R-:W-:Y:S01]  /*55840*/  ISETP.LT.AND P0, PT, R9, UR14, !P6 ;  /* 0x0000000e09007c0c */ /* 0x000fe2000f701270 */
[----:B------:R-:W5:Y:S01]  /*55850*/  LDCU UR14, c[0x0][0x398] ;  /* 0x00007300ff0e77ac */ /* 0x000f620008000800 */
[----:B--2---:R-:W-:Y:S02]  /*55860*/  F2FP.SATFINITE.E4M3.F32.PACK_AB_MERGE_C R8, R8, R11, RZ ;  /* 0x0000000b0808723e */ /* 0x004fe400048070ff */
[----:B------:R-:W2:Y:S04]  /*55870*/  LDL.LU R11, [R1+0x1578] ;  /* 0x00157800010b7983 */ /* 0x000ea80000300800 */
[----:B------:R-:W2:Y:S04]  /*55880*/  LDL.LU R23, [R1] ;  /* 0x0000000001177983 */ /* 0x000ea80000300800 */
[----:B------:R-:W2:Y:S04]  /*55890*/  LDL.LU R20, [R1+0x4] ;  /* 0x0000040001147983 */ /* 0x000ea80000300800 */
[----:B------:R0:W-:Y:S02]  /*558a0*/  @P4 STG.E.U8 desc[UR20][R88.64], R8 ;  /* 0x0000000858004986 */ /* 0x0001e4000c101114 */
[----:B0-----:R-:W-:-:S05]  /*558b0*/  IMAD.MOV.U32 R88, RZ, RZ, R14 ;  /* 0x000000ffff587224 */ /* 0x001fca00078e000e */
[----:B------:R-:W-:Y:S02]  /*558c0*/  SHF.R.S32.HI R88, RZ, 0x8, R88 ;  /* 0x00000008ff587819 */ /* 0x000fe40000011458 */
[----:B------:R-:W-:Y:S02]  /*558d0*/  PRMT R89, R8, 0x9910, RZ ;  /* 0x0000991008597816 */ /* 0x000fe400000000ff */
[----:B------:R-:W2:Y:S04]  /*558e0*/  LDL.LU R8, [R1+0x157c] ;  /* 0x00157c0001087983 */ /* 0x000ea80000300800 */
[----:B------:R0:W-:Y:S01]  /*558f0*/  @P0 STG.E.U8 desc[UR20][R86.64], R88 ;  /* 0x0000005856000986 */ /* 0x0001e2000c101114 */
[----:B---3--:R-:W-:Y:S01]  /*55900*/  ISETP.GE.AND P0, PT, R4, UR10, PT ;  /* 0x0000000a04007c0c */ /* 0x008fe2000bf06270 */
[----:B------:R-:W3:Y:S02]  /*55910*/  LDCU UR10, c[0x0][0x398] ;  /* 0x00007300ff0a77ac */ /* 0x000ee40008000800 */
[----:B------:R-:W1:Y:S04]  /*55920*/  LDL.LU R4, [R1+0x156c] ;  /* 0x00156c0001047983 */ /* 0x000e680000300800 */
[----:B------:R-:W3:Y:S04]  /*55930*/  LDL.LU R21, [R1+0x408] ;  /* 0x0004080001157983 */ /* 0x000ee80000300800 */
[----:B------:R-:W3:Y:S01]  /*55940*/  LDL.LU R18, [R1+0x40c] ;  /* 0x00040c0001127983 */ /* 0x000ee20000300800 */
[----:B------:R-:W-:Y:S01]  /*55950*/  ISETP.LT.AND P6, PT, R5, UR16, !P6 ;  /* 0x0000001005007c0c */ /* 0x000fe2000f7c1270 */
[----:B------:R-:W4:Y:S02]  /*55960*/  LDCU UR16, c[0x0][0x398] ;  /* 0x00007300ff1077ac */ /* 0x000f240008000800 */
[----:B------:R-:W3:Y:S01]  /*55970*/  LDL.LU R19, [R1+0x410] ;  /* 0x0004100001137983 */ /* 0x000ee20000300800 */
[----:B------:R-:W-:Y:S01]  /*55980*/  ISETP.LT.AND P4, PT, R9, UR12, !P2 ;  /* 0x0000000c09007c0c */ /* 0x000fe2000d781270 */
[----:B------:R-:W1:Y:S02]  /*55990*/  LDCU UR12, c[0x0][0x398] ;  /* 0x00007300ff0c77ac */ /* 0x000e640008000800 */
[----:B------:R-:W3:Y:S04]  /*559a0*/  LDL.LU R16, [R1+0x414] ;  /* 0x0004140001107983 */ /* 0x000ee80000300800 */
[----:B------:R-:W3:Y:S04]  /*559b0*/  LDL.LU R17, [R1+0x8] ;  /* 0x0000080001117983 */ /* 0x000ee80000300800 */
[----:B------:R-:W3:Y:S01]  /*559c0*/  LDL.LU R14, [R1+0xc] ;  /* 0x00000c00010e7983 */ /* 0x000ee20000300800 */
[----:B0-----:R-:W-:-:S02]  /*559d0*/  SHF.R.S32.HI R87, RZ, 0x8, R89 ;  /* 0x00000008ff577819 */ /* 0x001fc40000011459 */
[----:B-----5:R-:W-:Y:S01]  /*559e0*/  ISETP.LT.AND P2, PT, R5, UR14, !P2 ;  /* 0x0000000e05007c0c */ /* 0x020fe2000d741270 */
[----:B------:R-:W0:Y:S02]  /*559f0*/  LDCU UR14, c[0x0][0x398] ;  /* 0x00007300ff0e77ac */ /* 0x000e240008000800 */
[----:B------:R-:W-:Y:S01]  /*55a00*/  @P6 STG.E.U8 desc[UR20][R84.64], R87 ;  /* 0x0000005754006986 */ /* 0x000fe2000c101114 */
[----:B----4-:R-:W-:-:S03]  /*55a10*/  F2FP.SATFINITE.E4M3.F32.PACK_AB_MERGE_C R86, R15, R22, RZ ;  /* 0x000000160f56723e */ /* 0x010fc600048070ff */
[----:B------:R-:W4:Y:S04]  /*55a20*/  LDL.LU R15, [R1+0x10] ;  /* 0x00001000010f7983 */ /* 0x000f280000300800 */
[----:B------:R5:W-:Y:S01]  /*55a30*/  @P4 STG.E.U8 desc[UR20][R82.64], R86 ;  /* 0x0000005652004986 */ /* 0x000be2000c101114 */
[----:B------:R-:W-:Y:S02]  /*55a40*/  ISETP.LT.AND P4, PT, R9, UR18, !P5 ;  /* 0x0000001209007c0c */ /* 0x000fe4000ef81270 */
[----:B------:R-:W-:Y:S02]  /*55a50*/  ISETP.LT.AND P5, PT, R5, UR16, !P5 ;  /* 0x0000001005007c0c */ /* 0x000fe4000efa1270 */
[----:B-----5:R-:W-:Y:S02]  /*55a60*/  PRMT R82, R86, 0x9910, RZ ;  /* 0x0000991056527816 */ /* 0x020fe400000000ff */
[----:B--2---:R-:W-:Y:S01]  /*55a70*/  ISETP.GE.AND P6, PT, R11, UR6, PT ;  /* 0x000000060b007c0c */ /* 0x004fe2000bfc6270 */
[----:B------:R-:W2:Y:S01]  /*55a80*/  LDCU UR6, c[0x0][0x398] ;  /* 0x00007300ff0677ac */ /* 0x000ea20008000800 */
[----:B------:R-:W4:Y:S01]  /*55a90*/  LDL.LU R11, [R1+0x14] ;  /* 0x00001400010b7983 */ /* 0x000f220000300800 */
[----:B------:R-:W-:-:S04]  /*55aa0*/  F2FP.SATFINITE.E4M3.F32.PACK_AB_MERGE_C R84, R20, R23, RZ ;  /* 0x000000171454723e */ /* 0x000fc800048070ff */
[----:B------:R-:W-:Y:S01]  /*55ab0*/  PRMT R83, R84, 0x9910, RZ ;  /* 0x0000991054537816 */ /* 0x000fe200000000ff */
[----:B------:R5:W-:Y:S04]  /*55ac0*/  @P2 STG.E.U8 desc[UR20][R80.64], R84 ;  /* 0x0000005450002986 */ /* 0x000be8000c101114 */
[----:B-----5:R-:W-:Y:S01]  /*55ad0*/  IMAD.MOV.U32 R80, RZ, RZ, R83 ;  /* 0x000000ffff507224 */ /* 0x020fe200078e0053 */
[----:B------:R-:W-:-:S04]  /*55ae0*/  SHF.R.S32.HI R81, RZ, 0x8, R82 ;  /* 0x00000008ff517819 */ /* 0x000fc80000011452 */
[----:B------:R-:W-:Y:S01]  /*55af0*/  SHF.R.S32.HI R80, RZ, 0x8, R80 ;  /* 0x00000008ff507819 */ /* 0x000fe20000011450 */
[----:B------:R-:W-:Y:S01]  /*55b00*/  @P4 STG.E.U8 desc[UR20][R78.64], R81 ;  /* 0x000000514e004986 */ /* 0x000fe2000c101114 */
[----:B------:R-:W-:Y:S01]  /*55b10*/  ISETP.GE.AND P4, PT, R8, UR4, PT ;  /* 0x0000000408007c0c */ /* 0x000fe2000bf86270 */
[----:B------:R-:W5:Y:S02]  /*55b20*/  LDCU UR4, c[0x0][0x398] ;  /* 0x00007300ff0477ac */ /* 0x000f640008000800 */
[----:B------:R0:W-:Y:S04]  /*55b30*/  @P5 STG.E.U8 desc[UR20][R76.64], R80 ;  /* 0x000000504c005986 */ /* 0x0001e8000c101114 */
[----:B------:R-:W4:Y:S01]  /*55b40*/  LDL.LU R8, [R1+0x12ec] ;  /* 0x0012ec0001087983 */ /* 0x000f220000300800 */
[----:B-1----:R-:W-:Y:S01]  /*55b50*/  ISETP.GE.AND P5, PT, R4, UR9, PT ;  /* 0x0000000904007c0c */ /* 0x002fe2000bfa6270 */
[----:B------:R-:W1:Y:S02]  /*55b60*/  LDCU UR9, c[0x0][0x398] ;  /* 0x00007300ff0977ac */ /* 0x000e640008000800 */
[----:B------:R-:W4:Y:S01]  /*55b70*/  LDL.LU R4, [R1+0x12e8] ;  /* 0x0012e80001047983 */ /* 0x000f220000300800 */
[----:B---3--:R-:W-:-:S02]  /*55b80*/  ISETP.LT.AND P2, PT, R9, UR10, !P0 ;  /* 0x0000000a09007c0c */ /* 0x008fc4000c741270 */
[----:B--2---:R-:W-:Y:S01]  /*55b90*/  ISETP.LT.AND P0, PT, R5, UR6, !P0 ;  /* 0x0000000605007c0c */ /* 0x004fe2000c701270 */
[----:B------:R-:W2:Y:S01]  /*55ba0*/  LDCU UR6, c[0x0][0x398] ;  /* 0x00007300ff0677ac */ /* 0x000ea20008000800 */
[----:B0-----:R-:W-:Y:S01]  /*55bb0*/  F2FP.SATFINITE.E4M3.F32.PACK_AB_MERGE_C R77, R18, R21, RZ ;  /* 0x00000015124d723e */ /* 0x001fe200048070ff */
[----:B------:R-:W0:Y:S08]  /*55bc0*/  LDCU UR10, c[0x0][0x398] ;  /* 0x00007300ff0a77ac */ /* 0x000e300008000800 */
[----:B------:R3:W-:Y:S01]  /*55bd0*/  @P2 STG.E.U8 desc[UR20][R74.64], R77 ;  /* 0x0000004d4a002986 */ /* 0x0007e2000c101114 */
[----:B------:R-:W-:Y:S01]  /*55be0*/  ISETP.LT.AND P2, PT, R9, UR12, !P6 ;  /* 0x0000000c09007c0c */ /* 0x000fe2000f741270 */
[----:B------:R-:W0:Y:S01]  /*55bf0*/  LDCU UR12, c[0x0][0x398] ;  /* 0x00007300ff0c77ac */ /* 0x000e220008000800 */
[----:B------:R-:W-:-:S02]  /*55c00*/  ISETP.LT.AND P6, PT, R5, UR14, !P6 ;  /* 0x0000000e05007c0c */ /* 0x000fc4000f7c1270 */
[----:B------:R-:W-:Y:S02]  /*55c10*/  F2FP.SATFINITE.E4M3.F32.PACK_AB_MERGE_C R76, R14, R17, RZ ;  /* 0x000000110e4c723e */ /* 0x000fe400048070ff */
[----:B---3--:R-:W-:Y:S02]  /*55c20*/  PRMT R74, R77, 0x9910, RZ ;  /* 0x000099104d4a7816 */ /* 0x008fe400000000ff */
[----:B------:R-:W-:Y:S01]  /*55c30*/  PRMT R77, R76, 0x9910, RZ ;  /* 0x000099104c4d7816 */ /* 0x000fe200000000ff */
[----:B------:R3:W-:Y:S01]  /*55c40*/  @P0 STG.E.U8 desc[UR20][R72.64], R76 ;  /* 0x0000004c48000986 */ /* 0x0007e2000c101114 */
[----:B------:R-:W-:Y:S02]  /*55c50*/  SHF.R.S32.HI R74, RZ, 0x8, R74 ;  /* 0x00000008ff4a7819 */ /* 0x000fe4000001144a */
[----:B-----5:R-:W-:Y:S01]  /*55c60*/  ISETP.LT.AND P0, PT, R9, UR4, !P4 ;  /* 0x0000000409007c0c */ /* 0x020fe2000e701270 */
[----:B------:R-:W5:Y:S01]  /*55c70*/  LDCU UR4, c[0x0][0x39c] ;  /* 0x00007380ff0477ac */ /* 0x000f620008000800 */
[----:B-1----:R-:W-:Y:S01]  /*55c80*/  ISETP.LT.AND P4, PT, R5, UR9, !P4 ;  /* 0x0000000905007c0c */ /* 0x002fe2000e781270 */
[----:B------:R1:W-:Y:S01]  /*55c90*/  @P2 STG.E.U8 desc[UR20][R70.64], R74 ;  /* 0x0000004a46002986 */ /* 0x0003e2000c101114 */
[----:B------:R-:W-:Y:S01]  /*55ca0*/  F2FP.SATFINITE.E4M3.F32.PACK_AB_MERGE_C R78, R16, R19, RZ ;  /* 0x00000013104e723e */ /* 0x000fe200048070ff */
[----:B------:R-:W4:Y:S01]  /*55cb0*/  LDCU UR9, c[0x0][0x398] ;  /* 0x00007300ff0977ac */ /* 0x000f220008000800 */
[----:B---3--:R-:W-:-:S05]  /*55cc0*/  SHF.R.S32.HI R72, RZ, 0x8, R77 ;  /* 0x00000008ff487819 */ /* 0x008fca000001144d */
[----:B------:R3:W-:Y:S01]  /*55cd0*/  @P6 STG.E.U8 desc[UR20][R12.64], R72 ;  /* 0x000000480c006986 */ /* 0x0007e2000c101114 */
[----:B--2---:R-:W-:Y:S01]  /*55ce0*/  ISETP.LT.AND P6, PT, R9, UR6, !P5 ;  /* 0x0000000609007c0c */ /* 0x004fe2000efc1270 */
[----:B------:R-:W2:Y:S01]  /*55cf0*/  LDCU UR6, c[0x0][0x398] ;  /* 0x00007300ff0677ac */ /* 0x000ea20008000800 */
[----:B0-----:R-:W-:Y:S02]  /*55d00*/  ISETP.LT.AND P5, PT, R5, UR10, !P5 ;  /* 0x0000000a05007c0c */ /* 0x001fe4000efa1270 */
[----:B-1----:R-:W-:Y:S02]  /*55d10*/  IADD3 R70, P2, PT, R69, R68, RZ ;  /* 0x0000004445467210 */ /* 0x002fe40007f5e0ff */
[----:B---3--:R-:W-:Y:S01]  /*55d20*/  PRMT R72, R78, 0x9910, RZ ;  /* 0x000099104e487816 */ /* 0x008fe200000000ff */
[----:B------:R-:W-:Y:S01]  /*55d30*/  @P0 STG.E.U8 desc[UR20][R6.64], R78 ;  /* 0x0000004e06000986 */ /* 0x000fe2000c101114 */
[----:B------:R-:W0:Y:S02]  /*55d40*/  LDCU UR10, c[0x0][0x398] ;  /* 0x00007300ff0a77ac */ /* 0x000e240008000800 */
[----:B------:R-:W-:Y:S01]  /*55d50*/  SHF.R.S32.HI R72, RZ, 0x8, R72 ;  /* 0x00000008ff487819 */ /* 0x000fe20000011448 */
[----:B------:R-:W-:Y:S01]  /*55d60*/  IMAD.X R71, R10, 0x1, R3, P2 ;  /* 0x000000010a477824 */ /* 0x000fe200010e0603 */
[----:B----4-:R-:W-:-:S04]  /*55d70*/  F2FP.SATFINITE.E4M3.F32.PACK_AB_MERGE_C R75, R11, R15, RZ ;  /* 0x0000000f0b4b723e */ /* 0x010fc800048070ff */
[----:B------:R-:W-:Y:S01]  /*55d80*/  PRMT R73, R75, 0x9910, RZ ;  /* 0x000099104b497816 */ /* 0x000fe200000000ff */
[----:B------:R-:W-:Y:S03]  /*55d90*/  @P4 STG.E.U8 desc[UR20][R92.64], R75 ;  /* 0x0000004b5c004986 */ /* 0x000fe6000c101114 */
[----:B------:R-:W-:Y:S01]  /*55da0*/  SHF.R.S32.HI R73, RZ, 0x8, R73 ;  /* 0x00000008ff497819 */ /* 0x000fe20000011449 */
[----:B------:R1:W-:Y:S04]  /*55db0*/  @P6 STG.E.U8 desc[UR20][R90.64], R72 ;  /* 0x000000485a006986 */ /* 0x0003e8000c101114 */
[----:B------:R3:W-:Y:S01]  /*55dc0*/  @P5 STG.E.U8 desc[UR20][R70.64], R73 ;  /* 0x0000004946005986 */ /* 0x0007e2000c101114 */
[----:B-1----:R-:W-:-:S05]  /*55dd0*/  VIADD R72, R69, UR26 ;  /* 0x0000001a45487c36 */ /* 0x002fca0008000000 */
[----:B---3--:R-:W-:Y:S01]  /*55de0*/  SHF.R.S32.HI R71, RZ, 0x1f, R72 ;  /* 0x0000001fff477819 */ /* 0x008fe20000011448 */
[C---:B------:R-:W-:Y:S01]  /*55df0*/  VIADD R69, R72.reuse, UR26 ;  /* 0x0000001a48457c36 */ /* 0x040fe20008000000 */
[----:B------:R-:W-:Y:S02]  /*55e00*/  IADD3 R62, P4, PT, R72, R2, RZ ;  /* 0x00000002483e7210 */ /* 0x000fe40007f9e0ff */
[----:B------:R-:W-:-:S03]  /*55e10*/  ISETP.GE.AND P0, PT, R4, UR5, PT ;  /* 0x0000000504007c0c */ /* 0x000fc6000bf06270 */
[--C-:B------:R-:W-:Y:S01]  /*55e20*/  IMAD.X R63, R71, 0x1, R0.reuse, P4 ;  /* 0x00000001473f7824 */ /* 0x100fe200020e0600 */
[----:B------:R-:W-:Y:S01]  /*55e30*/  IADD3 R4, P5, PT, R72, R68, RZ ;  /* 0x0000004448047210 */ /* 0x000fe20007fbe0ff */
[----:B------:R-:W-:Y:S01]  /*55e40*/  VIADD R70, R69, UR26 ;  /* 0x0000001a45467c36 */ /* 0x000fe20008000000 */
[----:B------:R-:W-:Y:S01]  /*55e50*/  ISETP.GE.AND P2, PT, R8, UR7, PT ;  /* 0x0000000708007c0c */ /* 0x000fe2000bf46270 */
[----:B------:R-:W1:Y:S02]  /*55e60*/  LDCU UR5, c[0x0][0x39c] ;  /* 0x00007380ff0577ac */ /* 0x000e640008000800 */
[----:B------:R-:W-:Y:S01]  /*55e70*/  IMAD.X R5, R71, 0x1, R3, P5 ;  /* 0x0000000147057824 */ /* 0x000fe200028e0603 */
[----:B------:R-:W-:Y:S01]  /*55e80*/  SHF.R.S32.HI R72, RZ, 0x1f, R69 ;  /* 0x0000001fff487819 */ /* 0x000fe20000011445 */
[----:B------:R-:W3:Y:S01]  /*55e90*/  LDCU UR7, c[0x0][0x398] ;  /* 0x00007300ff0777ac */ /* 0x000ee20008000800 */
[C---:B------:R-:W-:Y:S02]  /*55ea0*/  IADD3 R6, P4, PT, R69.reuse, R2, RZ ;  /* 0x0000000245067210 */ /* 0x040fe40007f9e0ff */
[----:B------:R4:W-:Y:S03]  /*55eb0*/  STL.64 [R1+0xa00], R4 ;  /* 0x000a000401007387 */ /* 0x0009e60000100a00 */
[----:B------:R-:W-:Y:S01]  /*55ec0*/  IMAD.X R7, R72, 0x1, R0, P4 ;  /* 0x0000000148077824 */ /* 0x000fe200020e0600 */
[----:B----4-:R-:W-:-:S04]  /*55ed0*/  IADD3 R4, P5, PT, R69, R68, RZ ;  /* 0x0000004445047210 */ /* 0x010fc80007fbe0ff */
[----:B------:R4:W-:Y:S01]  /*55ee0*/  STL.64 [R1+0x9f8], R6 ;  /* 0x0009f80601007387 */ /* 0x0009e20000100a00 */
[----:B------:R-:W-:Y:S01]  /*55ef0*/  IMAD.X R5, R72, 0x1, R3, P5 ;  /* 0x0000000148057824 */ /* 0x000fe200028e0603 */
[----:B------:R-:W-:-:S04]  /*55f00*/  SHF.R.S32.HI R71, RZ, 0x1f, R70 ;  /* 0x0000001fff477819 */ /* 0x000fc80000011446 */
[----:B------:R0:W-:Y:S01]  /*55f10*/  STL.64 [R1+0x9f0], R4 ;  /* 0x0009f00401007387 */ /* 0x0001e20000100a00 */
[C---:B----4-:R-:W-:Y:S01]  /*55f20*/  IADD3 R6, P4, PT, R70.reuse, R2, RZ ;  /* 0x0000000246067210 */ /* 0x050fe20007f9e0ff */
[----:B------:R-:W-:-:S04]  /*55f30*/  VIADD R69, R70, UR26 ;  /* 0x0000001a46457c36 */ /* 0x000fc80008000000 */
[----:B------:R-:W-:Y:S01]  /*55f40*/  IMAD.X R7, R71, 0x1, R0, P4 ;  /* 0x0000000147077824 */ /* 0x000fe200020e0600 */
[----:B0-----:R-:W-:-:S04]  /*55f50*/  IADD3 R4, P5, PT, R70, R68, RZ ;  /* 0x0000004446047210 */ /* 0x001fc80007fbe0ff */
[----:B------:R0:W-:Y:S01]  /*55f60*/  STL.64 [R1+0x9e8], R6 ;  /* 0x0009e80601007387 */ /* 0x0001e20000100a00 */
[----:B------:R-:W-:Y:S01]  /*55f70*/  IMAD.X R5, R71, 0x1, R3, P5 ;  /* 0x0000000147057824 */ /* 0x000fe200028e0603 */
[----:B------:R-:W-:-:S04]  /*55f80*/  SHF.R.S32.HI R72, RZ, 0x1f, R69 ;  /* 0x0000001fff487819 */ /* 0x000fc80000011445 */
[----:B------:R4:W-:Y:S01]  /*55f90*/  STL.64 [R1+0x9e0], R4 ;  /* 0x0009e00401007387 */ /* 0x0009e20000100a00 */
[C---:B0-----:R-:W-:Y:S01]  /*55fa0*/  IADD3 R6, P4, PT, R69.reuse, R2, RZ ;  /* 0x0000000245067210 */ /* 0x041fe20007f9e0ff */
[----:B------:R-:W-:-:S04]  /*55fb0*/  VIADD R70, R69, UR26 ;  /* 0x0000001a45467c36 */ /* 0x000fc80008000000 */
[----:B------:R-:W-:Y:S01]  /*55fc0*/  IMAD.X R7, R72, 0x1, R0, P4 ;  /* 0x0000000148077824 */ /* 0x000fe200020e0600 */
[----:B----4-:R-:W-:-:S04]  /*55fd0*/  IADD3 R4, P5, PT, R69, R68, RZ ;  /* 0x0000004445047210 */ /* 0x010fc80007fbe0ff */
        /* <DEDUP_REMOVED lines=412> */
[C---:B------:R-:W-:Y:S01]  /*579a0*/  VIADD R70, R69.reuse, UR26 ;  /* 0x0000001a45467c36 */ /* 0x040fe20008000000 */
[C---:B0-----:R-:W-:Y:S02]  /*579b0*/  IADD3 R6, P4, PT, R69.reuse, R2, RZ ;  /* 0x0000000245067210 */ /* 0x041fe40007f9e0ff */
[----:B----4-:R-:W-:-:S05]  /*579c0*/  IADD3 R4, P5, PT, R69, R68, RZ ;  /* 0x0000004445047210 */ /* 0x010fca0007fbe0ff */
[C-C-:B------:R-:W-:Y:S01]  /*579d0*/  IMAD.X R5, R72.reuse, 0x1, R3.reuse, P5 ;  /* 0x0000000148057824 */ /* 0x140fe200028e0603 */
[----:B------:R-:W-:Y:S01]  /*579e0*/  SHF.R.S32.HI R71, RZ, 0x1f, R70 ;  /* 0x0000001fff477819 */ /* 0x000fe20000011446 */
[----:B------:R-:W-:Y:S01]  /*579f0*/  IMAD.X R7, R72, 0x1, R0, P4 ;  /* 0x0000000148077824 */ /* 0x000fe200020e0600 */
[C---:B------:R-:W-:Y:S02]  /*57a00*/  IADD3 R12, P5, PT, R70.reuse, R68, RZ ;  /* 0x00000044460c7210 */ /* 0x040fe40007fbe0ff */
[----:B------:R0:W-:Y:S01]  /*57a10*/  STL.64 [R1+0x688], R4 ;  /* 0x0006880401007387 */ /* 0x0001e20000100a00 */
[C---:B------:R-:W-:Y:S02]  /*57a20*/  VIADD R69, R70.reuse, UR26 ;  /* 0x0000001a46457c36 */ /* 0x040fe40008000000 */
[----:B------:R-:W-:Y:S01]  /*57a30*/  IMAD.X R13, R71, 0x1, R3, P5 ;  /* 0x00000001470d7824 */ /* 0x000fe200028e0603 */
[----:B------:R4:W-:Y:S01]  /*57a40*/  STL.64 [R1+0x690], R6 ;  /* 0x0006900601007387 */ /* 0x0009e20000100a00 */
[----:B0-----:R-:W-:-:S03]  /*57a50*/  IADD3 R4, P4, PT, R70, R2, RZ ;  /* 0x0000000246047210 */ /* 0x001fc60007f9e0ff */
[----:B------:R-:W-:Y:S02]  /*57a60*/  STL.64 [R1+0x1810], R12 ;  /* 0x0018100c01007387 */ /* 0x000fe40000100a00 */
[--C-:B------:R-:W-:Y:S01]  /*57a70*/  IMAD.X R5, R71, 0x1, R0.reuse, P4 ;  /* 0x0000000147057824 */ /* 0x100fe200020e0600 */
[----:B------:R-:W-:Y:S02]  /*57a80*/  SHF.R.S32.HI R72, RZ, 0x1f, R69 ;  /* 0x0000001fff487819 */ /* 0x000fe40000011445 */
[C---:B----4-:R-:W-:Y:S02]  /*57a90*/  IADD3 R6, P4, PT, R69.reuse, R2, RZ ;  /* 0x0000000245067210 */ /* 0x050fe40007f9e0ff */
[----:B------:R0:W-:Y:S01]  /*57aa0*/  STL.64 [R1+0x680], R4 ;  /* 0x0006800401007387 */ /* 0x0001e20000100a00 */
[C---:B------:R-:W-:Y:S02]  /*57ab0*/  VIADD R70, R69.reuse, UR26 ;  /* 0x0000001a45467c36 */ /* 0x040fe40008000000 */
[----:B------:R-:W-:Y:S01]  /*57ac0*/  IMAD.X R7, R72, 0x1, R0, P4 ;  /* 0x0000000148077824 */ /* 0x000fe200020e0600 */
[----:B0-----:R-:W-:-:S05]  /*57ad0*/  IADD3 R4, P5, PT, R69, R68, RZ ;  /* 0x0000004445047210 */ /* 0x001fca0007fbe0ff */
[----:B------:R-:W-:Y:S01]  /*57ae0*/  IMAD.X R5, R72, 0x1, R3, P5 ;  /* 0x0000000148057824 */ /* 0x000fe200028e0603 */
[----:B------:R-:W-:-:S04]  /*57af0*/  SHF.R.S32.HI R71, RZ, 0x1f, R70 ;  /* 0x0000001fff477819 */ /* 0x000fc80000011446 */
[----:B------:R0:W-:Y:S04]  /*57b00*/  STL.64 [R1+0x668], R4 ;  /* 0x0006680401007387 */ /* 0x0001e80000100a00 */
[----:B------:R4:W-:Y:S01]  /*57b10*/  STL.64 [R1+0x670], R6 ;  /* 0x0006700601007387 */ /* 0x0009e20000100a00 */
[C---:B------:R-:W-:Y:S01]  /*57b20*/  VIADD R69, R70.reuse, UR26 ;  /* 0x0000001a46457c36 */ /* 0x040fe20008000000 */
[C---:B0-----:R-:W-:Y:S02]  /*57b30*/  IADD3 R4, P4, PT, R70.reuse, R2, RZ ;  /* 0x0000000246047210 */ /* 0x041fe40007f9e0ff */
[----:B----4-:R-:W-:-:S03]  /*57b40*/  IADD3 R6, P5, PT, R70, R68, RZ ;  /* 0x0000004446067210 */ /* 0x010fc60007fbe0ff */
[C---:B------:R-:W-:Y:S02]  /*57b50*/  IMAD.X R5, R71.reuse, 0x1, R0, P4 ;  /* 0x0000000147057824 */ /* 0x040fe400020e0600 */
[----:B------:R-:W-:-:S03]  /*57b60*/  IMAD.X R7, R71, 0x1, R3, P5 ;  /* 0x0000000147077824 */ /* 0x000fc600028e0603 */
[----:B------:R0:W-:Y:S01]  /*57b70*/  STL.64 [R1+0x1818], R4 ;  /* 0x0018180401007387 */ /* 0x0001e20000100a00 */
[----:B------:R-:W-:-:S03]  /*57b80*/  SHF.R.S32.HI R72, RZ, 0x1f, R69 ;  /* 0x0000001fff487819 */ /* 0x000fc60000011445 */
[----:B------:R4:W-:Y:S01]  /*57b90*/  STL.64 [R1+0x658], R6 ;  /* 0x0006580601007387 */ /* 0x0009e20000100a00 */
[C---:B------:R-:W-:Y:S01]  /*57ba0*/  VIADD R70, R69.reuse, UR26 ;  /* 0x0000001a45467c36 */ /* 0x040fe20008000000 */
[C---:B0-----:R-:W-:Y:S02]  /*57bb0*/  IADD3 R4, P5, PT, R69.reuse, R68, RZ ;  /* 0x0000004445047210 */ /* 0x041fe40007fbe0ff */
[----:B----4-:R-:W-:-:S03]  /*57bc0*/  IADD3 R6, P4, PT, R69, R2, RZ ;  /* 0x0000000245067210 */ /* 0x010fc60007f9e0ff */
[C---:B------:R-:W-:Y:S02]  /*57bd0*/  IMAD.X R5, R72.reuse, 0x1, R3, P5 ;  /* 0x0000000148057824 */ /* 0x040fe400028e0603 */
[----:B------:R-:W-:Y:S01]  /*57be0*/  IMAD.X R7, R72, 0x1, R0, P4 ;  /* 0x0000000148077824 */ /* 0x000fe200020e0600 */
[----:B------:R-:W-:-:S04]  /*57bf0*/  SHF.R.S32.HI R71, RZ, 0x1f, R70 ;  /* 0x0000001fff477819 */ /* 0x000fc80000011446 */
[----:B------:R0:W-:Y:S04]  /*57c00*/  STL.64 [R1+0x1800], R6 ;  /* 0x0018000601007387 */ /* 0x0001e80000100a00 */
[----:B------:R4:W-:Y:S01]  /*57c10*/  STL.64 [R1+0x648], R4 ;  /* 0x0006480401007387 */ /* 0x0009e20000100a00 */
[C---:B------:R-:W-:Y:S01]  /*57c20*/  VIADD R69, R70.reuse, UR26 ;  /* 0x0000001a46457c36 */ /* 0x040fe20008000000 */
[C---:B0-----:R-:W-:Y:S02]  /*57c30*/  IADD3 R6, P4, PT, R70.reuse, R2, RZ ;  /* 0x0000000246067210 */ /* 0x041fe40007f9e0ff */
[----:B----4-:R-:W-:-:S03]  /*57c40*/  IADD3 R4, P5, PT, R70, R68, RZ ;  /* 0x0000004446047210 */ /* 0x010fc60007fbe0ff */
[C-C-:B------:R-:W-:Y:S02]  /*57c50*/  IMAD.X R7, R71.reuse, 0x1, R0.reuse, P4 ;  /* 0x0000000147077824 */ /* 0x140fe400020e0600 */
[----:B------:R-:W-:Y:S01]  /*57c60*/  IMAD.X R5, R71, 0x1, R3, P5 ;  /* 0x0000000147057824 */ /* 0x000fe200028e0603 */
[----:B------:R-:W-:Y:S02]  /*57c70*/  SHF.R.S32.HI R72, RZ, 0x1f, R69 ;  /* 0x0000001fff487819 */ /* 0x000fe40000011445 */
[C---:B------:R-:W-:Y:S02]  /*57c80*/  IADD3 R8, P4, PT, R69.reuse, R2, RZ ;  /* 0x0000000245087210 */ /* 0x040fe40007f9e0ff */
[----:B------:R0:W-:Y:S01]  /*57c90*/  STL.64 [R1+0x638], R4 ;  /* 0x0006380401007387 */ /* 0x0001e20000100a00 */
[C---:B------:R-:W-:Y:S02]  /*57ca0*/  VIADD R70, R69.reuse, UR26 ;  /* 0x0000001a45467c36 */ /* 0x040fe40008000000 */
[----:B------:R-:W-:Y:S01]  /*57cb0*/  IMAD.X R9, R72, 0x1, R0, P4 ;  /* 0x0000000148097824 */ /* 0x000fe200020e0600 */
[----:B------:R4:W-:Y:S01]  /*57cc0*/  STL.64 [R1+0x640], R6 ;  /* 0x0006400601007387 */ /* 0x0009e20000100a00 */
[----:B0-----:R-:W-:-:S03]  /*57cd0*/  IADD3 R4, P5, PT, R69, R68, RZ ;  /* 0x0000004445047210 */ /* 0x001fc60007fbe0ff */
[----:B------:R-:W-:Y:S02]  /*57ce0*/  STL.64 [R1+0x1820], R8 ;  /* 0x0018200801007387 */ /* 0x000fe40000100a00 */
[----:B------:R-:W-:Y:S01]  /*57cf0*/  IMAD.X R5, R72, 0x1, R3, P5 ;  /* 0x0000000148057824 */ /* 0x000fe200028e0603 */
[----:B------:R-:W-:-:S04]  /*57d00*/  SHF.R.S32.HI R71, RZ, 0x1f, R70 ;  /* 0x0000001fff477819 */ /* 0x000fc80000011446 */
[----:B------:R0:W-:Y:S01]  /*57d10*/  STL.64 [R1+0x628], R4 ;  /* 0x0006280401007387 */ /* 0x0001e20000100a00 */
[C---:B------:R-:W-:Y:S01]  /*57d20*/  VIADD R69, R70.reuse, UR26 ;  /* 0x0000001a46457c36 */ /* 0x040fe20008000000 */
[C---:B----4-:R-:W-:Y:S02]  /*57d30*/  IADD3 R6, P4, PT, R70.reuse, R2, RZ ;  /* 0x0000000246067210 */ /* 0x050fe40007f9e0ff */
[----:B0-----:R-:W-:-:S05]  /*57d40*/  IADD3 R4, P5, PT, R70, R68, RZ ;  /* 0x0000004446047210 */ /* 0x001fca0007fbe0ff */
[C---:B------:R-:W-:Y:S01]  /*57d50*/  IMAD.X R5, R71.reuse, 0x1, R3, P5 ;  /* 0x0000000147057824 */ /* 0x040fe200028e0603 */
        /* <DEDUP_REMOVED lines=10> */
[----:B------:R-:W-:Y:S02]  /*57e00*/  SHF.R.S32.HI R71, RZ, 0x1f, R70 ;  /* 0x0000001fff477819 */ /* 0x000fe40000011446 */
[C---:B----4-:R-:W-:Y:S02]  /*57e10*/  IADD3 R6, P4, PT, R70.reuse, R2, RZ ;  /* 0x0000000246067210 */ /* 0x050fe40007f9e0ff */
[----:B------:R0:W-:Y:S01]  /*57e20*/  STL.64 [R1+0x610], R4 ;  /* 0x0006100401007387 */ /* 0x0001e20000100a00 */
[C---:B------:R-:W-:Y:S02]  /*57e30*/  VIADD R69, R70.reuse, UR26 ;  /* 0x0000001a46457c36 */ /* 0x040fe40008000000 */
        /* <DEDUP_REMOVED lines=30> */
[C---:B----4-:R-:W-:Y:S01]  /*58020*/  IADD3 R6, P4, PT, R70.reuse, R2, RZ ;  /* 0x0000000246067210 */ /* 0x050fe20007f9e0ff */
[C---:B------:R-:W-:Y:S01]  /*58030*/  VIADD R69, R70.reuse, UR26 ;  /* 0x0000001a46457c36 */ /* 0x040fe20008000000 */
[----:B0-----:R-:W-:-:S03]  /*58040*/  IADD3 R4, P5, PT, R70, R68, RZ ;  /* 0x0000004446047210 */ /* 0x001fc60007fbe0ff */
        /* <DEDUP_REMOVED lines=16> */
[----:B------:R-:W-:Y:S01]  /*58150*/  IMAD.X R5, R71, 0x1, R3, P5 ;  /* 0x0000000147057824 */ /* 0x000fe200028e0603 */
[----:B------:R-:W-:-:S04]  /*58160*/  SHF.R.S32.HI R72, RZ, 0x1f, R69 ;  /* 0x0000001fff487819 */ /* 0x000fc80000011445 */
[----:B------:R0:W-:Y:S01]  /*58170*/  STL.64 [R1+0x598], R4 ;  /* 0x0005980401007387 */ /* 0x0001e20000100a00 */
[----:B------:R-:W-:Y:S02]  /*58180*/  IMAD.X R7, R71, 0x1, R0, P4 ;  /* 0x0000000147077824 */ /* 0x000fe400020e0600 */
[C---:B------:R-:W-:Y:S01]  /*58190*/  VIADD R70, R69.reuse, UR26 ;  /* 0x0000001a45467c36 */ /* 0x040fe20008000000 */
[----:B0-----:R-:W-:Y:S02]  /*581a0*/  IADD3 R4, P5, PT, R69, R68, RZ ;  /* 0x0000004445047210 */ /* 0x001fe40007fbe0ff */
[----:B------:R-:W-:Y:S03]  /*581b0*/  STL.64 [R1+0x5a0], R6 ;  /* 0x0005a00601007387 */ /* 0x000fe60000100a00 */
[----:B------:R-:W-:Y:S01]  /*581c0*/  IMAD.X R5, R72, 0x1, R3, P5 ;  /* 0x0000000148057824 */ /* 0x000fe200028e0603 */
[----:B------:R-:W-:-:S04]  /*581d0*/  SHF.R.S32.HI R71, RZ, 0x1f, R70 ;  /* 0x0000001fff477819 */ /* 0x000fc80000011446 */
[----:B------:R0:W-:Y:S01]  /*581e0*/  STL.64 [R1+0x588], R4 ;  /* 0x0005880401007387 */ /* 0x0001e20000100a00 */
[----:B------:R-:W-:Y:S01]  /*581f0*/  IADD3 R18, P4, PT, R69, R2, RZ ;  /* 0x0000000245127210 */ /* 0x000fe20007f9e0ff */
[C---:B------:R-:W-:Y:S01]  /*58200*/  VIADD R69, R70.reuse, UR26 ;  /* 0x0000001a46457c36 */ /* 0x040fe20008000000 */
[----:B0-----:R-:W-:-:S03]  /*58210*/  IADD3 R4, P5, PT, R70, R68, RZ ;  /* 0x0000004446047210 */ /* 0x001fc60007fbe0ff */
[--C-:B------:R-:W-:Y:S02]  /*58220*/  IMAD.X R19, R72, 0x1, R0.reuse, P4 ;  /* 0x0000000148137824 */ /* 0x100fe400020e0600 */
[C---:B------:R-:W-:Y:S01]  /*58230*/  IMAD.X R5, R71.reuse, 0x1, R3, P5 ;  /* 0x0000000147057824 */ /* 0x040fe200028e0603 */
[----:B------:R-:W-:Y:S02]  /*58240*/  IADD3 R6, P4, PT, R70, R2, RZ ;  /* 0x0000000246067210 */ /* 0x000fe40007f9e0ff */
[----:B------:R-:W-:Y:S02]  /*58250*/  SHF.R.S32.HI R72, RZ, 0x1f, R69 ;  /* 0x0000001fff487819 */ /* 0x000fe40000011445 */
[----:B------:R0:W-:Y:S01]  /*58260*/  STL.64 [R1+0x578], R4 ;  /* 0x0005780401007387 */ /* 0x0001e20000100a00 */
[----:B------:R-:W-:Y:S02]  /*58270*/  IMAD.X R7, R71, 0x1, R0, P4 ;  /* 0x0000000147077824 */ /* 0x000fe400020e0600 */
[C---:B------:R-:W-:Y:S01]  /*58280*/  VIADD R70, R69.reuse, UR26 ;  /* 0x0000001a45467c36 */ /* 0x040fe20008000000 */
[----:B0-----:R-:W-:-:S02]  /*58290*/  IADD3 R4, P5, PT, R69, R68, RZ ;  /* 0x0000004445047210 */ /* 0x001fc40007fbe0ff */
        /* <DEDUP_REMOVED lines=240> */
[----:B------:R0:W-:Y:S03]  /*591a0*/  STL.64 [R1+0x198], R6 ;  /* 0x0001980601007387 */ /* 0x0001e60000100a00 */
[C---:B------:R-:W-:Y:S01]  /*591b0*/  IMAD.X R5, R72.reuse, 0x1, R3, P5 ;  /* 0x0000000148057824 */ /* 0x040fe200028e0603 */
[-C--:B------:R-:W-:Y:S02]  /*591c0*/  IADD3 R52, P4, PT, R69, R2.reuse, RZ ;  /* 0x0000000245347210 */ /* 0x080fe40007f9e0ff */
[----:B------:R-:W-:Y:S02]  /*591d0*/  SHF.R.S32.HI R73, RZ, 0x1f, R70 ;  /* 0x0000001fff497819 */ /* 0x000fe40000011446 */
[----:B------:R4:W-:Y:S01]  /*591e0*/  STL.64 [R1+0x180], R4 ;  /* 0x0001800401007387 */ /* 0x0009e20000100a00 */
[----:B------:R-:W-:Y:S01]  /*591f0*/  IMAD.X R53, R72, 0x1, R0, P4 ;  /* 0x0000000148357824 */ /* 0x000fe200020e0600 */
[C---:B0-----:R-:W-:Y:S01]  /*59200*/  IADD3 R6, P4, PT, R70.reuse, R2, RZ ;  /* 0x0000000246067210 */ /* 0x041fe20007f9e0ff */
[C---:B------:R-:W-:Y:S01]  /*59210*/  VIADD R69, R70.reuse, UR26 ;  /* 0x0000001a46457c36 */ /* 0x040fe20008000000 */
[----:B----4-:R-:W-:-:S05]  /*59220*/  IADD3 R4, P5, PT, R70, R68, RZ ;  /* 0x0000004446047210 */ /* 0x010fca0007fbe0ff */
[C---:B------:R-:W-:Y:S01]  /*59230*/  IMAD.X R5, R73.reuse, 0x1, R3, P5 ;  /* 0x0000000149057824 */ /* 0x040fe200028e0603 */
[----:B------:R-:W-:Y:S01]  /*59240*/  SHF.R.S32.HI R72, RZ, 0x1f, R69 ;  /* 0x0000001fff487819 */ /* 0x000fe20000011445 */
[----:B------:R-:W-:-:S03]  /*59250*/  IMAD.X R7, R73, 0x1, R0, P4 ;  /* 0x0000000149077824 */ /* 0x000fc600020e0600 */
[----:B------:R0:W-:Y:S01]  /*59260*/  STL.64 [R1+0x170], R4 ;  /* 0x0001700401007387 */ /* 0x0001e20000100a00 */
[C---:B------:R-:W-:Y:S01]  /*59270*/  IADD3 R54, P5, PT, R69.reuse, R68, RZ ;  /* 0x0000004445367210 */ /* 0x040fe20007fbe0ff */
[C---:B------:R-:W-:Y:S01]  /*59280*/  VIADD R71, R69.reuse, UR26 ;  /* 0x0000001a45477c36 */ /* 0x040fe20008000000 */
[----:B0-----:R-:W-:Y:S01]  /*59290*/  IADD3 R4, P4, PT, R69, R2, RZ ;  /* 0x0000000245047210 */ /* 0x001fe20007f9e0ff */
[----:B------:R-:W-:Y:S04]  /*592a0*/  STL.64 [R1+0x178], R6 ;  /* 0x0001780601007387 */ /* 0x000fe80000100a00 */
[C---:B------:R-:W-:Y:S01]  /*592b0*/  IMAD.X R5, R72.reuse, 0x1, R0, P4 ;  /* 0x0000000148057824 */ /* 0x040fe200020e0600 */
[----:B------:R-:W-:Y:S01]  /*592c0*/  SHF.R.S32.HI R73, RZ, 0x1f, R71 ;  /* 0x0000001fff497819 */ /* 0x000fe20000011447 */
[----:B------:R-:W-:-:S03]  /*592d0*/  IMAD.X R55, R72, 0x1, R3, P5 ;  /* 0x0000000148377824 */ /* 0x000fc600028e0603 */
[----:B------:R0:W-:Y:S01]  /*592e0*/  STL.64 [R1+0x168], R4 ;  /* 0x0001680401007387 */ /* 0x0001e20000100a00 */
[C---:B------:R-:W-:Y:S01]  /*592f0*/  VIADD R70, R71.reuse, UR26 ;  /* 0x0000001a47467c36 */ /* 0x040fe20008000000 */
[----:B0-----:R-:W-:-:S05]  /*59300*/  IADD3 R4, P5, PT, R71, R68, RZ ;  /* 0x0000004447047210 */ /* 0x001fca0007fbe0ff */
[--C-:B------:R-:W-:Y:S01]  /*59310*/  IMAD.X R5, R73, 0x1, R3.reuse, P5 ;  /* 0x0000000149057824 */ /* 0x100fe200028e0603 */
[----:B------:R-:W-:Y:S02]  /*59320*/  IADD3 R6, P4, PT, R71, R2, RZ ;  /* 0x0000000247067210 */ /* 0x000fe40007f9e0ff */
[----:B------:R-:W-:Y:S02]  /*59330*/  SHF.R.S32.HI R71, RZ, 0x1f, R70 ;  /* 0x0000001fff477819 */ /* 0x000fe40000011446 */
        /* <DEDUP_REMOVED lines=11> */
[----:B------:R-:W-:Y:S02]  /*593f0*/  IMAD.X R57, R71, 0x1, R0, P4 ;  /* 0x0000000147397824 */ /* 0x000fe400020e0600 */
        /* <DEDUP_REMOVED lines=15> */
[----:B----4-:R-:W-:-:S03]  /*594f0*/  IADD3 R4, P5, PT, R69, R68, RZ ;  /* 0x0000004445047210 */ /* 0x010fc60007fbe0ff */
[C---:B------:R-:W-:Y:S02]  /*59500*/  IMAD.X R7, R72.reuse, 0x1, R0, P4 ;  /* 0x0000000148077824 */ /* 0x040fe400020e0600 */
[----:B------:R-:W-:Y:S01]  /*59510*/  IMAD.X R5, R72, 0x1, R3, P5 ;  /* 0x0000000148057824 */ /* 0x000fe200028e0603 */
[----:B------:R-:W-:Y:S01]  /*59520*/  SHF.R.S32.HI R71, RZ, 0x1f, R70 ;  /* 0x0000001fff477819 */ /* 0x000fe20000011446 */
[C---:B------:R-:W-:Y:S01]  /*59530*/  VIADD R69, R70.reuse, UR26 ;  /* 0x0000001a46457c36 */ /* 0x040fe20008000000 */
[C---:B------:R-:W-:Y:S02]  /*59540*/  IADD3 R60, P4, PT, R70.reuse, R2, RZ ;  /* 0x00000002463c7210 */ /* 0x040fe40007f9e0ff */
[----:B------:R0:W-:Y:S01]  /*59550*/  STL.64 [R1+0x110], R4 ;  /* 0x0001100401007387 */ /* 0x0001e20000100a00 */
[----:B------:R-:W-:Y:S02]  /*59560*/  VIADD R92, R69, UR26 ;  /* 0x0000001a455c7c36 */ /* 0x000fe40008000000 */
[----:B------:R-:W-:Y:S01]  /*59570*/  IMAD.X R61, R71, 0x1, R0, P4 ;  /* 0x00000001473d7824 */ /* 0x000fe200020e0600 */
[----:B------:R4:W-:Y:S01]  /*59580*/  STL.64 [R1+0x118], R6 ;  /* 0x0001180601007387 */ /* 0x0009e20000100a00 */
[----:B0-----:R-:W-:Y:S01]  /*59590*/  IADD3 R4, P5, PT, R70, R68, RZ ;  /* 0x0000004446047210 */ /* 0x001fe20007fbe0ff */
[----:B------:R-:W-:Y:S01]  /*595a0*/  VIADD R88, R92, UR26 ;  /* 0x0000001a5c587c36 */ /* 0x000fe20008000000 */
[----:B------:R-:W-:Y:S01]  /*595b0*/  SHF.R.S32.HI R70, RZ, 0x1f, R69 ;  /* 0x0000001fff467819 */ /* 0x000fe20000011445 */
[----:B------:R-:W5:Y:S01]  /*595c0*/  LDL.LU R8, [R1+0x1604] ;  /* 0x0016040001087983 */ /* 0x000f620000300800 */
[----:B----4-:R-:W-:Y:S01]  /*595d0*/  IMAD.MOV.U32 R6, RZ, RZ, R62 ;  /* 0x000000ffff067224 */ /* 0x010fe200078e003e */
[----:B------:R-:W-:Y:S01]  /*595e0*/  IADD3 R62, P4, PT, R69, R2, RZ ;  /* 0x00000002453e7210 */ /* 0x000fe20007f9e0ff */
[----:B------:R-:W-:Y:S01]  /*595f0*/  IMAD.X R5, R71, 0x1, R3, P5 ;  /* 0x0000000147057824 */ /* 0x000fe200028e0603 */
[----:B------:R-:W-:Y:S01]  /*59600*/  IADD3 R64, P5, PT, R69, R68, RZ ;  /* 0x0000004445407210 */ /* 0x000fe20007fbe0ff */
[----:B------:R-:W-:Y:S01]  /*59610*/  IMAD.MOV.U32 R7, RZ, RZ, R63 ;  /* 0x000000ffff077224 */ /* 0x000fe200078e003f */
[----:B------:R-:W-:Y:S01]  /*59620*/  SHF.R.S32.HI R69, RZ, 0x1f, R92 ;  /* 0x0000001fff457819 */ /* 0x000fe2000001145c */
[----:B------:R-:W-:Y:S01]  /*59630*/  IMAD.X R63, R70, 0x1, R0, P4 ;  /* 0x00000001463f7824 */ /* 0x000fe200020e0600 */
[----:B------:R-:W-:Y:S01]  /*59640*/  IADD3 R66, P4, PT, R92, R2, RZ ;  /* 0x000000025c427210 */ /* 0x000fe20007f9e0ff */
[--C-:B------:R-:W-:Y:S01]  /*59650*/  IMAD.X R65, R70, 0x1, R3.reuse, P5 ;  /* 0x0000000146417824 */ /* 0x100fe200028e0603 */
[----:B------:R-:W-:Y:S01]  /*59660*/  IADD3 R92, P5, PT, R92, R68, RZ ;  /* 0x000000445c5c7210 */ /* 0x000fe20007fbe0ff */
[C---:B------:R-:W-:Y:S01]  /*59670*/  VIADD R84, R88.reuse, UR26 ;  /* 0x0000001a58547c36 */ /* 0x040fe20008000000 */
[----:B------:R-:W-:Y:S01]  /*59680*/  SHF.R.S32.HI R70, RZ, 0x1f, R88 ;  /* 0x0000001fff467819 */ /* 0x000fe20000011458 */
[C---:B------:R-:W-:Y:S01]  /*59690*/  IMAD.X R67, R69.reuse, 0x1, R0, P4 ;  /* 0x0000000145437824 */ /* 0x040fe200020e0600 */
[C---:B------:R-:W-:Y:S01]  /*596a0*/  IADD3 R90, P4, PT, R88.reuse, R2, RZ ;  /* 0x00000002585a7210 */ /* 0x040fe20007f9e0ff */
[--C-:B------:R-:W-:Y:S01]  /*596b0*/  IMAD.X R93, R69, 0x1, R3.reuse, P5 ;  /* 0x00000001455d7824 */ /* 0x100fe200028e0603 */
        /* <DEDUP_REMOVED lines=13> */
[----:B------:R0:W-:Y:S04]  /*59790*/  STL.64 [R1+0x100], R4 ;  /* 0x0001000401007387 */ /* 0x0001e80000100a00 */
[----:B------:R-:W-:Y:S01]  /*597a0*/  IMAD.X R81, R70, 0x1, R3, P5 ;  /* 0x0000000146517824 */ /* 0x000fe200028e0603 */
[----:B0-----:R-:W1:Y:S04]  /*597b0*/  LDL.LU R5, [R1+0x1600] ;  /* 0x0016000001057983 */ /* 0x001e680000300800 */
[----:B------:R-:W4:Y:S04]  /*597c0*/  LDL.LU R14, [R1+0x418] ;  /* 0x00041800010e7983 */ /* 0x000f280000300800 */
[----:B------:R-:W4:Y:S04]  /*597d0*/  LDL.LU R15, [R1+0x41c] ;  /* 0x00041c00010f7983 */ /* 0x000f280000300800 */
[----:B------:R-:W2:Y:S04]  /*597e0*/  LDL.LU R4, [R1+0x18] ;  /* 0x0000180001047983 */ /* 0x000ea80000300800 */
[----:B------:R-:W2:Y:S04]  /*597f0*/  LDL.LU R12, [R1+0x1c] ;  /* 0x00001c00010c7983 */ /* 0x000ea80000300800 */
[----:B------:R-:W3:Y:S04]  /*59800*/  LDL.LU.64 R10, [R1+0xa00] ;  /* 0x000a0000010a7983 */ /* 0x000ee80000300a00 */
[----:B------:R0:W-:Y:S04]  /*59810*/  STL [R1+0x16e0], R81 ;  /* 0x0016e05101007387 */ /* 0x0001e80000100800 */
[----:B0-----:R-:W3:Y:S01]  /*59820*/  LDL.LU R81, [R1+0x700] ;  /* 0x0007000001517983 */ /* 0x001ee20000300800 */
[----:B------:R-:W-:-:S02]  /*59830*/  SHF.R.S32.HI R71, RZ, 0x1f, R69 ;  /* 0x0000001fff477819 */ /* 0x000fc40000011445 */
[C---:B------:R-:W-:Y:S01]  /*59840*/  IADD3 R76, P5, PT, R69.reuse, R68, RZ ;  /* 0x00000044454c7210 */ /* 0x040fe20007fbe0ff */
[----:B------:R-:W-:Y:S01]  /*59850*/  IMAD.X R83, R70, 0x1, R0, P4 ;  /* 0x0000000146537824 */ /* 0x000fe200020e0600 */
[----:B------:R-:W-:-:S03]  /*59860*/  IADD3 R78, P4, PT, R69, R2, RZ ;  /* 0x00000002454e7210 */ /* 0x000fc60007f9e0ff */
[----:B------:R-:W-:Y:S02]  /*59870*/  IMAD.X R77, R71, 0x1, R3, P5 ;  /* 0x00000001474d7824 */ /* 0x000fe400028e0603 */
[----:B------:R-:W-:-:S03]  /*59880*/  VIADD R69, R69, UR26 ;  /* 0x0000001a45457c36 */ /* 0x000fc60008000000 */
[----:B------:R0:W-:Y:S01]  /*59890*/  STL [R1+0x16dc], R77 ;  /* 0x0016dc4d01007387 */ /* 0x0001e20000100800 */
[----:B------:R-:W-:Y:S01]  /*598a0*/  IMAD.X R79, R71, 0x1, R0, P4 ;  /* 0x00000001474f7824 */ /* 0x000fe200020e0600 */
[----:B------:R-:W-:Y:S01]  /*598b0*/  SHF.R.S32.HI R73, RZ, 0x1f, R69 ;  /* 0x0000001fff497819 */ /* 0x000fe20000011445 */
[C---:B------:R-:W-:Y:S01]  /*598c0*/  VIADD R71, R69.reuse, UR26 ;  /* 0x0000001a45477c36 */ /* 0x040fe20008000000 */
[C---:B------:R-:W-:Y:S01]  /*598d0*/  IADD3 R74, P4, PT, R69.reuse, R2, RZ ;  /* 0x00000002454a7210 */ /* 0x040fe20007f9e0ff */
[----:B0-----:R-:W3:Y:S01]  /*598e0*/  LDL.LU R77, [R1+0x704] ;  /* 0x00070400014d7983 */ /* 0x001ee20000300800 */
[----:B------:R-:W-:-:S03]  /*598f0*/  IADD3 R72, P5, PT, R69, R68, RZ ;  /* 0x0000004445487210 */ /* 0x000fc60007fbe0ff */
[----:B------:R-:W-:Y:S01]  /*59900*/  IMAD.X R75, R73, 0x1, R0, P4 ;  /* 0x00000001494b7824 */ /* 0x000fe200020e0600 */
[C---:B------:R-:W-:Y:S02]  /*59910*/  IADD3 R70, P4, PT, R71.reuse, R2, RZ ;  /* 0x0000000247467210 */ /* 0x040fe40007f9e0ff */
[----:B------:R-:W-:Y:S02]  /*59920*/  IADD3 R68, P6, PT, R71, R68, RZ ;  /* 0x0000004447447210 */ /* 0x000fe40007fde0ff */
[----:B------:R-:W-:Y:S01]  /*59930*/  SHF.R.S32.HI R2, RZ, 0x1f, R71 ;  /* 0x0000001fff027819 */ /* 0x000fe20000011447 */
[----:B------:R-:W-:-:S04]  /*59940*/  IMAD.X R73, R73, 0x1, R3, P5 ;  /* 0x0000000149497824 */ /* 0x000fc800028e0603 */
[C---:B------:R-:W-:Y:S02]  /*59950*/  IMAD.X R69, R2.reuse, 0x1, R3, P6 ;  /* 0x0000000102457824 */ /* 0x040fe400030e0603 */
[----:B------:R-:W-:Y:S01]  /*59960*/  IMAD.X R71, R2, 0x1, R0, P4 ;  /* 0x0000000102477824 */ /* 0x000fe200020e0600 */
[----:B-----5:R-:W-:Y:S01]  /*59970*/  ISETP.GE.AND P5, PT, R8, UR4, PT ;  /* 0x0000000408007c0c */ /* 0x020fe2000bfa6270 */
[----:B------:R-:W0:Y:S01]  /*59980*/  LDCU UR4, c[0x0][0x39c] ;  /* 0x00007380ff0477ac */ /* 0x000e220008000800 */
[----:B------:R-:W5:Y:S04]  /*59990*/  LDL.LU.64 R8, [R1+0x9f8] ;  /* 0x0009f80001087983 */ /* 0x000f680000300a00 */
[----:B------:R-:W0:Y:S01]  /*599a0*/  LDL.LU R3, [R1+0x1634] ;  /* 0x0016340001037983 */ /* 0x000e220000300800 */
[----:B-1----:R-:W-:Y:S01]  /*599b0*/  ISETP.GE.AND P4, PT, R5, UR5, PT ;  /* 0x0000000505007c0c */ /* 0x002fe2000bf86270 */
[----:B------:R-:W1:Y:S02]  /*599c0*/  LDCU UR5, c[0x0][0x39c] ;  /* 0x00007380ff0577ac */ /* 0x000e640008000800 */
[----:B------:R-:W5:Y:S04]  /*599d0*/  LDL.LU R5, [R1+0x420] ;  /* 0x0004200001057983 */ /* 0x000f680000300800 */
[----:B------:R-:W5:Y:S01]  /*599e0*/  LDL.LU R13, [R1+0x424] ;  /* 0x00042400010d7983 */ /* 0x000f620000300800 */
[----:B----4-:R-:W-:-:S03]  /*599f0*/  F2FP.SATFINITE.E4M3.F32.PACK_AB_MERGE_C R0, R15, R14, RZ ;  /* 0x0000000e0f00723e */ /* 0x010fc600048070ff */
[----:B------:R-:W4:Y:S01]  /*59a00*/  LDL.LU.64 R16, [R1+0x9f0] ;  /* 0x0009f00001107983 */ /* 0x000f220000300a00 */
[----:B--2---:R-:W-:Y:S02]  /*59a10*/  F2FP.SATFINITE.E4M3.F32.PACK_AB_MERGE_C R2, R12, R4, RZ ;  /* 0x000000040c02723e */ /* 0x004fe400048070ff */
[----:B---3--:R-:W-:Y:S01]  /*59a20*/  ISETP.LT.AND P6, PT, R81, UR6, !P5 ;  /* 0x0000000651007c0c */ /* 0x008fe2000efc1270 */
[----:B------:R-:W2:-:S12]  /*59a30*/  LDCU UR6, c[0x0][0x398] ;  /* 0x00007300ff0677ac */ /* 0x000e980008000800 */
[----:B------:R3:W-:Y:S04]  /*59a40*/  @P6 STG.E.U8 desc[UR20][R6.64], R0 ;  /* 0x0000000006006986 */ /* 0x0007e8000c101114 */
[----:B---3--:R-:W3:Y:S04]  /*59a50*/  LDL.LU.64 R6, [R1+0x9e8] ;  /* 0x0009e80001067983 */ /* 0x008ee80000300a00 */
[----:B------:R-:W3:Y:S04]  /*59a60*/  LDL.LU R4, [R1+0x20] ;  /* 0x0000200001047983 */ /* 0x000ee80000300800 */
[----:B------:R-:W3:Y:S01]  /*59a70*/  LDL.LU R12, [R1+0x24] ;  /* 0x00002400010c7983 */ /* 0x000ee20000300800 */
[----:B------:R-:W-:Y:S01]  /*59a80*/  ISETP.LT.AND P5, PT, R77, UR7, !P5 ;  /* 0x000000074d007c0c */ /* 0x000fe2000efa1270 */
[----:B------:R-:W0:Y:S02]  /*59a90*/  LDCU UR7, c[0x0][0x398] ;  /* 0x00007300ff0777ac */ /* 0x000e240008000800 */
[----:B------:R-:W1:Y:S01]  /*59aa0*/  LDL.LU R14, [R1+0x1678] ;  /* 0x00167800010e7983 */ /* 0x000e620000300800 */
[----:B------:R-:W-:Y:S01]  /*59ab0*/  ISETP.LT.AND P6, PT, R81, UR9, !P4 ;  /* 0x0000000951007c0c */ /* 0x000fe2000e7c1270 */
[----:B------:R-:W0:Y:S01]  /*59ac0*/  LDCU UR9, c[0x0][0x398] ;  /* 0x00007300ff0977ac */ /* 0x000e220008000800 */
[----:B------:R-:W-:-:S04]  /*59ad0*/  PRMT R0, R0, 0x9910, RZ ;  /* 0x0000991000007816 */ /* 0x000fc800000000ff */
[----:B------:R-:W-:-:S03]  /*59ae0*/  SHF.R.S32.HI R0, RZ, 0x8, R0 ;  /* 0x00000008ff007819 */ /* 0x000fc60000011400 */
[----:B------:R2:W-:Y:S02]  /*59af0*/  @P5 STG.E.U8 desc[UR20][R10.64], R2 ;  /* 0x000000020a005986 */ /* 0x0005e4000c101114 */
[----:B--2---:R-:W-:Y:S01]  /*59b00*/  ISETP.LT.AND P4, PT, R77, UR6, !P4 ;  /* 0x000000064d007c0c */ /* 0x004fe2000e781270 */
[----:B------:R-:W2:Y:S01]  /*59b10*/  LDCU UR6, c[0x0][0x398] ;  /* 0x00007300ff0677ac */ /* 0x000ea20008000800 */
[----:B------:R-:W2:Y:S01]  /*59b20*/  LDL.LU.64 R10, [R1+0x9e0] ;  /* 0x0009e000010a7983 */ /* 0x000ea20000300a00 */
[----:B------:R-:W-:-:S04]  /*59b30*/  PRMT R2, R2, 0x9910, RZ ;  /* 0x0000991002027816 */ /* 0x000fc800000000ff */
[----:B------:R-:W-:Y:S01]  /*59b40*/  SHF.R.S32.HI R2, RZ, 0x8, R2 ;  /* 0x00000008ff027819 */ /* 0x000fe20000011402 */
[----:B-----5:R5:W-:Y:S01]  /*59b50*/  @P6 STG.E.U8 desc[UR20][R8.64], R0 ;  /* 0x0000000008006986 */ /* 0x020be2000c101114 */
[----:B0-----:R-:W-:Y:S01]  /*59b60*/  ISETP.GE.AND P5, PT, R3, UR4, PT ;  /* 0x0000000403007c0c */ /* 0x001fe2000bfa6270 */
[----:B------:R-:W0:Y:S03]  /*59b70*/  LDCU UR4, c[0x0][0x39c] ;  /* 0x00007380ff0477ac */ /* 0x000e260008000800 */
[----:B------:R-:W-:Y:S01]  /*59b80*/  ISETP.LT.AND P6, PT, R81, UR7, !P5 ;  /* 0x0000000751007c0c */ /* 0x000fe2000efc1270 */
[----:B------:R-:W0:Y:S01]  /*59b90*/  LDCU UR7, c[0x0][0x398] ;  /* 0x00007300ff0777ac */ /* 0x000e220008000800 */
[----:B-----5:R-:W5:Y:S04]  /*59ba0*/  LDL.LU.64 R8, [R1+0x9d8] ;  /* 0x0009d80001087983 */ /* 0x020f680000300a00 */
[----:B------:R-:W0:Y:S01]  /*59bb0*/  LDL.LU R3, [R1+0x15a8] ;  /* 0x0015a80001037983 */ /* 0x000e220000300800 */
[----:B------:R-:W-:-:S03]  /*59bc0*/  F2FP.SATFINITE.E4M3.F32.PACK_AB_MERGE_C R0, R13, R5, RZ ;  /* 0x000000050d00723e */ /* 0x000fc600048070ff */
[----:B------:R-:W5:Y:S04]  /*59bd0*/  LDL.LU R5, [R1+0x428] ;  /* 0x0004280001057983 */ /* 0x000f680000300800 */
[----:B------:R-:W5:Y:S04]  /*59be0*/  LDL.LU R13, [R1+0x42c] ;  /* 0x00042c00010d7983 */ /* 0x000f680000300800 */
[----:B----4-:R4:W-:Y:S04]  /*59bf0*/  @P4 STG.E.U8 desc[UR20][R16.64], R2 ;  /* 0x0000000210004986 */ /* 0x0109e8000c101114 */
[----:B----4-:R-:W4:Y:S04]  /*59c00*/  LDL.LU.64 R16, [R1+0x9d0] ;  /* 0x0009d00001107983 */ /* 0x010f280000300a00 */
[----:B---3--:R3:W-:Y:S01]  /*59c10*/  @P6 STG.E.U8 desc[UR20][R6.64], R0 ;  /* 0x0000000006006986 */ /* 0x0087e2000c101114 */
[----:B------:R-:W-:-:S03]  /*59c20*/  F2FP.SATFINITE.E4M3.F32.PACK_AB_MERGE_C R2, R12, R4, RZ ;  /* 0x000000040c02723e */ /* 0x000fc600048070ff */
[----:B---3--:R-:W3:Y:S04]  /*59c30*/  LDL.LU.64 R6, [R1+0x9c8] ;  /* 0x0009c80001067983 */ /* 0x008ee80000300a00 */
[----:B------:R-:W3:Y:S04]  /*59c40*/  LDL.LU R4, [R1+0x28] ;  /* 0x0000280001047983 */ /* 0x000ee80000300800 */
[----:B------:R-:W3:Y:S01]  /*59c50*/  LDL.LU R12, [R1+0x2c] ;  /* 0x00002c00010c7983 */ /* 0x000ee20000300800 */
[----:B-1----:R-:W-:Y:S01]  /*59c60*/  ISETP.GE.AND P4, PT, R14, UR5, PT ;  /* 0x000000050e007c0c */ /* 0x002fe2000bf86270 */
[----:B------:R-:W1:Y:S01]  /*59c70*/  LDCU UR5, c[0x0][0x39c] ;  /* 0x00007380ff0577ac */ /* 0x000e620008000800 */
[----:B------:R-:W-:Y:S01]  /*59c80*/  ISETP.LT.AND P5, PT, R77, UR9, !P5 ;  /* 0x000000094d007c0c */ /* 0x000fe2000efa1270 */
[----:B------:R-:W1:Y:S01]  /*59c90*/  LDL.LU R14, [R1+0x15e8] ;  /* 0x0015e800010e7983 */ /* 0x000e620000300800 */
[----:B------:R-:W-:Y:S01]  /*59ca0*/  ISETP.LT.AND P6, PT, R81, UR10, !P4 ;  /* 0x0000000a51007c0c */ /* 0x000fe2000e7c1270 */
[----:B------:R-:W0:Y:S01]  /*59cb0*/  LDCU UR9, c[0x0][0x398] ;  /* 0x00007300ff0977ac */ /* 0x000e220008000800 */
[----:B------:R-:W-:Y:S01]  /*59cc0*/  PRMT R0, R0, 0x9910, RZ ;  /* 0x0000991000007816 */ /* 0x000fe200000000ff */
[----:B------:R-:W0:Y:S03]  /*59cd0*/  LDCU UR10, c[0x0][0x398] ;  /* 0x00007300ff0a77ac */ /* 0x000e260008000800 */
[----:B------:R-:W-:-:S05]  /*59ce0*/  SHF.R.S32.HI R0, RZ, 0x8, R0 ;  /* 0x00000008ff007819 */ /* 0x000fca0000011400 */
[----:B--2---:R2:W-:Y:S01]  /*59cf0*/  @P5 STG.E.U8 desc[UR20][R10.64], R2 ;  /* 0x000000020a005986 */ /* 0x0045e2000c101114 */
[----:B------:R-:W-:Y:S01]  /*59d00*/  ISETP.LT.AND P4, PT, R77, UR6, !P4 ;  /* 0x000000064d007c0c */ /* 0x000fe2000e781270 */
[----:B------:R-:W0:Y:S02]  /*59d10*/  LDCU UR6, c[0x0][0x398] ;  /* 0x00007300ff0677ac */ /* 0x000e240008000800 */
[----:B--2---:R-:W2:Y:S01]  /*59d20*/  LDL.LU.64 R10, [R1+0x9c0] ;  /* 0x0009c000010a7983 */ /* 0x004ea20000300a00 */
        /* <DEDUP_REMOVED lines=167> */
[----:B-----5:R-:W5:Y:S01]  /*5a7a0*/  LDL.LU.64 R8, [R1+0x918] ;  /* 0x0009180001087983 */ /* 0x020f620000300a00 */
[----:B------:R-:W-:-:S03]  /*5a7b0*/  F2FP.SATFINITE.E4M3.F32.PACK_AB_MERGE_C R0, R13, R5, RZ ;  /* 0x000000050d00723e */ /* 0x000fc600048070ff */
[----:B------:R-:W0:Y:S04]  /*5a7c0*/  LDL.LU R3, [R1+0x15f8] ;  /* 0x0015f80001037983 */ /* 0x000e280000300800 */
        /* <DEDUP_REMOVED lines=233> */
[----:B------:R-:W-:Y:S01]  /*5b660*/  ISETP.LT.AND P5, PT, R77, UR9, !P5 ;  /* 0x000000094d007c0c */ /* 0x000fe2000efa1270 */
[----:B------:R-:W0:Y:S01]  /*5b670*/  LDCU UR9, c[0x0][0x398] ;  /* 0x00007300ff0977ac */ /* 0x000e220008000800 */
[----:B-1----:R-:W-:-:S02]  /*5b680*/  ISETP.GE.AND P4, PT, R14, UR5, PT ;  /* 0x000000050e007c0c */ /* 0x002fc4000bf86270 */
[----:B------:R-:W3:Y:S01]  /*5b690*/  LDL.LU R14, [R1+0x1614] ;  /* 0x00161400010e7983 */ /* 0x000ee20000300800 */
[----:B------:R-:W-:Y:S01]  /*5b6a0*/  PRMT R0, R0, 0x9910, RZ ;  /* 0x0000991000007816 */ /* 0x000fe200000000ff */
[----:B------:R-:W1:Y:S01]  /*5b6b0*/  LDCU UR5, c[0x0][0x39c] ;  /* 0x00007380ff0577ac */ /* 0x000e620008000800 */
[----:B------:R-:W-:Y:S02]  /*5b6c0*/  ISETP.LT.AND P6, PT, R81, UR10, !P4 ;  /* 0x0000000a51007c0c */ /* 0x000fe4000e7c1270 */
[----:B------:R-:W-:Y:S01]  /*5b6d0*/  SHF.R.S32.HI R0, RZ, 0x8, R0 ;  /* 0x00000008ff007819 */ /* 0x000fe20000011400 */
[----:B------:R-:W0:Y:S03]  /*5b6e0*/  LDCU UR10, c[0x0][0x398] ;  /* 0x00007300ff0a77ac */ /* 0x000e260008000800 */
        /* <DEDUP_REMOVED lines=192> */
[----:B--2---:R2:W-:Y:S04]  /*5c2f0*/  @P5 STG.E.U8 desc[UR20][R10.64], R2 ;  /* 0x000000020a005986 */ /* 0x0045e8000c101114 */
[----:B--2---:R-:W2:Y:S01]  /*5c300*/  LDL.LU.64 R10, [R1+0x760] ;  /* 0x00076000010a7983 */ /* 0x004ea20000300a00 */
[----:B------:R-:W-:Y:S01]  /*5c310*/  ISETP.LT.AND P4, PT, R77, UR6, !P4 ;  /* 0x000000064d007c0c */ /* 0x000fe2000e781270 */
[----:B------:R-:W0:Y:S01]  /*5c320*/  LDCU UR6, c[0x0][0x398] ;  /* 0x00007300ff0677ac */ /* 0x000e220008000800 */
        /* <DEDUP_REMOVED lines=57> */
[----:B------:R-:W-:-:S06]  /*5c6c0*/  ISETP.LT.AND P6, PT, R81, UR10, !P4 ;  /* 0x0000000a51007c0c */ /* 0x000fcc000e7c1270 */
[----:B--2---:R2:W-:Y:S01]  /*5c6d0*/  @P5 STG.E.U8 desc[UR20][R10.64], R2 ;  /* 0x000000020a005986 */ /* 0x0045e2000c101114 */
[----:B------:R-:W-:Y:S01]  /*5c6e0*/  SHF.R.S32.HI R0, RZ, 0x8, R0 ;  /* 0x00000008ff007819 */ /* 0x000fe20000011400 */
[----:B------:R-:W0:Y:S02]  /*5c6f0*/  LDCU UR10, c[0x0][0x398] ;  /* 0x00007300ff0a77ac */ /* 0x000e240008000800 */
        /* <DEDUP_REMOVED lines=57> */
[----:B------:R-:W-:Y:S01]  /*5ca90*/  PRMT R0, R0, 0x9910, RZ ;  /* 0x0000991000007816 */ /* 0x000fe200000000ff */
[----:B------:R-:W1:Y:S01]  /*5caa0*/  LDCU UR5, c[0x0][0x39c] ;  /* 0x00007380ff0577ac */ /* 0x000e620008000800 */
[----:B------:R-:W-:-:S07]  /*5cab0*/  ISETP.LT.AND P6, PT, R81, UR10, !P4 ;  /* 0x0000000a51007c0c */ /* 0x000fce000e7c1270 */
[----:B--2---:R2:W-:Y:S01]  /*5cac0*/  @P5 STG.E.U8 desc[UR20][R10.64], R2 ;  /* 0x000000020a005986 */ /* 0x0045e2000c101114 */
[----:B------:R-:W-:Y:S01]  /*5cad0*/  SHF.R.S32.HI R0, RZ, 0x8, R0 ;  /* 0x00000008ff007819 */ /* 0x000fe20000011400 */
[----:B------:R-:W0:Y:S02]  /*5cae0*/  LDCU UR10, c[0x0][0x398] ;  /* 0x00007300ff0a77ac */ /* 0x000e240008000800 */
[----:B--2---:R-:W1:Y:S01]  /*5caf0*/  LDL.LU R10, [R1+0x160c] ;  /* 0x00160c00010a7983 */ /* 0x004e620000300800 */
[----:B------:R-:W-:Y:S01]  /*5cb00*/  ISETP.LT.AND P4, PT, R77, UR6, !P4 ;  /* 0x000000064d007c0c */ /* 0x000fe2000e781270 */
[----:B------:R-:W2:Y:S02]  /*5cb10*/  LDCU UR6, c[0x0][0x398] ;  /* 0x00007300ff0677ac */ /* 0x000ea40008000800 */
        /* <DEDUP_REMOVED lines=19> */
[----:B------:R-:W3:Y:S04]  /*5cc50*/  LDL.LU R12, [R1+0xec] ;  /* 0x0000ec00010c7983 */ /* 0x000ee80000300800 */
[----:B------:R-:W3:Y:S01]  /*5cc60*/  LDL.LU R4, [R1+0x1664] ;  /* 0x0016640001047983 */ /* 0x000ee20000300800 */
[----:B------:R-:W-:Y:S01]  /*5cc70*/  ISETP.LT.AND P5, PT, R77, UR9, !P5 ;  /* 0x000000094d007c0c */ /* 0x000fe2000efa1270 */
[----:B------:R-:W0:Y:S01]  /*5cc80*/  LDCU UR9, c[0x0][0x398] ;  /* 0x00007300ff0977ac */ /* 0x000e220008000800 */
[----:B------:R-:W-:-:S02]  /*5cc90*/  PRMT R0, R0, 0x9910, RZ ;  /* 0x0000991000007816 */ /* 0x000fc400000000ff */
[----:B-1----:R-:W-:Y:S01]  /*5cca0*/  ISETP.GE.AND P4, PT, R10, UR5, PT ;  /* 0x000000050a007c0c */ /* 0x002fe2000bf86270 */
[----:B------:R-:W1:Y:S03]  /*5ccb0*/  LDCU UR5, c[0x0][0x39c] ;  /* 0x00007380ff0577ac */ /* 0x000e660008000800 */
[----:B------:R-:W-:-:S05]  /*5ccc0*/  ISETP.LT.AND P6, PT, R81, UR10, !P4 ;  /* 0x0000000a51007c0c */ /* 0x000fca000e7c1270 */
[----:B--2---:R2:W-:Y:S01]  /*5ccd0*/  @P5 STG.E.U8 desc[UR20][R14.64], R2 ;  /* 0x000000020e005986 */ /* 0x0045e2000c101114 */
[----:B------:R-:W-:Y:S01]  /*5cce0*/  SHF.R.S32.HI R0, RZ, 0x8, R0 ;  /* 0x00000008ff007819 */ /* 0x000fe20000011400 */
[----:B------:R-:W0:Y:S01]  /*5ccf0*/  LDCU UR10, c[0x0][0x398] ;  /* 0x00007300ff0a77ac */ /* 0x000e220008000800 */
[----:B------:R-:W-:Y:S01]  /*5cd00*/  ISETP.LT.AND P4, PT, R77, UR6, !P4 ;  /* 0x000000064d007c0c */ /* 0x000fe2000e781270 */
[----:B------:R-:W0:Y:S01]  /*5cd10*/  LDCU UR6, c[0x0][0x398] ;  /* 0x00007300ff0677ac */ /* 0x000e220008000800 */
        /* <DEDUP_REMOVED lines=14> */
[----:B---3--:R3:W-:Y:S01]  /*5ce00*/  @P6 STG.E.U8 desc[UR20][R6.64], R0 ;  /* 0x0000000006006986 */ /* 0x0087e2000c101114 */
[----:B----4-:R-:W-:-:S02]  /*5ce10*/  F2FP.SATFINITE.E4M3.F32.PACK_AB_MERGE_C R2, R12, R11, RZ ;  /* 0x0000000b0c02723e */ /* 0x010fc400048070ff */
[----:B-1----:R-:W-:Y:S01]  /*5ce20*/  ISETP.GE.AND P4, PT, R4, UR5, PT ;  /* 0x0000000504007c0c */ /* 0x002fe2000bf86270 */
[----:B------:R-:W1:Y:S01]  /*5ce30*/  LDCU UR5, c[0x0][0x39c] ;  /* 0x00007380ff0577ac */ /* 0x000e620008000800 */
[----:B------:R-:W4:Y:S04]  /*5ce40*/  LDL.LU.64 R4, [R1+0x6a8] ;  /* 0x0006a80001047983 */ /* 0x000f280000300a00 */
[----:B---3--:R-:W3:Y:S04]  /*5ce50*/  LDL.LU.64 R6, [R1+0x6a0] ;  /* 0x0006a00001067983 */ /* 0x008ee80000300a00 */
[----:B------:R-:W3:Y:S04]  /*5ce60*/  LDL.LU R16, [R1+0xf0] ;  /* 0x0000f00001107983 */ /* 0x000ee80000300800 */
[----:B------:R-:W3:Y:S04]  /*5ce70*/  LDL.LU R17, [R1+0xf4] ;  /* 0x0000f40001117983 */ /* 0x000ee80000300800 */
[----:B------:R-:W1:Y:S01]  /*5ce80*/  LDL.LU R12, [R1+0x15d4] ;  /* 0x0015d400010c7983 */ /* 0x000e620000300800 */
[----:B------:R-:W-:Y:S01]  /*5ce90*/  ISETP.LT.AND P5, PT, R77, UR9, !P5 ;  /* 0x000000094d007c0c */ /* 0x000fe2000efa1270 */
[----:B------:R-:W0:Y:S01]  /*5cea0*/  LDCU UR9, c[0x0][0x398] ;  /* 0x00007300ff0977ac */ /* 0x000e220008000800 */
[----:B------:R-:W-:-:S02]  /*5ceb0*/  ISETP.LT.AND P6, PT, R81, UR10, !P4 ;  /* 0x0000000a51007c0c */ /* 0x000fc4000e7c1270 */
        /* <DEDUP_REMOVED lines=11> */
[----:B------:R-:W0:Y:S02]  /*5cf70*/  LDCU UR4, c[0x0][0x39c] ;  /* 0x00007380ff0477ac */ /* 0x000e240008000800 */
[----:B-----5:R-:W5:Y:S01]  /*5cf80*/  LDL.LU.64 R8, [R1+0x690] ;  /* 0x0006900001087983 */ /* 0x020f620000300a00 */
[----:B------:R-:W-:-:S03]  /*5cf90*/  F2FP.SATFINITE.E4M3.F32.PACK_AB_MERGE_C R0, R13, R3, RZ ;  /* 0x000000030d00723e */ /* 0x000fc600048070ff */
[----:B------:R-:W5:Y:S04]  /*5cfa0*/  LDL.LU R10, [R1+0x4f8] ;  /* 0x0004f800010a7983 */ /* 0x000f680000300800 */
[----:B------:R-:W5:Y:S04]  /*5cfb0*/  LDL.LU R11, [R1+0x4fc] ;  /* 0x0004fc00010b7983 */ /* 0x000f680000300800 */
[----:B------:R-:W0:Y:S04]  /*5cfc0*/  LDL.LU R3, [R1+0x1344] ;  /* 0x0013440001037983 */ /* 0x000e280000300800 */
[----:B----4-:R4:W-:Y:S04]  /*5cfd0*/  @P4 STG.E.U8 desc[UR20][R4.64], R2 ;  /* 0x0000000204004986 */ /* 0x0109e8000c101114 */
[----:B----4-:R-:W4:Y:S01]  /*5cfe0*/  LDL.LU.64 R4, [R1+0x688] ;  /* 0x0006880001047983 */ /* 0x010f220000300a00 */
[----:B-1----:R-:W-:Y:S01]  /*5cff0*/  ISETP.GE.AND P4, PT, R12, UR5, PT ;  /* 0x000000050c007c0c */ /* 0x002fe2000bf86270 */
[----:B------:R-:W1:Y:S02]  /*5d000*/  LDCU UR5, c[0x0][0x39c] ;  /* 0x00007380ff0577ac */ /* 0x000e640008000800 */
[----:B------:R-:W4:Y:S01]  /*5d010*/  LDL.LU.64 R12, [R1+0x680] ;  /* 0x00068000010c7983 */ /* 0x000f220000300a00 */
[----:B------:R-:W-:-:S02]  /*5d020*/  ISETP.LT.AND P6, PT, R81, UR7, !P5 ;  /* 0x0000000751007c0c */ /* 0x000fc4000efc1270 */
[----:B------:R-:W-:Y:S01]  /*5d030*/  ISETP.LT.AND P5, PT, R77, UR9, !P5 ;  /* 0x000000094d007c0c */ /* 0x000fe2000efa1270 */
[----:B------:R-:W0:Y:S01]  /*5d040*/  LDCU UR7, c[0x0][0x398] ;  /* 0x00007300ff0777ac */ /* 0x000e220008000800 */
[----:B---3--:R-:W-:Y:S01]  /*5d050*/  F2FP.SATFINITE.E4M3.F32.PACK_AB_MERGE_C R2, R17, R16, RZ ;  /* 0x000000101102723e */ /* 0x008fe200048070ff */
[----:B------:R-:W3:Y:S08]  /*5d060*/  LDCU UR9, c[0x0][0x398] ;  /* 0x00007300ff0977ac */ /* 0x000ef00008000800 */
[----:B------:R1:W-:Y:S01]  /*5d070*/  @P6 STG.E.U8 desc[UR20][R6.64], R0 ;  /* 0x0000000006006986 */ /* 0x0003e2000c101114 */
[----:B------:R-:W-:Y:S01]  /*5d080*/  ISETP.LT.AND P6, PT, R81, UR10, !P4 ;  /* 0x0000000a51007c0c */ /* 0x000fe2000e7c1270 */
[----:B------:R-:W0:Y:S01]  /*5d090*/  LDCU UR10, c[0x0][0x398] ;  /* 0x00007300ff0a77ac */ /* 0x000e220008000800 */
[----:B------:R-:W-:Y:S01]  /*5d0a0*/  ISETP.LT.AND P4, PT, R77, UR6, !P4 ;  /* 0x000000064d007c0c */ /* 0x000fe2000e781270 */
[----:B------:R-:W0:Y:S01]  /*5d0b0*/  LDCU UR6, c[0x0][0x398] ;  /* 0x00007300ff0677ac */ /* 0x000e220008000800 */
[----:B-1----:R-:W-:Y:S01]  /*5d0c0*/  PRMT R0, R0, 0x9910, RZ ;  /* 0x0000991000007816 */ /* 0x002fe200000000ff */
[----:B--2---:R1:W-:Y:S03]  /*5d0d0*/  @P5 STG.E.U8 desc[UR20][R14.64], R2 ;  /* 0x000000020e005986 */ /* 0x0043e6000c101114 */
[----:B------:R-:W-:Y:S01]  /*5d0e0*/  SHF.R.S32.HI R0, RZ, 0x8, R0 ;  /* 0x00000008ff007819 */ /* 0x000fe20000011400 */
[----:B------:R-:W2:Y:S04]  /*5d0f0*/  LDL.LU R6, [R1+0xf8] ;  /* 0x0000f80001067983 */ /* 0x000ea80000300800 */
[----:B------:R-:W2:Y:S04]  /*5d100*/  LDL.LU R7, [R1+0xfc] ;  /* 0x0000fc0001077983 */ /* 0x000ea80000300800 */
[----:B------:R-:W2:Y:S01]  /*5d110*/  LDL.LU R17, [R1+0x1340] ;  /* 0x0013400001117983 */ /* 0x000ea20000300800 */
[----:B-1----:R-:W-:-:S03]  /*5d120*/  PRMT R2, R2, 0x9910, RZ ;  /* 0x0000991002027816 */ /* 0x002fc600000000ff */
[----:B------:R-:W2:Y:S01]  /*5d130*/  LDL.LU.64 R14, [R1+0x670] ;  /* 0x00067000010e7983 */ /* 0x000ea20000300a00 */
[----:B------:R-:W-:-:S03]  /*5d140*/  SHF.R.S32.HI R2, RZ, 0x8, R2 ;  /* 0x00000008ff027819 */ /* 0x000fc60000011402 */
[----:B-----5:R1:W-:Y:S01]  /*5d150*/  @P6 STG.E.U8 desc[UR20][R8.64], R0 ;  /* 0x0000000008006986 */ /* 0x0203e2000c101114 */
[----:B0-----:R-:W-:-:S03]  /*5d160*/  ISETP.GE.AND P5, PT, R3, UR4, PT ;  /* 0x0000000403007c0c */ /* 0x001fc6000bfa6270 */
[----:B-1----:R-:W5:Y:S01]  /*5d170*/  LDL.LU.64 R8, [R1+0x1820] ;  /* 0x0018200001087983 */ /* 0x002f620000300a00 */
[----:B------:R-:W-:Y:S01]  /*5d180*/  F2FP.SATFINITE.E4M3.F32.PACK_AB_MERGE_C R0, R11, R10, RZ ;  /* 0x0000000a0b00723e */ /* 0x000fe200048070ff */
[----:B------:R-:W0:Y:S01]  /*5d190*/  LDCU UR4, c[0x0][0x39c] ;  /* 0x00007380ff0477ac */ /* 0x000e220008000800 */
[----:B------:R-:W-:Y:S01]  /*5d1a0*/  ISETP.LT.AND P6, PT, R81, UR7, !P5 ;  /* 0x0000000751007c0c */ /* 0x000fe2000efc1270 */
[----:B------:R-:W0:Y:S01]  /*5d1b0*/  LDL.LU R3, [R1+0x164c] ;  /* 0x00164c0001037983 */ /* 0x000e220000300800 */
[----:B------:R-:W1:Y:S03]  /*5d1c0*/  LDCU UR7, c[0x0][0x398] ;  /* 0x00007300ff0777ac */ /* 0x000e660008000800 */
[----:B------:R-:W5:Y:S04]  /*5d1d0*/  LDL.LU R16, [R1+0x304] ;  /* 0x0003040001107983 */ /* 0x000f680000300800 */
[----:B------:R-:W5:Y:S04]  /*5d1e0*/  LDL.LU.64 R10, [R1+0x668] ;  /* 0x00066800010a7983 */ /* 0x000f680000300a00 */
[----:B----4-:R4:W-:Y:S04]  /*5d1f0*/  @P4 STG.E.U8 desc[UR20][R4.64], R2 ;  /* 0x0000000204004986 */ /* 0x0109e8000c101114 */
[----:B------:R1:W-:Y:S04]  /*5d200*/  @P6 STG.E.U8 desc[UR20][R12.64], R0 ;  /* 0x000000000c006986 */ /* 0x0003e8000c101114 */
[----:B----4-:R-:W4:Y:S04]  /*5d210*/  LDL.LU.64 R4, [R1+0x1818] ;  /* 0x0018180001047983 */ /* 0x010f280000300a00 */
[----:B-1----:R-:W4:Y:S01]  /*5d220*/  LDL.LU.64 R12, [R1+0x1810] ;  /* 0x00181000010c7983 */ /* 0x002f220000300a00 */
[----:B---3--:R-:W-:Y:S01]  /*5d230*/  ISETP.LT.AND P5, PT, R77, UR9, !P5 ;  /* 0x000000094d007c0c */ /* 0x008fe2000efa1270 */
[----:B------:R-:W1:Y:S01]  /*5d240*/  LDCU UR9, c[0x0][0x398] ;  /* 0x00007300ff0977ac */ /* 0x000e620008000800 */
[----:B------:R-:W-:-:S04]  /*5d250*/  PRMT R0, R0, 0x9910, RZ ;  /* 0x0000991000007816 */ /* 0x000fc800000000ff */
[----:B------:R-:W-:Y:S02]  /*5d260*/  SHF.R.S32.HI R0, RZ, 0x8, R0 ;  /* 0x00000008ff007819 */ /* 0x000fe40000011400 */
[----:B--2---:R-:W-:Y:S01]  /*5d270*/  ISETP.GE.AND P4, PT, R17, UR5, PT ;  /* 0x0000000511007c0c */ /* 0x004fe2000bf86270 */
[----:B------:R-:W2:Y:S03]  /*5d280*/  LDCU UR5, c[0x0][0x39c] ;  /* 0x00007380ff0577ac */ /* 0x000ea60008000800 */
[----:B------:R-:W-:Y:S01]  /*5d290*/  ISETP.LT.AND P6, PT, R81, UR10, !P4 ;  /* 0x0000000a51007c0c */ /* 0x000fe2000e7c1270 */
[----:B------:R-:W3:Y:S01]  /*5d2a0*/  LDCU UR10, c[0x0][0x398] ;  /* 0x00007300ff0a77ac */ /* 0x000ee20008000800 */
[----:B------:R-:W-:Y:S02]  /*5d2b0*/  F2FP.SATFINITE.E4M3.F32.PACK_AB_MERGE_C R2, R7, R6, RZ ;  /* 0x000000060702723e */ /* 0x000fe400048070ff */
[----:B------:R-:W2:Y:S04]  /*5d2c0*/  LDL.LU.64 R6, [R1+0x658] ;  /* 0x0006580001067983 */ /* 0x000ea80000300a00 */
[----:B----4-:R4:W-:Y:S05]  /*5d2d0*/  @P5 STG.E.U8 desc[UR20][R12.64], R2 ;  /* 0x000000020c005986 */ /* 0x0109ea000c101114 */
[----:B------:R0:W-:Y:S04]  /*5d2e0*/  @P6 STG.E.U8 desc[UR20][R14.64], R0 ;  /* 0x000000000e006986 */ /* 0x0001e8000c101114 */
[----:B----4-:R-:W2:Y:S04]  /*5d2f0*/  LDL.LU R13, [R1+0x167c] ;  /* 0x00167c00010d7983 */ /* 0x010ea80000300800 */
[----:B0-----:R-:W4:Y:S01]  /*5d300*/  LDL.LU R0, [R1+0x300] ;  /* 0x0003000001007983 */ /* 0x001f220000300800 */
[----:B------:R-:W-:Y:S01]  /*5d310*/  ISETP.GE.AND P5, PT, R3, UR4, PT ;  /* 0x0000000403007c0c */ /* 0x000fe2000bfa6270 */
[----:B------:R-:W0:Y:S01]  /*5d320*/  LDCU UR4, c[0x0][0x39c] ;  /* 0x00007380ff0477ac */ /* 0x000e220008000800 */
[----:B------:R-:W-:Y:S01]  /*5d330*/  ISETP.LT.AND P4, PT, R77, UR6, !P4 ;  /* 0x000000064d007c0c */ /* 0x000fe2000e781270 */
[----:B------:R-:W0:Y:S01]  /*5d340*/  LDL.LU R3, [R1+0x1680] ;  /* 0x0016800001037983 */ /* 0x000e220000300800 */
[----:B------:R-:W-:Y:S01]  /*5d350*/  ISETP.LT.AND P6, PT, R81, UR7, !P5 ;  /* 0x0000000751007c0c */ /* 0x000fe2000efc1270 */
[----:B------:R-:W0:Y:S01]  /*5d360*/  LDCU UR6, c[0x0][0x398] ;  /* 0x00007300ff0677ac */ /* 0x000e220008000800 */
[----:B------:R-:W-:Y:S01]  /*5d370*/  PRMT R2, R2, 0x9910, RZ ;  /* 0x0000991002027816 */ /* 0x000fe200000000ff */
[----:B------:R-:W2:Y:S01]  /*5d380*/  LDL.LU R17, [R1+0x308] ;  /* 0x0003080001117983 */ /* 0x000ea20000300800 */
[----:B------:R-:W0:Y:S02]  /*5d390*/  LDCU UR7, c[0x0][0x398] ;  /* 0x00007300ff0777ac */ /* 0x000e240008000800 */
[----:B------:R-:W-:Y:S01]  /*5d3a0*/  SHF.R.S32.HI R2, RZ, 0x8, R2 ;  /* 0x00000008ff027819 */ /* 0x000fe20000011402 */
[----:B------:R-:W2:Y:S04]  /*5d3b0*/  LDL.LU R12, [R1+0x30c] ;  /* 0x00030c00010c7983 */ /* 0x000ea80000300800 */
[----:B------:R-:W2:Y:S04]  /*5d3c0*/  LDL.LU.64 R14, [R1+0x648] ;  /* 0x00064800010e7983 */ /* 0x000ea80000300a00 */
[----:B-----5:R5:W-:Y:S04]  /*5d3d0*/  @P4 STG.E.U8 desc[UR20][R10.64], R2 ;  /* 0x000000020a004986 */ /* 0x020be8000c101114 */
[----:B-----5:R-:W5:Y:S01]  /*5d3e0*/  LDL.LU.64 R10, [R1+0x640] ;  /* 0x00064000010a7983 */ /* 0x020f620000300a00 */
[----:B----4-:R-:W-:-:S05]  /*5d3f0*/  F2FP.SATFINITE.E4M3.F32.PACK_AB_MERGE_C R0, R16, R0, RZ ;  /* 0x000000001000723e */ /* 0x010fca00048070ff */
[----:B------:R4:W-:Y:S04]  /*5d400*/  @P6 STG.E.U8 desc[UR20][R4.64], R0 ;  /* 0x0000000004006986 */ /* 0x0009e8000c101114 */
[----:B----4-:R-:W4:Y:S01]  /*5d410*/  LDL.LU.64 R4, [R1+0x1808] ;  /* 0x0018080001047983 */ /* 0x010f220000300a00 */
[----:B-1----:R-:W-:Y:S01]  /*5d420*/  ISETP.LT.AND P5, PT, R77, UR9, !P5 ;  /* 0x000000094d007c0c */ /* 0x002fe2000efa1270 */
[----:B------:R-:W1:Y:S01]  /*5d430*/  LDCU UR9, c[0x0][0x398] ;  /* 0x00007300ff0977ac */ /* 0x000e620008000800 */
[----:B--2---:R-:W-:Y:S02]  /*5d440*/  ISETP.GE.AND P4, PT, R13, UR5, PT ;  /* 0x000000050d007c0c */ /* 0x004fe4000bf86270 */
[----:B------:R-:W-:Y:S01]  /*5d450*/  PRMT R0, R0, 0x9910, RZ ;  /* 0x0000991000007816 */ /* 0x000fe200000000ff */
[----:B------:R-:W2:Y:S01]  /*5d460*/  LDCU UR5, c[0x0][0x39c] ;  /* 0x00007380ff0577ac */ /* 0x000ea20008000800 */
[----:B---3--:R-:W-:-:S02]  /*5d470*/  ISETP.LT.AND P6, PT, R81, UR10, !P4 ;  /* 0x0000000a51007c0c */ /* 0x008fc4000e7c1270 */
[----:B----4-:R-:W-:Y:S01]  /*5d480*/  F2FP.SATFINITE.E4M3.F32.PACK_AB_MERGE_C R4, R5, R4, RZ ;  /* 0x000000040504723e */ /* 0x010fe200048070ff */
[----:B------:R-:W3:Y:S04]  /*5d490*/  LDCU UR10, c[0x0][0x398] ;  /* 0x00007300ff0a77ac */ /* 0x000ee80008000800 */
[----:B------:R4:W-:Y:S04]  /*5d4a0*/  @P5 STG.E.U8 desc[UR20][R6.64], R4 ;  /* 0x0000000406005986 */ /* 0x0009e8000c101114 */
[----:B----4-:R-:W4:Y:S04]  /*5d4b0*/  LDL.LU.64 R6, [R1+0x1800] ;  /* 0x0018000001067983 */ /* 0x010f280000300a00 */
[----:B------:R-:W2:Y:S01]  /*5d4c0*/  LDL.LU R13, [R1+0x1608] ;  /* 0x00160800010d7983 */ /* 0x000ea20000300800 */
[----:B------:R-:W-:-:S02]  /*5d4d0*/  SHF.R.S32.HI R0, RZ, 0x8, R0 ;  /* 0x00000008ff007819 */ /* 0x000fc40000011400 */
[----:B------:R-:W-:Y:S02]  /*5d4e0*/  PRMT R2, R4, 0x9910, RZ ;  /* 0x0000991004027816 */ /* 0x000fe400000000ff */
[----:B------:R-:W2:Y:S01]  /*5d4f0*/  LDL.LU.64 R4, [R1+0x638] ;  /* 0x0006380001047983 */ /* 0x000ea20000300a00 */
[----:B0-----:R-:W-:Y:S01]  /*5d500*/  ISETP.GE.AND P5, PT, R3, UR4, PT ;  /* 0x0000000403007c0c */ /* 0x001fe2000bfa6270 */
[----:B------:R-:W0:Y:S01]  /*5d510*/  LDCU UR4, c[0x0][0x39c] ;  /* 0x00007380ff0477ac */ /* 0x000e220008000800 */
[----:B------:R-:W-:Y:S02]  /*5d520*/  ISETP.LT.AND P4, PT, R77, UR6, !P4 ;  /* 0x000000064d007c0c */ /* 0x000fe4000e781270 */
[----:B------:R-:W-:Y:S01]  /*5d530*/  SHF.R.S32.HI R2, RZ, 0x8, R2 ;  /* 0x00000008ff027819 */ /* 0x000fe20000011402 */
[----:B------:R-:W0:Y:S01]  /*5d540*/  LDCU UR6, c[0x0][0x398] ;  /* 0x00007300ff0677ac */ /* 0x000e220008000800 */
[----:B----4-:R4:W-:Y:S04]  /*5d550*/  @P6 STG.E.U8 desc[UR20][R6.64], R0 ;  /* 0x0000000006006986 */ /* 0x0109e8000c101114 */
[----:B----4-:R-:W4:Y:S01]  /*5d560*/  LDL.LU.64 R6, [R1+0x17f8] ;  /* 0x0017f80001067983 */ /* 0x010f220000300a00 */
[----:B------:R-:W-:Y:S01]  /*5d570*/  ISETP.LT.AND P6, PT, R81, UR7, !P5 ;  /* 0x0000000751007c0c */ /* 0x000fe2000efc1270 */
[----:B------:R-:W0:Y:S01]  /*5d580*/  LDCU UR7, c[0x0][0x398] ;  /* 0x00007300ff0777ac */ /* 0x000e220008000800 */
[----:B------:R-:W-:-:S02]  /*5d590*/  F2FP.SATFINITE.E4M3.F32.PACK_AB_MERGE_C R0, R12, R17, RZ ;  /* 0x000000110c00723e */ /* 0x000fc400048070ff */
[----:B------:R0:W-:Y:S01]  /*5d5a0*/  @P4 STG.E.U8 desc[UR20][R14.64], R2 ;  /* 0x000000020e004986 */ /* 0x0001e2000c101114 */
[----:B--2---:R-:W-:Y:S01]  /*5d5b0*/  ISETP.GE.AND P4, PT, R13, UR5, PT ;  /* 0x000000050d007c0c */ /* 0x004fe2000bf86270 */
[----:B------:R-:W2:Y:S01]  /*5d5c0*/  LDCU UR5, c[0x0][0x39c] ;  /* 0x00007380ff0577ac */ /* 0x000ea20008000800 */
[----:B-1----:R-:W-:Y:S01]  /*5d5d0*/  ISETP.LT.AND P5, PT, R77, UR9, !P5 ;  /* 0x000000094d007c0c */ /* 0x002fe2000efa1270 */
[----:B------:R-:W2:Y:S01]  /*5d5e0*/  LDL.LU R3, [R1+0x1350] ;  /* 0x0013500001037983 */ /* 0x000ea20000300800 */
[----:B------:R-:W1:Y:S03]  /*5d5f0*/  LDCU UR9, c[0x0][0x398] ;  /* 0x00007300ff0977ac */ /* 0x000e660008000800 */
[----:B------:R-:W2:Y:S04]  /*5d600*/  LDL.LU R12, [R1+0x310] ;  /* 0x00031000010c7983 */ /* 0x000ea80000300800 */
[----:B-----5:R5:W-:Y:S01]  /*5d610*/  @P6 STG.E.U8 desc[UR20][R10.64], R0 ;  /* 0x000000000a006986 */ /* 0x020be2000c101114 */
[----:B---3--:R-:W-:Y:S01]  /*5d620*/  ISETP.LT.AND P6, PT, R81, UR10, !P4 ;  /* 0x0000000a51007c0c */ /* 0x008fe2000e7c1270 */
[----:B------:R-:W3:Y:S02]  /*5d630*/  LDCU UR10, c[0x0][0x398] ;  /* 0x00007300ff0a77ac */ /* 0x000ee40008000800 */
[----:B0-----:R-:W2:Y:S04]  /*5d640*/  LDL.LU.64 R14, [R1+0x628] ;  /* 0x00062800010e7983 */ /* 0x001ea80000300a00 */
[----:B------:R-:W2:Y:S01]  /*5d650*/  LDL.LU.64 R16, [R1+0x620] ;  /* 0x0006200001107983 */ /* 0x000ea20000300a00 */
[----:B-----5:R-:W-:-:S03]  /*5d660*/  PRMT R0, R0, 0x9910, RZ ;  /* 0x0000991000007816 */ /* 0x020fc600000000ff */
[----:B------:R-:W5:Y:S01]  /*5d670*/  LDL.LU.64 R10, [R1+0x618] ;  /* 0x00061800010a7983 */ /* 0x000f620000300a00 */
[----:B------:R-:W-:Y:S02]  /*5d680*/  SHF.R.S32.HI R0, RZ, 0x8, R0 ;  /* 0x00000008ff007819 */ /* 0x000fe40000011400 */
[----:B----4-:R-:W-:-:S04]  /*5d690*/  F2FP.SATFINITE.E4M3.F32.PACK_AB_MERGE_C R6, R7, R6, RZ ;  /* 0x000000060706723e */ /* 0x010fc800048070ff */
[----:B------:R-:W-:Y:S01]  /*5d6a0*/  PRMT R2, R6, 0x9910, RZ ;  /* 0x0000991006027816 */ /* 0x000fe200000000ff */
[----:B------:R0:W-:Y:S04]  /*5d6b0*/  @P5 STG.E.U8 desc[UR20][R4.64], R6 ;  /* 0x0000000604005986 */ /* 0x0001e8000c101114 */
[----:B------:R4:W-:Y:S04]  /*5d6c0*/  @P6 STG.E.U8 desc[UR20][R8.64], R0 ;  /* 0x0000000008006986 */ /* 0x0009e8000c101114 */
[----:B0-----:R-:W3:Y:S04]  /*5d6d0*/  LDL.LU R5, [R1+0x1354] ;  /* 0x0013540001057983 */ /* 0x001ee80000300800 */
[----:B------:R-:W3:Y:S04]  /*5d6e0*/  LDL.LU.64 R6, [R1+0x610] ;  /* 0x0006100001067983 */ /* 0x000ee80000300a00 */
[----:B----4-:R-:W4:Y:S04]  /*5d6f0*/  LDL.LU.64 R8, [R1+0x17f0] ;  /* 0x0017f00001087983 */ /* 0x010f280000300a00 */
[----:B------:R-:W3:Y:S01]  /*5d700*/  LDL.LU R0, [R1+0x314] ;  /* 0x0003140001007983 */ /* 0x000ee20000300800 */
[----:B--2---:R-:W-:Y:S01]  /*5d710*/  ISETP.GE.AND P5, PT, R3, UR4, PT ;  /* 0x0000000403007c0c */ /* 0x004fe2000bfa6270 */
[----:B------:R-:W0:Y:S01]  /*5d720*/  LDCU UR4, c[0x0][0x39c] ;  /* 0x00007380ff0477ac */ /* 0x000e220008000800 */
[----:B------:R-:W-:Y:S01]  /*5d730*/  ISETP.LT.AND P4, PT, R77, UR6, !P4 ;  /* 0x000000064d007c0c */ /* 0x000fe2000e781270 */
[----:B------:R-:W0:Y:S01]  /*5d740*/  LDL.LU R4, [R1+0x1348] ;  /* 0x0013480001047983 */ /* 0x000e220000300800 */
[----:B------:R-:W-:Y:S01]  /*5d750*/  ISETP.LT.AND P6, PT, R81, UR7, !P5 ;  /* 0x0000000751007c0c */ /* 0x000fe2000efc1270 */
[----:B------:R-:W2:Y:S01]  /*5d760*/  LDCU UR6, c[0x0][0x398] ;  /* 0x00007300ff0677ac */ /* 0x000ea20008000800 */
[----:B-1----:R-:W-:Y:S01]  /*5d770*/  ISETP.LT.AND P5, PT, R77, UR9, !P5 ;  /* 0x000000094d007c0c */ /* 0x002fe2000efa1270 */
[----:B------:R-:W2:Y:S01]  /*5d780*/  LDL.LU R3, [R1+0x318] ;  /* 0x0003180001037983 */ /* 0x000ea20000300800 */
[----:B------:R-:W-:Y:S01]  /*5d790*/  SHF.R.S32.HI R2, RZ, 0x8, R2 ;  /* 0x00000008ff027819 */ /* 0x000fe20000011402 */
[----:B------:R-:W1:Y:S02]  /*5d7a0*/  LDCU UR7, c[0x0][0x398] ;  /* 0x00007300ff0777ac */ /* 0x000e640008000800 */
[----:B------:R-:W2:Y:S01]  /*5d7b0*/  LDL.LU R13, [R1+0x31c] ;  /* 0x00031c00010d7983 */ /* 0x000ea20000300800 */
[----:B------:R-:W0:Y:S03]  /*5d7c0*/  LDCU UR9, c[0x0][0x398] ;  /* 0x00007300ff0977ac */ /* 0x000e260008000800 */
[----:B------:R0:W-:Y:S01]  /*5d7d0*/  @P4 STG.E.U8 desc[UR20][R14.64], R2 ;  /* 0x000000020e004986 */ /* 0x0001e2000c101114 */
[----:B----4-:R-:W-:-:S02]  /*5d7e0*/  F2FP.SATFINITE.E4M3.F32.PACK_AB_MERGE_C R8, R9, R8, RZ ;  /* 0x000000080908723e */ /* 0x010fc400048070ff */
[----:B---3--:R-:W-:Y:S02]  /*5d7f0*/  F2FP.SATFINITE.E4M3.F32.PACK_AB_MERGE_C R0, R0, R12, RZ ;  /* 0x0000000c0000723e */ /* 0x008fe400048070ff */
[----:B------:R-:W3:Y:S04]  /*5d800*/  LDL.LU R12, [R1+0x17e8] ;  /* 0x0017e800010c7983 */ /* 0x000ee80000300800 */
[----:B0-----:R-:W4:Y:S04]  /*5d810*/  LDL.LU.64 R14, [R1+0x600] ;  /* 0x00060000010e7983 */ /* 0x001f280000300a00 */
[----:B------:R0:W-:Y:S04]  /*5d820*/  @P6 STG.E.U8 desc[UR20][R16.64], R0 ;  /* 0x0000000010006986 */ /* 0x0001e8000c101114 */
[----:B-----5:R5:W-:Y:S04]  /*5d830*/  @P5 STG.E.U8 desc[UR20][R10.64], R8 ;  /* 0x000000080a005986 */ /* 0x020be8000c101114 */
[----:B0-----:R-:W3:Y:S04]  /*5d840*/  LDL.LU.64 R16, [R1+0x5f8] ;  /* 0x0005f80001107983 */ /* 0x001ee80000300a00 */
[----:B-----5:R-:W5:Y:S01]  /*5d850*/  LDL.LU.64 R10, [R1+0x17e0] ;  /* 0x0017e000010a7983 */ /* 0x020f620000300a00 */
[----:B------:R-:W-:Y:S01]  /*5d860*/  ISETP.GE.AND P4, PT, R5, UR5, PT ;  /* 0x0000000505007c0c */ /* 0x000fe2000bf86270 */
[----:B------:R-:W0:Y:S03]  /*5d870*/  LDCU UR5, c[0x0][0x39c] ;  /* 0x00007380ff0577ac */ /* 0x000e260008000800 */
[----:B------:R-:W-:Y:S01]  /*5d880*/  ISETP.LT.AND P6, PT, R81, UR10, !P4 ;  /* 0x0000000a51007c0c */ /* 0x000fe2000e7c1270 */
[----:B------:R-:W0:Y:S01]  /*5d890*/  LDCU UR10, c[0x0][0x398] ;  /* 0x00007300ff0a77ac */ /* 0x000e220008000800 */
[----:B--2---:R-:W-:-:S02]  /*5d8a0*/  ISETP.LT.AND P4, PT, R77, UR6, !P4 ;  /* 0x000000064d007c0c */ /* 0x004fc4000e781270 */
[----:B------:R-:W-:Y:S01]  /*5d8b0*/  PRMT R0, R0, 0x9910, RZ ;  /* 0x0000991000007816 */ /* 0x000fe200000000ff */
[----:B------:R-:W2:Y:S01]  /*5d8c0*/  LDCU UR6, c[0x0][0x398] ;  /* 0x00007300ff0677ac */ /* 0x000ea20008000800 */
[----:B------:R-:W-:Y:S02]  /*5d8d0*/  ISETP.GE.AND P5, PT, R4, UR4, PT ;  /* 0x0000000404007c0c */ /* 0x000fe4000bfa6270 */
[----:B------:R-:W0:Y:S01]  /*5d8e0*/  LDL.LU R4, [R1+0x134c] ;  /* 0x00134c0001047983 */ /* 0x000e220000300800 */
[----:B------:R-:W-:Y:S01]  /*5d8f0*/  PRMT R2, R8, 0x9910, RZ ;  /* 0x0000991008027816 */ /* 0x000fe200000000ff */
[----:B------:R-:W0:Y:S01]  /*5d900*/  LDCU UR4, c[0x0][0x39c] ;  /* 0x00007380ff0477ac */ /* 0x000e220008000800 */
[----:B------:R-:W-:Y:S01]  /*5d910*/  SHF.R.S32.HI R0, RZ, 0x8, R0 ;  /* 0x00000008ff007819 */ /* 0x000fe20000011400 */
[----:B------:R-:W2:Y:S01]  /*5d920*/  LDL.LU.64 R8, [R1+0x5f0] ;  /* 0x0005f00001087983 */ /* 0x000ea20000300a00 */
[----:B------:R-:W-:-:S03]  /*5d930*/  SHF.R.S32.HI R2, RZ, 0x8, R2 ;  /* 0x00000008ff027819 */ /* 0x000fc60000011402 */
[----:B------:R1:W-:Y:S04]  /*5d940*/  @P6 STG.E.U8 desc[UR20][R6.64], R0 ;  /* 0x0000000006006986 */ /* 0x0003e8000c101114 */
[----:B-1----:R-:W2:Y:S01]  /*5d950*/  LDL.LU.64 R6, [R1+0x5e8] ;  /* 0x0005e80001067983 */ /* 0x002ea20000300a00 */
[----:B------:R-:W-:-:S03]  /*5d960*/  F2FP.SATFINITE.E4M3.F32.PACK_AB_MERGE_C R0, R13, R3, RZ ;  /* 0x000000030d00723e */ /* 0x000fc600048070ff */
[----:B------:R-:W2:Y:S04]  /*5d970*/  LDL.LU R3, [R1+0x1684] ;  /* 0x0016840001037983 */ /* 0x000ea80000300800 */
[----:B------:R-:W2:Y:S04]  /*5d980*/  LDL.LU R13, [R1+0x320] ;  /* 0x00032000010d7983 */ /* 0x000ea80000300800 */
[----:B-----5:R1:W-:Y:S04]  /*5d990*/  @P4 STG.E.U8 desc[UR20][R10.64], R2 ;  /* 0x000000020a004986 */ /* 0x0203e8000c101114 */
[----:B-1----:R-:W5:Y:S01]  /*5d9a0*/  LDL.LU.64 R10, [R1+0x17d8] ;  /* 0x0017d800010a7983 */ /* 0x002f620000300a00 */
[----:B------:R-:W-:Y:S01]  /*5d9b0*/  ISETP.LT.AND P6, PT, R81, UR7, !P5 ;  /* 0x0000000751007c0c */ /* 0x000fe2000efc1270 */
[----:B------:R-:W1:Y:S01]  /*5d9c0*/  LDCU UR7, c[0x0][0x398] ;  /* 0x00007300ff0777ac */ /* 0x000e620008000800 */
[----:B0-----:R-:W-:-:S02]  /*5d9d0*/  ISETP.GE.AND P4, PT, R4, UR5, PT ;  /* 0x0000000504007c0c */ /* 0x001fc4000bf86270 */
[----:B------:R-:W-:Y:S01]  /*5d9e0*/  ISETP.LT.AND P5, PT, R77, UR9, !P5 ;  /* 0x000000094d007c0c */ /* 0x000fe2000efa1270 */
[----:B------:R-:W2:Y:S01]  /*5d9f0*/  LDL.LU.64 R4, [R1+0x5e0] ;  /* 0x0005e00001047983 */ /* 0x000ea20000300a00 */
[----:B------:R-:W0:Y:S01]  /*5da00*/  LDCU UR9, c[0x0][0x398] ;  /* 0x00007300ff0977ac */ /* 0x000e220008000800 */
[----:B------:R-:W0:Y:S06]  /*5da10*/  LDCU UR5, c[0x0][0x39c] ;  /* 0x00007380ff0577ac */ /* 0x000e2c0008000800 */
[----:B----4-:R4:W-:Y:S01]  /*5da20*/  @P6 STG.E.U8 desc[UR20][R14.64], R0 ;  /* 0x000000000e006986 */ /* 0x0109e2000c101114 */
[----:B------:R-:W-:Y:S01]  /*5da30*/  ISETP.LT.AND P6, PT, R81, UR10, !P4 ;  /* 0x0000000a51007c0c */ /* 0x000fe2000e7c1270 */
[----:B------:R-:W0:Y:S01]  /*5da40*/  LDCU UR10, c[0x0][0x398] ;  /* 0x00007300ff0a77ac */ /* 0x000e220008000800 */
[----:B----4-:R-:W-:Y:S01]  /*5da50*/  PRMT R0, R0, 0x9910, RZ ;  /* 0x0000991000007816 */ /* 0x010fe200000000ff */
[----:B------:R-:W4:Y:S03]  /*5da60*/  LDL.LU.64 R14, [R1+0x5d8] ;  /* 0x0005d800010e7983 */ /* 0x000f260000300a00 */
[----:B------:R-:W-:-:S02]  /*5da70*/  SHF.R.S32.HI R0, RZ, 0x8, R0 ;  /* 0x00000008ff007819 */ /* 0x000fc40000011400 */
[----:B-----5:R-:W-:-:S05]  /*5da80*/  F2FP.SATFINITE.E4M3.F32.PACK_AB_MERGE_C R10, R11, R10, RZ ;  /* 0x0000000a0b0a723e */ /* 0x020fca00048070ff */
[----:B---3--:R3:W-:Y:S04]  /*5da90*/  @P5 STG.E.U8 desc[UR20][R16.64], R10 ;  /* 0x0000000a10005986 */ /* 0x0087e8000c101114 */
[----:B--2---:R2:W-:Y:S04]  /*5daa0*/  @P6 STG.E.U8 desc[UR20][R8.64], R0 ;  /* 0x0000000008006986 */ /* 0x0045e8000c101114 */
[----:B---3--:R-:W3:Y:S04]  /*5dab0*/  LDL.LU.64 R16, [R1+0x17d0] ;  /* 0x0017d00001107983 */ /* 0x008ee80000300a00 */
[----:B--2---:R-:W2:Y:S01]  /*5dac0*/  LDL.LU R0, [R1+0x324] ;  /* 0x0003240001007983 */ /* 0x004ea20000300800 */
[----:B------:R-:W-:Y:S01]  /*5dad0*/  ISETP.GE.AND P5, PT, R3, UR4, PT ;  /* 0x0000000403007c0c */ /* 0x000fe2000bfa6270 */
[----:B------:R-:W5:Y:S02]  /*5dae0*/  LDCU UR4, c[0x0][0x39c] ;  /* 0x00007380ff0477ac */ /* 0x000f640008000800 */
[----:B------:R-:W5:Y:S01]  /*5daf0*/  LDL.LU R8, [R1+0x168c] ;  /* 0x00168c0001087983 */ /* 0x000f620000300800 */
[----:B------:R-:W-:-:S03]  /*5db00*/  PRMT R2, R10, 0x9910, RZ ;  /* 0x000099100a027816 */ /* 0x000fc600000000ff */
[----:B------:R-:W3:Y:S04]  /*5db10*/  LDL.LU R9, [R1+0x328] ;  /* 0x0003280001097983 */ /* 0x000ee80000300800 */
[----:B------:R-:W3:Y:S04]  /*5db20*/  LDL.LU R3, [R1+0x32c] ;  /* 0x00032c0001037983 */ /* 0x000ee80000300800 */
[----:B------:R-:W3:Y:S01]  /*5db30*/  LDL.LU.64 R10, [R1+0x5c8] ;  /* 0x0005c800010a7983 */ /* 0x000ee20000300a00 */
[----:B------:R-:W-:Y:S01]  /*5db40*/  ISETP.LT.AND P4, PT, R77, UR6, !P4 ;  /* 0x000000064d007c0c */ /* 0x000fe2000e781270 */
[----:B------:R-:W0:Y:S01]  /*5db50*/  LDCU UR6, c[0x0][0x398] ;  /* 0x00007300ff0677ac */ /* 0x000e220008000800 */
[----:B--2---:R-:W-:-:S02]  /*5db60*/  F2FP.SATFINITE.E4M3.F32.PACK_AB_MERGE_C R0, R0, R13, RZ ;  /* 0x0000000d0000723e */ /* 0x004fc400048070ff */
[----:B------:R-:W2:Y:S01]  /*5db70*/  LDL.LU R13, [R1+0x17c8] ;  /* 0x0017c800010d7983 */ /* 0x000ea20000300800 */
[----:B------:R-:W-:Y:S02]  /*5db80*/  SHF.R.S32.HI R2, RZ, 0x8, R2 ;  /* 0x00000008ff027819 */ /* 0x000fe40000011402 */
[----:B-1----:R-:W-:Y:S01]  /*5db90*/  ISETP.LT.AND P6, PT, R81, UR7, !P5 ;  /* 0x0000000751007c0c */ /* 0x002fe2000efc1270 */
[----:B------:R-:W1:Y:S05]  /*5dba0*/  LDCU UR7, c[0x0][0x398] ;  /* 0x00007300ff0777ac */ /* 0x000e6a0008000800 */
[----:B------:R3:W-:Y:S01]  /*5dbb0*/  @P4 STG.E.U8 desc[UR20][R6.64], R2 ;  /* 0x0000000206004986 */ /* 0x0007e2000c101114 */
[----:B0-----:R-:W-:Y:S01]  /*5dbc0*/  ISETP.LT.AND P5, PT, R77, UR9, !P5 ;  /* 0x000000094d007c0c */ /* 0x001fe2000efa1270 */
[----:B------:R-:W0:Y:S02]  /*5dbd0*/  LDCU UR9, c[0x0][0x398] ;  /* 0x00007300ff0977ac */ /* 0x000e240008000800 */
[----:B---3--:R-:W3:Y:S04]  /*5dbe0*/  LDL.LU R2, [R1+0x1688] ;  /* 0x0016880001027983 */ /* 0x008ee80000300800 */
[----:B------:R-:W5:Y:S04]  /*5dbf0*/  LDL.LU.64 R6, [R1+0x5c0] ;  /* 0x0005c00001067983 */ /* 0x000f680000300a00 */
[----:B------:R0:W-:Y:S04]  /*5dc00*/  @P6 STG.E.U8 desc[UR20][R4.64], R0 ;  /* 0x0000000004006986 */ /* 0x0001e8000c101114 */
[----:B0-----:R-:W5:Y:S01]  /*5dc10*/  LDL.LU.64 R4, [R1+0x5b8] ;  /* 0x0005b80001047983 */ /* 0x001f620000300a00 */
[----:B--2---:R-:W-:-:S05]  /*5dc20*/  F2FP.SATFINITE.E4M3.F32.PACK_AB_MERGE_C R12, R13, R12, RZ ;  /* 0x0000000c0d0c723e */ /* 0x004fca00048070ff */
[----:B----4-:R0:W-:Y:S04]  /*5dc30*/  @P5 STG.E.U8 desc[UR20][R14.64], R12 ;  /* 0x0000000c0e005986 */ /* 0x0101e8000c101114 */
[----:B0-----:R-:W2:Y:S01]  /*5dc40*/  LDL.LU.64 R14, [R1+0x17c0] ;  /* 0x0017c000010e7983 */ /* 0x001ea20000300a00 */
[----:B---3--:R-:W-:Y:S01]  /*5dc50*/  ISETP.GE.AND P4, PT, R2, UR5, PT ;  /* 0x0000000502007c0c */ /* 0x008fe2000bf86270 */
[----:B------:R-:W0:Y:S01]  /*5dc60*/  LDCU UR5, c[0x0][0x39c] ;  /* 0x00007380ff0577ac */ /* 0x000e220008000800 */
[----:B-----5:R-:W-:Y:S02]  /*5dc70*/  ISETP.GE.AND P5, PT, R8, UR4, PT ;  /* 0x0000000408007c0c */ /* 0x020fe4000bfa6270 */
[----:B------:R-:W-:Y:S01]  /*5dc80*/  ISETP.LT.AND P6, PT, R81, UR10, !P4 ;  /* 0x0000000a51007c0c */ /* 0x000fe2000e7c1270 */
[----:B------:R-:W0:Y:S01]  /*5dc90*/  LDL.LU R8, [R1+0x1694] ;  /* 0x0016940001087983 */ /* 0x000e220000300800 */
[----:B------:R-:W-:Y:S01]  /*5dca0*/  PRMT R0, R0, 0x9910, RZ ;  /* 0x0000991000007816 */ /* 0x000fe200000000ff */
[----:B------:R-:W3:Y:S03]  /*5dcb0*/  LDCU UR10, c[0x0][0x398] ;  /* 0x00007300ff0a77ac */ /* 0x000ee60008000800 */
[----:B------:R-:W-:Y:S01]  /*5dcc0*/  SHF.R.S32.HI R0, RZ, 0x8, R0 ;  /* 0x00000008ff007819 */ /* 0x000fe20000011400 */
[----:B------:R-:W4:Y:S01]  /*5dcd0*/  LDCU UR4, c[0x0][0x39c] ;  /* 0x00007380ff0477ac */ /* 0x000f220008000800 */
[----:B------:R-:W-:-:S02]  /*5dce0*/  ISETP.LT.AND P4, PT, R77, UR6, !P4 ;  /* 0x000000064d007c0c */ /* 0x000fc4000e781270 */
[----:B------:R-:W-:Y:S01]  /*5dcf0*/  PRMT R2, R12, 0x9910, RZ ;  /* 0x000099100c027816 */ /* 0x000fe200000000ff */
[----:B------:R-:W5:Y:S02]  /*5dd00*/  LDCU UR6, c[0x0][0x398] ;  /* 0x00007300ff0677ac */ /* 0x000f640008000800 */
[----:B--2---:R2:W-:Y:S04]  /*5dd10*/  @P6 STG.E.U8 desc[UR20][R14.64], R0 ;  /* 0x000000000e006986 */ /* 0x0045e8000c101114 */
[----:B--2---:R-:W2:Y:S01]  /*5dd20*/  LDL.LU.64 R14, [R1+0x17b8] ;  /* 0x0017b800010e7983 */ /* 0x004ea20000300a00 */
[----:B------:R-:W-:-:S03]  /*5dd30*/  F2FP.SATFINITE.E4M3.F32.PACK_AB_MERGE_C R0, R3, R9, RZ ;  /* 0x000000090300723e */ /* 0x000fc600048070ff */
[----:B------:R-:W4:Y:S01]  /*5dd40*/  LDL.LU R3, [R1+0x1360] ;  /* 0x0013600001037983 */ /* 0x000f220000300800 */
[----:B-1----:R-:W-:Y:S01]  /*5dd50*/  ISETP.LT.AND P6, PT, R81, UR7, !P5 ;  /* 0x0000000751007c0c */ /* 0x002fe2000efc1270 */
[----:B------:R-:W1:Y:S01]  /*5dd60*/  LDCU UR7, c[0x0][0x398] ;  /* 0x00007300ff0777ac */ /* 0x000e620008000800 */
[----:B------:R-:W-:Y:S01]  /*5dd70*/  SHF.R.S32.HI R2, RZ, 0x8, R2 ;  /* 0x00000008ff027819 */ /* 0x000fe20000011402 */
[----:B------:R-:W4:Y:S04]  /*5dd80*/  LDL.LU R13, [R1+0x334] ;  /* 0x00033400010d7983 */ /* 0x000f280000300800 */
[----:B------:R1:W-:Y:S01]  /*5dd90*/  @P4 STG.E.U8 desc[UR20][R10.64], R2 ;  /* 0x000000020a004986 */ /* 0x0003e2000c101114 */
[----:B0-----:R-:W-:Y:S01]  /*5dda0*/  ISETP.GE.AND P4, PT, R8, UR5, PT ;  /* 0x0000000508007c0c */ /* 0x001fe2000bf86270 */
[----:B------:R-:W0:Y:S01]  /*5ddb0*/  LDCU UR5, c[0x0][0x39c] ;  /* 0x00007380ff0577ac */ /* 0x000e220008000800 */
[----:B------:R-:W-:-:S03]  /*5ddc0*/  ISETP.LT.AND P5, PT, R77, UR9, !P5 ;  /* 0x000000094d007c0c */ /* 0x000fc6000efa1270 */
[----:B------:R5:W-:Y:S01]  /*5ddd0*/  @P6 STG.E.U8 desc[UR20][R6.64], R0 ;  /* 0x0000000006006986 */ /* 0x000be2000c101114 */
[----:B---3--:R-:W-:Y:S01]  /*5dde0*/  ISETP.LT.AND P6, PT, R81, UR10, !P4 ;  /* 0x0000000a51007c0c */ /* 0x008fe2000e7c1270 */
[----:B------:R-:W3:Y:S02]  /*5ddf0*/  LDCU UR9, c[0x0][0x398] ;  /* 0x00007300ff0977ac */ /* 0x000ee40008000800 */
[----:B-1----:R-:W3:Y:S01]  /*5de00*/  LDL.LU.64 R10, [R1+0x5a0] ;  /* 0x0005a000010a7983 */ /* 0x002ee20000300a00 */
[----:B------:R-:W1:Y:S01]  /*5de10*/  LDCU UR10, c[0x0][0x398] ;  /* 0x00007300ff0a77ac */ /* 0x000e620008000800 */
[----:B-----5:R-:W-:Y:S02]  /*5de20*/  PRMT R0, R0, 0x9910, RZ ;  /* 0x0000991000007816 */ /* 0x020fe400000000ff */
[----:B------:R-:W5:Y:S02]  /*5de30*/  LDL.LU.64 R6, [R1+0x598] ;  /* 0x0005980001067983 */ /* 0x000f640000300a00 */
[----:B------:R-:W-:-:S02]  /*5de40*/  SHF.R.S32.HI R0, RZ, 0x8, R0 ;  /* 0x00000008ff007819 */ /* 0x000fc40000011400 */
[----:B------:R-:W0:Y:S01]  /*5de50*/  LDL.LU R12, [R1+0x1358] ;  /* 0x00135800010c7983 */ /* 0x000e220000300800 */
[----:B--2---:R-:W-:-:S04]  /*5de60*/  F2FP.SATFINITE.E4M3.F32.PACK_AB_MERGE_C R14, R15, R14, RZ ;  /* 0x0000000e0f0e723e */ /* 0x004fc800048070ff */
[----:B------:R-:W-:Y:S01]  /*5de70*/  PRMT R2, R14, 0x9910, RZ ;  /* 0x000099100e027816 */ /* 0x000fe200000000ff */
[----:B------:R2:W-:Y:S04]  /*5de80*/  @P5 STG.E.U8 desc[UR20][R4.64], R14 ;  /* 0x0000000e04005986 */ /* 0x0005e8000c101114 */
[----:B------:R1:W-:Y:S04]  /*5de90*/  @P6 STG.E.U8 desc[UR20][R16.64], R0 ;  /* 0x0000000010006986 */ /* 0x0003e8000c101114 */
[----:B--2---:R-:W2:Y:S04]  /*5dea0*/  LDL.LU.64 R14, [R1+0x5a8] ;  /* 0x0005a800010e7983 */ /* 0x004ea80000300a00 */
[----:B-1----:R-:W5:Y:S04]  /*5deb0*/  LDL.LU.64 R16, [R1+0x17b0] ;  /* 0x0017b00001107983 */ /* 0x002f680000300a00 */
[----:B------:R-:W5:Y:S04]  /*5dec0*/  LDL.LU R0, [R1+0x330] ;  /* 0x0003300001007983 */ /* 0x000f680000300800 */
[----:B------:R-:W5:Y:S01]  /*5ded0*/  LDL.LU R5, [R1+0x135c] ;  /* 0x00135c0001057983 */ /* 0x000f620000300800 */
[----:B----4-:R-:W-:Y:S01]  /*5dee0*/  ISETP.GE.AND P5, PT, R3, UR4, PT ;  /* 0x0000000403007c0c */ /* 0x010fe2000bfa6270 */
[----:B------:R-:W1:Y:S02]  /*5def0*/  LDCU UR4, c[0x0][0x39c] ;  /* 0x00007380ff0477ac */ /* 0x000e640008000800 */
[----:B------:R-:W4:Y:S04]  /*5df00*/  LDL.LU R4, [R1+0x338] ;  /* 0x0003380001047983 */ /* 0x000f280000300800 */
[----:B------:R-:W4:Y:S01]  /*5df10*/  LDL.LU R3, [R1+0x33c] ;  /* 0x00033c0001037983 */ /* 0x000f220000300800 */
[----:B------:R-:W-:Y:S01]  /*5df20*/  ISETP.LT.AND P4, PT, R77, UR6, !P4 ;  /* 0x000000064d007c0c */ /* 0x000fe2000e781270 */
[----:B------:R-:W0:Y:S01]  /*5df30*/  LDCU UR6, c[0x0][0x398] ;  /* 0x00007300ff0677ac */ /* 0x000e220008000800 */
[----:B------:R-:W-:Y:S01]  /*5df40*/  ISETP.LT.AND P6, PT, R81, UR7, !P5 ;  /* 0x0000000751007c0c */ /* 0x000fe2000efc1270 */
[----:B------:R-:W4:Y:S01]  /*5df50*/  LDL.LU.64 R8, [R1+0x588] ;  /* 0x0005880001087983 */ /* 0x000f220000300a00 */
[----:B------:R-:W-:Y:S01]  /*5df60*/  SHF.R.S32.HI R2, RZ, 0x8, R2 ;  /* 0x00000008ff027819 */ /* 0x000fe20000011402 */
[----:B------:R-:W0:Y:S01]  /*5df70*/  LDCU UR7, c[0x0][0x398] ;  /* 0x00007300ff0777ac */ /* 0x000e220008000800 */
[----:B---3--:R-:W-:Y:S01]  /*5df80*/  ISETP.LT.AND P5, PT, R77, UR9, !P5 ;  /* 0x000000094d007c0c */ /* 0x008fe2000efa1270 */
[----:B------:R-:W3:Y:S06]  /*5df90*/  LDCU UR9, c[0x0][0x398] ;  /* 0x00007300ff0977ac */ /* 0x000eec0008000800 */
[----:B--2---:R2:W-:Y:S01]  /*5dfa0*/  @P4 STG.E.U8 desc[UR20][R14.64], R2 ;  /* 0x000000020e004986 */ /* 0x0045e2000c101114 */
[----:B0-----:R-:W-:Y:S01]  /*5dfb0*/  ISETP.GE.AND P4, PT, R12, UR5, PT ;  /* 0x000000050c007c0c */ /* 0x001fe2000bf86270 */
[----:B------:R-:W0:Y:S01]  /*5dfc0*/  LDCU UR5, c[0x0][0x39c] ;  /* 0x00007380ff0577ac */ /* 0x000e220008000800 */
[----:B-----5:R-:W-:-:S02]  /*5dfd0*/  F2FP.SATFINITE.E4M3.F32.PACK_AB_MERGE_C R0, R13, R0, RZ ;  /* 0x000000000d00723e */ /* 0x020fc400048070ff */
[----:B------:R-:W-:Y:S01]  /*5dfe0*/  F2FP.SATFINITE.E4M3.F32.PACK_AB_MERGE_C R16, R17, R16, RZ ;  /* 0x000000101110723e */ /* 0x000fe200048070ff */
[----:B--2---:R-:W2:Y:S04]  /*5dff0*/  LDL.LU.64 R14, [R1+0x580] ;  /* 0x00058000010e7983 */ /* 0x004ea80000300a00 */
[----:B------:R5:W-:Y:S01]  /*5e000*/  @P6 STG.E.U8 desc[UR20][R10.64], R0 ;  /* 0x000000000a006986 */ /* 0x000be2000c101114 */
[----:B------:R-:W-:Y:S01]  /*5e010*/  ISETP.LT.AND P6, PT, R81, UR10, !P4 ;  /* 0x0000000a51007c0c */ /* 0x000fe2000e7c1270 */
[----:B------:R-:W0:Y:S02]  /*5e020*/  LDCU UR10, c[0x0][0x398] ;  /* 0x00007300ff0a77ac */ /* 0x000e240008000800 */
[----:B------:R-:W-:Y:S04]  /*5e030*/  @P5 STG.E.U8 desc[UR20][R6.64], R16 ;  /* 0x0000001006005986 */ /* 0x000fe8000c101114 */
[----:B------:R-:W2:Y:S01]  /*5e040*/  LDL.LU.64 R12, [R1+0x578] ;  /* 0x00057800010c7983 */ /* 0x000ea20000300a00 */
[----:B-----5:R-:W-:-:S04]  /*5e050*/  PRMT R0, R0, 0x9910, RZ ;  /* 0x0000991000007816 */ /* 0x020fc800000000ff */
[----:B------:R-:W-:Y:S02]  /*5e060*/  SHF.R.S32.HI R0, RZ, 0x8, R0 ;  /* 0x00000008ff007819 */ /* 0x000fe40000011400 */
[----:B-1----:R-:W-:Y:S01]  /*5e070*/  ISETP.GE.AND P5, PT, R5, UR4, PT ;  /* 0x0000000405007c0c */ /* 0x002fe2000bfa6270 */
[----:B------:R-:W1:Y:S01]  /*5e080*/  LDCU UR4, c[0x0][0x39c] ;  /* 0x00007380ff0477ac */ /* 0x000e620008000800 */
[----:B------:R-:W0:Y:S04]  /*5e090*/  LDL.LU R5, [R1+0x1364] ;  /* 0x0013640001057983 */ /* 0x000e280000300800 */
[----:B------:R5:W-:Y:S04]  /*5e0a0*/  @P6 STG.E.U8 desc[UR20][R18.64], R0 ;  /* 0x0000000012006986 */ /* 0x000be8000c101114 */
[----:B-----5:R-:W5:Y:S01]  /*5e0b0*/  LDL.LU.64 R18, [R1+0x17a8] ;  /* 0x0017a80001127983 */ /* 0x020f620000300a00 */
[----:B----4-:R-:W-:-:S03]  /*5e0c0*/  F2FP.SATFINITE.E4M3.F32.PACK_AB_MERGE_C R0, R3, R4, RZ ;  /* 0x000000040300723e */ /* 0x010fc600048070ff */
[----:B------:R-:W1:Y:S04]  /*5e0d0*/  LDL.LU R4, [R1+0x1690] ;  /* 0x0016900001047983 */ /* 0x000e680000300800 */
[----:B------:R-:W4:Y:S04]  /*5e0e0*/  LDL.LU R6, [R1+0x340] ;  /* 0x0003400001067983 */ /* 0x000f280000300800 */
[----:B------:R-:W4:Y:S01]  /*5e0f0*/  LDL.LU R3, [R1+0x344] ;  /* 0x0003440001037983 */ /* 0x000f220000300800 */
[----:B------:R-:W-:Y:S01]  /*5e100*/  ISETP.LT.AND P4, PT, R77, UR6, !P4 ;  /* 0x000000064d007c0c */ /* 0x000fe2000e781270 */
[----:B------:R-:W0:Y:S01]  /*5e110*/  LDCU UR6, c[0x0][0x398] ;  /* 0x00007300ff0677ac */ /* 0x000e220008000800 */
[----:B------:R-:W-:-:S02]  /*5e120*/  PRMT R2, R16, 0x9910, RZ ;  /* 0x0000991010027816 */ /* 0x000fc400000000ff */
[----:B------:R-:W-:Y:S01]  /*5e130*/  ISETP.LT.AND P6, PT, R81, UR7, !P5 ;  /* 0x0000000751007c0c */ /* 0x000fe2000efc1270 */
[----:B------:R-:W0:Y:S01]  /*5e140*/  LDCU UR7, c[0x0][0x398] ;  /* 0x00007300ff0777ac */ /* 0x000e220008000800 */
[----:B---3--:R-:W-:Y:S02]  /*5e150*/  ISETP.LT.AND P5, PT, R77, UR9, !P5 ;  /* 0x000000094d007c0c */ /* 0x008fe4000efa1270 */
[----:B------:R-:W-:Y:S01]  /*5e160*/  SHF.R.S32.HI R2, RZ, 0x8, R2 ;  /* 0x00000008ff027819 */ /* 0x000fe20000011402 */
[----:B------:R-:W3:Y:S04]  /*5e170*/  LDCU UR9, c[0x0][0x398] ;  /* 0x00007300ff0977ac */ /* 0x000ee80008000800 */
[----:B------:R3:W-:Y:S04]  /*5e180*/  @P4 STG.E.U8 desc[UR20][R8.64], R2 ;  /* 0x0000000208004986 */ /* 0x0007e8000c101114 */
[----:B---3--:R-:W3:Y:S04]  /*5e190*/  LDL.LU.64 R8, [R1+0x568] ;  /* 0x0005680001087983 */ /* 0x008ee80000300a00 */
[----:B------:R-:W3:Y:S04]  /*5e1a0*/  LDL.LU.64 R10, [R1+0x560] ;  /* 0x00056000010a7983 */ /* 0x000ee80000300a00 */
[----:B--2---:R2:W-:Y:S04]  /*5e1b0*/  @P6 STG.E.U8 desc[UR20][R14.64], R0 ;  /* 0x000000000e006986 */ /* 0x0045e8000c101114 */
[----:B--2---:R-:W2:Y:S01]  /*5e1c0*/  LDL.LU.64 R14, [R1+0x558] ;  /* 0x00055800010e7983 */ /* 0x004ea20000300a00 */
[----:B------:R-:W-:-:S02]  /*5e1d0*/  PRMT R0, R0, 0x9910, RZ ;  /* 0x0000991000007816 */ /* 0x000fc400000000ff */
[----:B0-----:R-:W-:Y:S01]  /*5e1e0*/  ISETP.GE.AND P4, PT, R5, UR5, PT ;  /* 0x0000000505007c0c */ /* 0x001fe2000bf86270 */
[----:B------:R-:W0:Y:S03]  /*5e1f0*/  LDCU UR5, c[0x0][0x39c] ;  /* 0x00007380ff0577ac */ /* 0x000e260008000800 */
[----:B------:R-:W-:Y:S01]  /*5e200*/  ISETP.LT.AND P6, PT, R81, UR10, !P4 ;  /* 0x0000000a51007c0c */ /* 0x000fe2000e7c1270 */
[----:B------:R-:W0:Y:S01]  /*5e210*/  LDCU UR10, c[0x0][0x398] ;  /* 0x00007300ff0a77ac */ /* 0x000e220008000800 */
[----:B-----5:R-:W-:-:S05]  /*5e220*/  F2FP.SATFINITE.E4M3.F32.PACK_AB_MERGE_C R18, R19, R18, RZ ;  /* 0x000000121312723e */ /* 0x020fca00048070ff */
[----:B------:R-:W-:Y:S01]  /*5e230*/  @P5 STG.E.U8 desc[UR20][R12.64], R18 ;  /* 0x000000120c005986 */ /* 0x000fe2000c101114 */
[----:B-1----:R-:W-:Y:S01]  /*5e240*/  ISETP.GE.AND P5, PT, R4, UR4, PT ;  /* 0x0000000404007c0c */ /* 0x002fe2000bfa6270 */
[----:B------:R-:W1:Y:S02]  /*5e250*/  LDCU UR4, c[0x0][0x39c] ;  /* 0x00007380ff0477ac */ /* 0x000e640008000800 */
[----:B------:R-:W0:Y:S01]  /*5e260*/  LDL.LU R4, [R1+0x1698] ;  /* 0x0016980001047983 */ /* 0x000e220000300800 */
[----:B------:R-:W-:-:S05]  /*5e270*/  SHF.R.S32.HI R0, RZ, 0x8, R0 ;  /* 0x00000008ff007819 */ /* 0x000fca0000011400 */
[----:B------:R5:W-:Y:S04]  /*5e280*/  @P6 STG.E.U8 desc[UR20][R20.64], R0 ;  /* 0x0000000014006986 */ /* 0x000be8000c101114 */
[----:B-----5:R-:W5:Y:S01]  /*5e290*/  LDL.LU.64 R20, [R1+0x17a0] ;  /* 0x0017a00001147983 */ /* 0x020f620000300a00 */
[----:B----4-:R-:W-:-:S03]  /*5e2a0*/  F2FP.SATFINITE.E4M3.F32.PACK_AB_MERGE_C R0, R3, R6, RZ ;  /* 0x000000060300723e */ /* 0x010fc600048070ff */
[----:B------:R-:W4:Y:S04]  /*5e2b0*/  LDL.LU R7, [R1+0x348] ;  /* 0x0003480001077983 */ /* 0x000f280000300800 */
[----:B------:R-:W4:Y:S04]  /*5e2c0*/  LDL.LU R5, [R1+0x34c] ;  /* 0x00034c0001057983 */ /* 0x000f280000300800 */
[----:B------:R-:W4:Y:S04]  /*5e2d0*/  LDL.LU.64 R12, [R1+0x548] ;  /* 0x00054800010c7983 */ /* 0x000f280000300a00 */
[----:B------:R-:W1:Y:S01]  /*5e2e0*/  LDL.LU R3, [R1+0x169c] ;  /* 0x00169c0001037983 */ /* 0x000e620000300800 */
[----:B------:R-:W-:Y:S01]  /*5e2f0*/  ISETP.LT.AND P4, PT, R77, UR6, !P4 ;  /* 0x000000064d007c0c */ /* 0x000fe2000e781270 */
[----:B------:R-:W0:Y:S01]  /*5e300*/  LDCU UR6, c[0x0][0x398] ;  /* 0x00007300ff0677ac */ /* 0x000e220008000800 */
[----:B------:R-:W-:-:S02]  /*5e310*/  PRMT R2, R18, 0x9910, RZ ;  /* 0x0000991012027816 */ /* 0x000fc400000000ff */
[----:B------:R-:W-:Y:S01]  /*5e320*/  ISETP.LT.AND P6, PT, R81, UR7, !P5 ;  /* 0x0000000751007c0c */ /* 0x000fe2000efc1270 */
[----:B------:R-:W0:Y:S01]  /*5e330*/  LDCU UR7, c[0x0][0x398] ;  /* 0x00007300ff0777ac */ /* 0x000e220008000800 */
[----:B------:R-:W-:Y:S02]  /*5e340*/  SHF.R.S32.HI R2, RZ, 0x8, R2 ;  /* 0x00000008ff027819 */ /* 0x000fe40000011402 */
[----:B------:R-:W-:Y:S01]  /*5e350*/  ISETP.LT.AND P5, PT, R77, UR9, !P5 ;  /* 0x000000094d007c0c */ /* 0x000fe2000efa1270 */
[----:B------:R-:W0:Y:S04]  /*5e360*/  LDCU UR9, c[0x0][0x398] ;  /* 0x00007300ff0977ac */ /* 0x000e280008000800 */
[----:B---3--:R3:W-:Y:S04]  /*5e370*/  @P4 STG.E.U8 desc[UR20][R8.64], R2 ;  /* 0x0000000208004986 */ /* 0x0087e8000c101114 */
[----:B------:R3:W-:Y:S04]  /*5e380*/  @P6 STG.E.U8 desc[UR20][R10.64], R0 ;  /* 0x000000000a006986 */ /* 0x0007e8000c101114 */
[----:B---3--:R-:W3:Y:S01]  /*5e390*/  LDL.LU.64 R8, [R1+0x540] ;  /* 0x0005400001087983 */ /* 0x008ee20000300a00 */
[----:B------:R-:W-:-:S04]  /*5e3a0*/  PRMT R0, R0, 0x9910, RZ ;  /* 0x0000991000007816 */ /* 0x000fc800000000ff */
[----:B------:R-:W-:Y:S02]  /*5e3b0*/  SHF.R.S32.HI R0, RZ, 0x8, R0 ;  /* 0x00000008ff007819 */ /* 0x000fe40000011400 */
[----:B0-----:R-:W-:Y:S01]  /*5e3c0*/  ISETP.GE.AND P4, PT, R4, UR5, PT ;  /* 0x0000000504007c0c */ /* 0x001fe2000bf86270 */
[----:B------:R-:W0:Y:S01]  /*5e3d0*/  LDCU UR5, c[0x0][0x39c] ;  /* 0x00007380ff0577ac */ /* 0x000e220008000800 */
[----:B------:R-:W0:Y:S02]  /*5e3e0*/  LDL.LU R4, [R1+0x16a0] ;  /* 0x0016a00001047983 */ /* 0x000e240000300800 */
[----:B------:R-:W-:Y:S01]  /*5e3f0*/  ISETP.LT.AND P6, PT, R81, UR10, !P4 ;  /* 0x0000000a51007c0c */ /* 0x000fe2000e7c1270 */
[----:B------:R-:W0:Y:S01]  /*5e400*/  LDCU UR10, c[0x0][0x398] ;  /* 0x00007300ff0a77ac */ /* 0x000e220008000800 */
[----:B------:R-:W3:Y:S01]  /*5e410*/  LDL.LU.64 R10, [R1+0x538] ;  /* 0x00053800010a7983 */ /* 0x000ee20000300a00 */
[----:B-----5:R-:W-:-:S05]  /*5e420*/  F2FP.SATFINITE.E4M3.F32.PACK_AB_MERGE_C R20, R21, R20, RZ ;  /* 0x000000141514723e */ /* 0x020fca00048070ff */
[----:B--2---:R-:W-:Y:S05]  /*5e430*/  @P5 STG.E.U8 desc[UR20][R14.64], R20 ;  /* 0x000000140e005986 */ /* 0x004fea000c101114 */
[----:B------:R2:W-:Y:S01]  /*5e440*/  @P6 STG.E.U8 desc[UR20][R22.64], R0 ;  /* 0x0000000016006986 */ /* 0x0005e2000c101114 */
[----:B-1----:R-:W-:Y:S01]  /*5e450*/  ISETP.GE.AND P5, PT, R3, UR4, PT ;  /* 0x0000000403007c0c */ /* 0x002fe2000bfa6270 */
[----:B------:R-:W1:Y:S02]  /*5e460*/  LDCU UR4, c[0x0][0x39c] ;  /* 0x00007380ff0477ac */ /* 0x000e640008000800 */
[----:B--2---:R-:W2:Y:S04]  /*5e470*/  LDL.LU.64 R22, [R1+0x1798] ;  /* 0x0017980001167983 */ /* 0x004ea80000300a00 */
[----:B------:R-:W1:Y:S01]  /*5e480*/  LDL.LU R3, [R1+0x1368] ;  /* 0x0013680001037983 */ /* 0x000e620000300800 */
[----:B------:R-:W-:Y:S01]  /*5e490*/  ISETP.LT.AND P4, PT, R77, UR6, !P4 ;  /* 0x000000064d007c0c */ /* 0x000fe2000e781270 */
[----:B------:R-:W5:Y:S01]  /*5e4a0*/  LDCU UR6, c[0x0][0x398] ;  /* 0x00007300ff0677ac */ /* 0x000f620008000800 */
[----:B------:R-:W-:-:S02]  /*5e4b0*/  PRMT R2, R20, 0x9910, RZ ;  /* 0x0000991014027816 */ /* 0x000fc400000000ff */
[----:B------:R-:W-:Y:S01]  /*5e4c0*/  ISETP.LT.AND P6, PT, R81, UR7, !P5 ;  /* 0x0000000751007c0c */ /* 0x000fe2000efc1270 */
[----:B------:R-:W0:Y:S01]  /*5e4d0*/  LDCU UR7, c[0x0][0x398] ;  /* 0x00007300ff0777ac */ /* 0x000e220008000800 */
[----:B------:R-:W-:Y:S02]  /*5e4e0*/  SHF.R.S32.HI R2, RZ, 0x8, R2 ;  /* 0x00000008ff027819 */ /* 0x000fe40000011402 */
[----:B----4-:R-:W-:Y:S02]  /*5e4f0*/  F2FP.SATFINITE.E4M3.F32.PACK_AB_MERGE_C R0, R5, R7, RZ ;  /* 0x000000070500723e */ /* 0x010fe400048070ff */
[----:B------:R-:W-:Y:S01]  /*5e500*/  ISETP.LT.AND P5, PT, R77, UR9, !P5 ;  /* 0x000000094d007c0c */ /* 0x000fe2000efa1270 */
[----:B------:R-:W4:Y:S01]  /*5e510*/  LDL.LU R7, [R1+0x350] ;  /* 0x0003500001077983 */ /* 0x000f220000300800 */
[----:B------:R-:W0:Y:S03]  /*5e520*/  LDCU UR9, c[0x0][0x398] ;  /* 0x00007300ff0977ac */ /* 0x000e260008000800 */
[----:B------:R-:W-:Y:S04]  /*5e530*/  @P4 STG.E.U8 desc[UR20][R12.64], R2 ;  /* 0x000000020c004986 */ /* 0x000fe8000c101114 */
[----:B---3--:R3:W-:Y:S04]  /*5e540*/  @P6 STG.E.U8 desc[UR20][R8.64], R0 ;  /* 0x0000000008006986 */ /* 0x0087e8000c101114 */
[----:B------:R-:W4:Y:S04]  /*5e550*/  LDL.LU R5, [R1+0x354] ;  /* 0x0003540001057983 */ /* 0x000f280000300800 */
[----:B------:R-:W4:Y:S04]  /*5e560*/  LDL.LU.64 R16, [R1+0x528] ;  /* 0x0005280001107983 */ /* 0x000f280000300a00 */
[----:B------:R-:W4:Y:S01]  /*5e570*/  LDL.LU R6, [R1+0x136c] ;  /* 0x00136c0001067983 */ /* 0x000f220000300800 */
[----:B---3--:R-:W-:-:S03]  /*5e580*/  PRMT R0, R0, 0x9910, RZ ;  /* 0x0000991000007816 */ /* 0x008fc600000000ff */
[----:B------:R-:W3:Y:S01]  /*5e590*/  LDL.LU.64 R8, [R1+0x520] ;  /* 0x0005200001087983 */ /* 0x000ee20000300a00 */
[----:B------:R-:W-:-:S03]  /*5e5a0*/  SHF.R.S32.HI R0, RZ, 0x8, R0 ;  /* 0x00000008ff007819 */ /* 0x000fc60000011400 */
[----:B------:R-:W3:Y:S01]  /*5e5b0*/  LDL.LU.64 R14, [R1+0x518] ;  /* 0x00051800010e7983 */ /* 0x000ee20000300a00 */
[----:B0-----:R-:W-:Y:S01]  /*5e5c0*/  ISETP.GE.AND P4, PT, R4, UR5, PT ;  /* 0x0000000504007c0c */ /* 0x001fe2000bf86270 */
[----:B------:R-:W0:Y:S03]  /*5e5d0*/  LDCU UR5, c[0x0][0x39c] ;  /* 0x00007380ff0577ac */ /* 0x000e260008000800 */
[----:B------:R-:W-:Y:S01]  /*5e5e0*/  ISETP.LT.AND P6, PT, R81, UR10, !P4 ;  /* 0x0000000a51007c0c */ /* 0x000fe2000e7c1270 */
[----:B------:R-:W0:Y:S01]  /*5e5f0*/  LDCU UR10, c[0x0][0x398] ;  /* 0x00007300ff0a77ac */ /* 0x000e220008000800 */
[----:B--2---:R-:W-:-:S05]  /*5e600*/  F2FP.SATFINITE.E4M3.F32.PACK_AB_MERGE_C R22, R23, R22, RZ ;  /* 0x000000161716723e */ /* 0x004fca00048070ff */
[----:B------:R-:W-:Y:S01]  /*5e610*/  @P5 STG.E.U8 desc[UR20][R10.64], R22 ;  /* 0x000000160a005986 */ /* 0x000fe2000c101114 */
[----:B-1----:R-:W-:Y:S01]  /*5e620*/  ISETP.GE.AND P5, PT, R3, UR4, PT ;  /* 0x0000000403007c0c */ /* 0x002fe2000bfa6270 */
[----:B------:R-:W1:Y:S02]  /*5e630*/  LDCU UR4, c[0x0][0x39c] ;  /* 0x00007380ff0477ac */ /* 0x000e640008000800 */
[----:B------:R-:W1:Y:S04]  /*5e640*/  LDL.LU R3, [R1+0x1370] ;  /* 0x0013700001037983 */ /* 0x000e680000300800 */
[----:B------:R2:W-:Y:S04]  /*5e650*/  @P6 STG.E.U8 desc[UR20][R24.64], R0 ;  /* 0x0000000018006986 */ /* 0x0005e8000c101114 */
[----:B--2---:R-:W2:Y:S01]  /*5e660*/  LDL.LU.64 R24, [R1+0x1790] ;  /* 0x0017900001187983 */ /* 0x004ea20000300a00 */
[----:B-----5:R-:W-:Y:S01]  /*5e670*/  ISETP.LT.AND P4, PT, R77, UR6, !P4 ;  /* 0x000000064d007c0c */ /* 0x020fe2000e781270 */
[----:B------:R-:W5:Y:S01]  /*5e680*/  LDCU UR6, c[0x0][0x398] ;  /* 0x00007300ff0677ac */ /* 0x000f620008000800 */
[----:B------:R-:W-:Y:S01]  /*5e690*/  PRMT R2, R22, 0x9910, RZ ;  /* 0x0000991016027816 */ /* 0x000fe200000000ff */
[----:B------:R-:W5:Y:S01]  /*5e6a0*/  LDL.LU R13, [R1+0x358] ;  /* 0x00035800010d7983 */ /* 0x000f620000300800 */
[----:B------:R-:W-:Y:S01]  /*5e6b0*/  ISETP.LT.AND P6, PT, R81, UR7, !P5 ;  /* 0x0000000751007c0c */ /* 0x000fe2000efc1270 */
[----:B------:R-:W1:Y:S01]  /*5e6c0*/  LDCU UR7, c[0x0][0x398] ;  /* 0x00007300ff0777ac */ /* 0x000e620008000800 */
[----:B------:R-:W-:Y:S01]  /*5e6d0*/  SHF.R.S32.HI R2, RZ, 0x8, R2 ;  /* 0x00000008ff027819 */ /* 0x000fe20000011402 */
[----:B------:R-:W5:Y:S01]  /*5e6e0*/  LDL.LU R4, [R1+0x35c] ;  /* 0x00035c0001047983 */ /* 0x000f620000300800 */
[----:B----4-:R-:W-:-:S02]  /*5e6f0*/  F2FP.SATFINITE.E4M3.F32.PACK_AB_MERGE_C R0, R5, R7, RZ ;  /* 0x000000070500723e */ /* 0x010fc400048070ff */
[----:B------:R-:W-:Y:S01]  /*5e700*/  ISETP.LT.AND P5, PT, R77, UR9, !P5 ;  /* 0x000000094d007c0c */ /* 0x000fe2000efa1270 */
[----:B------:R-:W4:Y:S01]  /*5e710*/  LDL.LU.64 R10, [R1+0x508] ;  /* 0x00050800010a7983 */ /* 0x000f220000300a00 */
[----:B------:R-:W1:Y:S03]  /*5e720*/  LDCU UR9, c[0x0][0x398] ;  /* 0x00007300ff0977ac */ /* 0x000e660008000800 */
[----:B------:R-:W-:Y:S01]  /*5e730*/  @P4 STG.E.U8 desc[UR20][R16.64], R2 ;  /* 0x0000000210004986 */ /* 0x000fe2000c101114 */
[----:B0-----:R-:W-:Y:S01]  /*5e740*/  ISETP.GE.AND P4, PT, R6, UR5, PT ;  /* 0x0000000506007c0c */ /* 0x001fe2000bf86270 */
[----:B------:R-:W0:Y:S02]  /*5e750*/  LDCU UR5, c[0x0][0x39c] ;  /* 0x00007380ff0577ac */ /* 0x000e240008000800 */
[----:B---3--:R3:W-:Y:S01]  /*5e760*/  @P6 STG.E.U8 desc[UR20][R8.64], R0 ;  /* 0x0000000008006986 */ /* 0x0087e2000c101114 */
[----:B------:R-:W-:Y:S01]  /*5e770*/  ISETP.LT.AND P6, PT, R81, UR10, !P4 ;  /* 0x0000000a51007c0c */ /* 0x000fe2000e7c1270 */
[----:B------:R-:W0:Y:S02]  /*5e780*/  LDCU UR10, c[0x0][0x398] ;  /* 0x00007300ff0a77ac */ /* 0x000e240008000800 */
[----:B------:R-:W0:Y:S04]  /*5e790*/  LDL.LU R5, [R1+0x1328] ;  /* 0x0013280001057983 */ /* 0x000e280000300800 */
[----:B------:R-:W4:Y:S01]  /*5e7a0*/  LDL.LU.64 R6, [R1+0x500] ;  /* 0x0005000001067983 */ /* 0x000f220000300a00 */
[----:B---3--:R-:W-:-:S03]  /*5e7b0*/  PRMT R0, R0, 0x9910, RZ ;  /* 0x0000991000007816 */ /* 0x008fc600000000ff */
[----:B------:R-:W3:Y:S01]  /*5e7c0*/  LDL.LU.64 R8, [R1+0x410] ;  /* 0x0004100001087983 */ /* 0x000ee20000300a00 */
[----:B------:R-:W-:Y:S02]  /*5e7d0*/  SHF.R.S32.HI R0, RZ, 0x8, R0 ;  /* 0x00000008ff007819 */ /* 0x000fe40000011400 */
        /* <DEDUP_REMOVED lines=10> */
[----:B------:R-:W3:Y:S01]  /*5e880*/  LDL.LU R17, [R1+0x360] ;  /* 0x0003600001117983 */ /* 0x000ee20000300800 */
[----:B------:R-:W-:Y:S01]  /*5e890*/  ISETP.LT.AND P6, PT, R81, UR7, !P5 ;  /* 0x0000000751007c0c */ /* 0x000fe2000efc1270 */
[----:B------:R-:W1:Y:S01]  /*5e8a0*/  LDCU UR7, c[0x0][0x398] ;  /* 0x00007300ff0777ac */ /* 0x000e620008000800 */
[----:B------:R-:W-:-:S02]  /*5e8b0*/  SHF.R.S32.HI R2, RZ, 0x8, R2 ;  /* 0x00000008ff027819 */ /* 0x000fc40000011402 */
[----:B------:R-:W-:Y:S02]  /*5e8c0*/  F2FP.SATFINITE.E4M3.F32.PACK_AB_MERGE_C R0, R4, R13, RZ ;  /* 0x0000000d0400723e */ /* 0x000fe400048070ff */
[----:B------:R-:W-:Y:S01]  /*5e8d0*/  ISETP.LT.AND P5, PT, R77, UR9, !P5 ;  /* 0x000000094d007c0c */ /* 0x000fe2000efa1270 */
[----:B------:R-:W5:Y:S01]  /*5e8e0*/  LDL.LU R4, [R1+0x364] ;  /* 0x0003640001047983 */ /* 0x000f620000300800 */
[----:B------:R-:W1:Y:S03]  /*5e8f0*/  LDCU UR9, c[0x0][0x398] ;  /* 0x00007300ff0977ac */ /* 0x000e660008000800 */
[----:B----4-:R4:W-:Y:S01]  /*5e900*/  @P4 STG.E.U8 desc[UR20][R10.64], R2 ;  /* 0x000000020a004986 */ /* 0x0109e2000c101114 */
[----:B0-----:R-:W-:Y:S01]  /*5e910*/  ISETP.GE.AND P4, PT, R5, UR5, PT ;  /* 0x0000000505007c0c */ /* 0x001fe2000bf86270 */
[----:B------:R-:W0:Y:S02]  /*5e920*/  LDCU UR5, c[0x0][0x39c] ;  /* 0x00007380ff0577ac */ /* 0x000e240008000800 */
[----:B------:R0:W-:Y:S01]  /*5e930*/  @P6 STG.E.U8 desc[UR20][R6.64], R0 ;  /* 0x0000000006006986 */ /* 0x0001e2000c101114 */
[----:B------:R-:W-:Y:S01]  /*5e940*/  ISETP.LT.AND P6, PT, R81, UR10, !P4 ;  /* 0x0000000a51007c0c */ /* 0x000fe2000e7c1270 */
[----:B------:R-:W1:Y:S02]  /*5e950*/  LDCU UR10, c[0x0][0x398] ;  /* 0x00007300ff0a77ac */ /* 0x000e640008000800 */
[----:B------:R-:W5:Y:S04]  /*5e960*/  LDL.LU.64 R12, [R1+0x400] ;  /* 0x00040000010c7983 */ /* 0x000f680000300a00 */
[----:B----4-:R-:W4:Y:S01]  /*5e970*/  LDL.LU R10, [R1+0x16a4] ;  /* 0x0016a400010a7983 */ /* 0x010f220000300800 */
[----:B0-----:R-:W-:-:S03]  /*5e980*/  PRMT R0, R0, 0x9910, RZ ;  /* 0x0000991000007816 */ /* 0x001fc600000000ff */
[----:B------:R-:W4:Y:S01]  /*5e990*/  LDL.LU.64 R6, [R1+0x2f8] ;  /* 0x0002f80001067983 */ /* 0x000f220000300a00 */
[----:B------:R-:W-:-:S03]  /*5e9a0*/  SHF.R.S32.HI R0, RZ, 0x8, R0 ;  /* 0x00000008ff007819 */ /* 0x000fc60000011400 */
[----:B------:R-:W4:Y:S04]  /*5e9b0*/  LDL.LU.64 R14, [R1+0x2f0] ;  /* 0x0002f000010e7983 */ /* 0x000f280000300a00 */
[----:B------:R-:W4:Y:S01]  /*5e9c0*/  LDL.LU R5, [R1+0x16a8] ;  /* 0x0016a80001057983 */ /* 0x000f220000300800 */
[----:B--2---:R-:W-:-:S05]  /*5e9d0*/  F2FP.SATFINITE.E4M3.F32.PACK_AB_MERGE_C R26, R27, R26, RZ ;  /* 0x0000001a1b1a723e */ /* 0x004fca00048070ff */
[----:B---3--:R-:W-:Y:S04]  /*5e9e0*/  @P5 STG.E.U8 desc[UR20][R8.64], R26 ;  /* 0x0000001a08005986 */ /* 0x008fe8000c101114 */
[----:B------:R0:W-:Y:S04]  /*5e9f0*/  @P6 STG.E.U8 desc[UR20][R28.64], R0 ;  /* 0x000000001c006986 */ /* 0x0001e8000c101114 */
[----:B0-----:R-:W2:Y:S01]  /*5ea00*/  LDL.LU.64 R28, [R1+0x1780] ;  /* 0x00178000011c7983 */ /* 0x001ea20000300a00 */
[----:B-1----:R-:W-:Y:S01]  /*5ea10*/  ISETP.GE.AND P5, PT, R3, UR4, PT ;  /* 0x0000000403007c0c */ /* 0x002fe2000bfa6270 */
[----:B------:R-:W0:Y:S01]  /*5ea20*/  LDCU UR4, c[0x0][0x39c] ;  /* 0x00007380ff0477ac */ /* 0x000e220008000800 */
[----:B-----5:R-:W-:Y:S01]  /*5ea30*/  ISETP.LT.AND P4, PT, R77, UR6, !P4 ;  /* 0x000000064d007c0c */ /* 0x020fe2000e781270 */
[----:B------:R-:W3:Y:S01]  /*5ea40*/  LDL.LU R11, [R1+0x368] ;  /* 0x00036800010b7983 */ /* 0x000ee20000300800 */
[----:B------:R-:W-:Y:S01]  /*5ea50*/  PRMT R2, R26, 0x9910, RZ ;  /* 0x000099101a027816 */ /* 0x000fe200000000ff */
[----:B------:R-:W1:Y:S01]  /*5ea60*/  LDCU UR6, c[0x0][0x398] ;  /* 0x00007300ff0677ac */ /* 0x000e620008000800 */
[----:B------:R-:W-:Y:S01]  /*5ea70*/  ISETP.LT.AND P6, PT, R81, UR7, !P5 ;  /* 0x0000000751007c0c */ /* 0x000fe2000efc1270 */
[----:B------:R-:W3:Y:S01]  /*5ea80*/  LDL.LU R3, [R1+0x36c] ;  /* 0x00036c0001037983 */ /* 0x000ee20000300800 */
[----:B------:R-:W-:Y:S01]  /*5ea90*/  SHF.R.S32.HI R2, RZ, 0x8, R2 ;  /* 0x00000008ff027819 */ /* 0x000fe20000011402 */
[----:B------:R-:W5:Y:S01]  /*5eaa0*/  LDCU UR7, c[0x0][0x398] ;  /* 0x00007300ff0777ac */ /* 0x000f620008000800 */
[----:B------:R-:W-:Y:S01]  /*5eab0*/  F2FP.SATFINITE.E4M3.F32.PACK_AB_MERGE_C R0, R4, R17, RZ ;  /* 0x000000110400723e */ /* 0x000fe200048070ff */
[----:B------:R-:W3:Y:S01]  /*5eac0*/  LDL.LU.64 R8, [R1+0x2e0] ;  /* 0x0002e00001087983 */ /* 0x000ee20000300a00 */
[----:B------:R-:W-:Y:S01]  /*5ead0*/  ISETP.LT.AND P5, PT, R77, UR9, !P5 ;  /* 0x000000094d007c0c */ /* 0x000fe2000efa1270 */
[----:B------:R-:W0:Y:S02]  /*5eae0*/  LDCU UR9, c[0x0][0x398] ;  /* 0x00007300ff0977ac */ /* 0x000e240008000800 */
[----:B------:R1:W-:Y:S01]  /*5eaf0*/  @P4 STG.E.U8 desc[UR20][R12.64], R2 ;  /* 0x000000020c004986 */ /* 0x0003e2000c101114 */
[----:B----4-:R-:W-:Y:S01]  /*5eb00*/  ISETP.GE.AND P4, PT, R10, UR5, PT ;  /* 0x000000050a007c0c */ /* 0x010fe2000bf86270 */
[----:B------:R-:W4:Y:S02]  /*5eb10*/  LDCU UR5, c[0x0][0x39c] ;  /* 0x00007380ff0577ac */ /* 0x000f240008000800 */
[----:B------:R0:W-:Y:S01]  /*5eb20*/  @P6 STG.E.U8 desc[UR20][R6.64], R0 ;  /* 0x0000000006006986 */ /* 0x0001e2000c101114 */
[----:B------:R-:W-:Y:S01]  /*5eb30*/  ISETP.LT.AND P6, PT, R81, UR10, !P4 ;  /* 0x0000000a51007c0c */ /* 0x000fe2000e7c1270 */
[----:B------:R-:W2:Y:S02]  /*5eb40*/  LDCU UR10, c[0x0][0x398] ;  /* 0x00007300ff0a77ac */ /* 0x000ea40008000800 */
[----:B------:R-:W4:Y:S04]  /*5eb50*/  LDL.LU R4, [R1+0x16ac] ;  /* 0x0016ac0001047983 */ /* 0x000f280000300800 */
[----:B-1----:R-:W3:Y:S01]  /*5eb60*/  LDL.LU.64 R12, [R1+0x2d8] ;  /* 0x0002d800010c7983 */ /* 0x002ee20000300a00 */
[----:B0-----:R-:W-:-:S03]  /*5eb70*/  PRMT R0, R0, 0x9910, RZ ;  /* 0x0000991000007816 */ /* 0x001fc600000000ff */
[----:B------:R-:W4:Y:S01]  /*5eb80*/  LDL.LU.64 R6, [R1+0x2d0] ;  /* 0x0002d00001067983 */ /* 0x000f220000300a00 */
[----:B------:R-:W-:Y:S02]  /*5eb90*/  SHF.R.S32.HI R0, RZ, 0x8, R0 ;  /* 0x00000008ff007819 */ /* 0x000fe40000011400 */
[----:B--2---:R-:W-:-:S05]  /*5eba0*/  F2FP.SATFINITE.E4M3.F32.PACK_AB_MERGE_C R28, R29, R28, RZ ;  /* 0x0000001c1d1c723e */ /* 0x004fca00048070ff */
[----:B------:R-:W-:Y:S01]  /*5ebb0*/  @P5 STG.E.U8 desc[UR20][R14.64], R28 ;  /* 0x0000001c0e005986 */ /* 0x000fe2000c101114 */
[----:B------:R-:W-:Y:S01]  /*5ebc0*/  ISETP.GE.AND P5, PT, R5, UR4, PT ;  /* 0x0000000405007c0c */ /* 0x000fe2000bfa6270 */
[----:B------:R-:W0:Y:S02]  /*5ebd0*/  LDCU UR4, c[0x0][0x39c] ;  /* 0x00007380ff0477ac */ /* 0x000e240008000800 */
[----:B------:R-:W0:Y:S04]  /*5ebe0*/  LDL.LU R5, [R1+0x1330] ;  /* 0x0013300001057983 */ /* 0x000e280000300800 */
[----:B------:R1:W-:Y:S04]  /*5ebf0*/  @P6 STG.E.U8 desc[UR20][R30.64], R0 ;  /* 0x000000001e006986 */ /* 0x0003e8000c101114 */
[----:B-1----:R-:W2:Y:S01]  /*5ec00*/  LDL.LU.64 R30, [R1+0x1778] ;  /* 0x00177800011e7983 */ /* 0x002ea20000300a00 */
[----:B------:R-:W-:Y:S01]  /*5ec10*/  ISETP.LT.AND P4, PT, R77, UR6, !P4 ;  /* 0x000000064d007c0c */ /* 0x000fe2000e781270 */
[----:B------:R-:W1:Y:S01]  /*5ec20*/  LDCU UR6, c[0x0][0x398] ;  /* 0x00007300ff0677ac */ /* 0x000e620008000800 */
[----:B------:R-:W-:Y:S01]  /*5ec30*/  PRMT R2, R28, 0x9910, RZ ;  /* 0x000099101c027816 */ /* 0x000fe200000000ff */
[----:B------:R-:W2:Y:S01]  /*5ec40*/  LDL.LU R17, [R1+0x370] ;  /* 0x0003700001117983 */ /* 0x000ea20000300800 */
[----:B-----5:R-:W-:Y:S01]  /*5ec50*/  ISETP.LT.AND P6, PT, R81, UR7, !P5 ;  /* 0x0000000751007c0c */ /* 0x020fe2000efc1270 */
[----:B------:R-:W5:Y:S01]  /*5ec60*/  LDCU UR7, c[0x0][0x398] ;  /* 0x00007300ff0777ac */ /* 0x000f620008000800 */
[----:B------:R-:W-:-:S02]  /*5ec70*/  SHF.R.S32.HI R2, RZ, 0x8, R2 ;  /* 0x00000008ff027819 */ /* 0x000fc40000011402 */
[----:B---3--:R-:W-:Y:S02]  /*5ec80*/  F2FP.SATFINITE.E4M3.F32.PACK_AB_MERGE_C R0, R3, R11, RZ ;  /* 0x0000000b0300723e */ /* 0x008fe400048070ff */
[----:B------:R-:W-:Y:S01]  /*5ec90*/  ISETP.LT.AND P5, PT, R77, UR9, !P5 ;  /* 0x000000094d007c0c */ /* 0x000fe2000efa1270 */
[----:B------:R-:W3:Y:S01]  /*5eca0*/  LDL.LU R3, [R1+0x374] ;  /* 0x0003740001037983 */ /* 0x000ee20000300800 */
[----:B------:R-:W0:Y:S03]  /*5ecb0*/  LDCU UR9, c[0x0][0x398] ;  /* 0x00007300ff0977ac */ /* 0x000e260008000800 */
[----:B------:R1:W-:Y:S01]  /*5ecc0*/  @P4 STG.E.U8 desc[UR20][R8.64], R2 ;  /* 0x0000000208004986 */ /* 0x0003e2000c101114 */
[----:B----4-:R-:W-:Y:S01]  /*5ecd0*/  ISETP.GE.AND P4, PT, R4, UR5, PT ;  /* 0x0000000504007c0c */ /* 0x010fe2000bf86270 */
[----:B------:R-:W4:Y:S02]  /*5ece0*/  LDCU UR5, c[0x0][0x39c] ;  /* 0x00007380ff0577ac */ /* 0x000f240008000800 */
[----:B------:R5:W-:Y:S01]  /*5ecf0*/  @P6 STG.E.U8 desc[UR20][R12.64], R0 ;  /* 0x000000000c006986 */ /* 0x000be2000c101114 */
[----:B------:R-:W-:Y:S01]  /*5ed00*/  ISETP.LT.AND P6, PT, R81, UR10, !P4 ;  /* 0x0000000a51007c0c */ /* 0x000fe2000e7c1270 */
[----:B------:R-:W0:Y:S02]  /*5ed10*/  LDCU UR10, c[0x0][0x398] ;  /* 0x00007300ff0a77ac */ /* 0x000e240008000800 */
[----:B------:R-:W3:Y:S04]  /*5ed20*/  LDL.LU.64 R10, [R1+0x2c0] ;  /* 0x0002c000010a7983 */ /* 0x000ee80000300a00 */
[----:B-1----:R-:W4:Y:S01]  /*5ed30*/  LDL.LU R8, [R1+0x132c] ;  /* 0x00132c0001087983 */ /* 0x002f220000300800 */
[----:B-----5:R-:W-:-:S03]  /*5ed40*/  PRMT R0, R0, 0x9910, RZ ;  /* 0x0000991000007816 */ /* 0x020fc600000000ff */
[----:B------:R-:W5:Y:S01]  /*5ed50*/  LDL.LU.64 R12, [R1+0x2b8] ;  /* 0x0002b800010c7983 */ /* 0x000f620000300a00 */
[----:B------:R-:W-:-:S03]  /*5ed60*/  SHF.R.S32.HI R0, RZ, 0x8, R0 ;  /* 0x00000008ff007819 */ /* 0x000fc60000011400 */
[----:B------:R-:W5:Y:S04]  /*5ed70*/  LDL.LU.64 R14, [R1+0x2b0] ;  /* 0x0002b000010e7983 */ /* 0x000f680000300a00 */
[----:B------:R-:W5:Y:S01]  /*5ed80*/  LDL.LU R4, [R1+0x1320] ;  /* 0x0013200001047983 */ /* 0x000f620000300800 */
[----:B--2---:R-:W-:-:S05]  /*5ed90*/  F2FP.SATFINITE.E4M3.F32.PACK_AB_MERGE_C R30, R31, R30, RZ ;  /* 0x0000001e1f1e723e */ /* 0x004fca00048070ff */
[----:B------:R-:W-:Y:S04]  /*5eda0*/  @P5 STG.E.U8 desc[UR20][R6.64], R30 ;  /* 0x0000001e06005986 */ /* 0x000fe8000c101114 */
[----:B------:R1:W-:Y:S04]  /*5edb0*/  @P6 STG.E.U8 desc[UR20][R32.64], R0 ;  /* 0x0000000020006986 */ /* 0x0003e8000c101114 */
[----:B-1----:R-:W2:Y:S01]  /*5edc0*/  LDL.LU.64 R32, [R1+0x1770] ;  /* 0x0017700001207983 */ /* 0x002ea20000300a00 */
[----:B0-----:R-:W-:Y:S01]  /*5edd0*/  ISETP.GE.AND P5, PT, R5, UR4, PT ;  /* 0x0000000405007c0c */ /* 0x001fe2000bfa6270 */
[----:B------:R-:W0:Y:S01]  /*5ede0*/  LDCU UR4, c[0x0][0x39c] ;  /* 0x00007380ff0477ac */ /* 0x000e220008000800 */
[----:B------:R-:W-:Y:S01]  /*5edf0*/  ISETP.LT.AND P4, PT, R77, UR6, !P4 ;  /* 0x000000064d007c0c */ /* 0x000fe2000e781270 */
[----:B------:R-:W2:Y:S01]  /*5ee00*/  LDL.LU R9, [R1+0x378] ;  /* 0x0003780001097983 */ /* 0x000ea20000300800 */
[----:B------:R-:W-:Y:S01]  /*5ee10*/  PRMT R2, R30, 0x9910, RZ ;  /* 0x000099101e027816 */ /* 0x000fe200000000ff */
[----:B------:R-:W1:Y:S01]  /*5ee20*/  LDCU UR6, c[0x0][0x398] ;  /* 0x00007300ff0677ac */ /* 0x000e620008000800 */
[----:B------:R-:W-:Y:S01]  /*5ee30*/  ISETP.LT.AND P6, PT, R81, UR7, !P5 ;  /* 0x0000000751007c0c */ /* 0x000fe2000efc1270 */
[----:B------:R-:W2:Y:S01]  /*5ee40*/  LDL.LU R5, [R1+0x37c] ;  /* 0x00037c0001057983 */ /* 0x000ea20000300800 */
[----:B------:R-:W-:Y:S01]  /*5ee50*/  SHF.R.S32.HI R2, RZ, 0x8, R2 ;  /* 0x00000008ff027819 */ /* 0x000fe20000011402 */
[----:B------:R-:W0:Y:S01]  /*5ee60*/  LDCU UR7, c[0x0][0x398] ;  /* 0x00007300ff0777ac */ /* 0x000e220008000800 */
[----:B---3--:R-:W-:Y:S01]  /*5ee70*/  F2FP.SATFINITE.E4M3.F32.PACK_AB_MERGE_C R0, R3, R17, RZ ;  /* 0x000000110300723e */ /* 0x008fe200048070ff */
[----:B------:R-:W3:Y:S01]  /*5ee80*/  LDL.LU.64 R6, [R1+0x2a0] ;  /* 0x0002a00001067983 */ /* 0x000ee20000300a00 */
[----:B------:R-:W-:Y:S01]  /*5ee90*/  ISETP.LT.AND P5, PT, R77, UR9, !P5 ;  /* 0x000000094d007c0c */ /* 0x000fe2000efa1270 */
[----:B------:R-:W0:Y:S02]  /*5eea0*/  LDCU UR9, c[0x0][0x398] ;  /* 0x00007300ff0977ac */ /* 0x000e240008000800 */
[----:B------:R1:W-:Y:S01]  /*5eeb0*/  @P4 STG.E.U8 desc[UR20][R10.64], R2 ;  /* 0x000000020a004986 */ /* 0x0003e2000c101114 */
[----:B----4-:R-:W-:Y:S01]  /*5eec0*/  ISETP.GE.AND P4, PT, R8, UR5, PT ;  /* 0x0000000508007c0c */ /* 0x010fe2000bf86270 */
[----:B------:R-:W4:Y:S02]  /*5eed0*/  LDCU UR5, c[0x0][0x39c] ;  /* 0x00007380ff0577ac */ /* 0x000f240008000800 */
[----:B-----5:R5:W-:Y:S01]  /*5eee0*/  @P6 STG.E.U8 desc[UR20][R12.64], R0 ;  /* 0x000000000c006986 */ /* 0x020be2000c101114 */
[----:B------:R-:W-:Y:S01]  /*5eef0*/  ISETP.LT.AND P6, PT, R81, UR10, !P4 ;  /* 0x0000000a51007c0c */ /* 0x000fe2000e7c1270 */
[----:B------:R-:W0:Y:S02]  /*5ef00*/  LDCU UR10, c[0x0][0x398] ;  /* 0x00007300ff0a77ac */ /* 0x000e240008000800 */
[----:B------:R-:W4:Y:S04]  /*5ef10*/  LDL.LU R3, [R1+0x1314] ;  /* 0x0013140001037983 */ /* 0x000f280000300800 */
[----:B-1----:R-:W3:Y:S01]  /*5ef20*/  LDL.LU.64 R10, [R1+0x298] ;  /* 0x00029800010a7983 */ /* 0x002ee20000300a00 */
[----:B-----5:R-:W-:-:S03]  /*5ef30*/  PRMT R0, R0, 0x9910, RZ ;  /* 0x0000991000007816 */ /* 0x020fc600000000ff */
[----:B------:R-:W5:Y:S01]  /*5ef40*/  LDL.LU.64 R12, [R1+0x290] ;  /* 0x00029000010c7983 */ /* 0x000f620000300a00 */
[----:B------:R-:W-:Y:S02]  /*5ef50*/  SHF.R.S32.HI R0, RZ, 0x8, R0 ;  /* 0x00000008ff007819 */ /* 0x000fe40000011400 */
[----:B--2---:R-:W-:-:S05]  /*5ef60*/  F2FP.SATFINITE.E4M3.F32.PACK_AB_MERGE_C R32, R33, R32, RZ ;  /* 0x000000202120723e */ /* 0x004fca00048070ff */
[----:B------:R-:W-:Y:S01]  /*5ef70*/  @P5 STG.E.U8 desc[UR20][R14.64], R32 ;  /* 0x000000200e005986 */ /* 0x000fe2000c101114 */
[----:B0-----:R-:W-:Y:S01]  /*5ef80*/  ISETP.GE.AND P5, PT, R4, UR4, PT ;  /* 0x0000000404007c0c */ /* 0x001fe2000bfa6270 */
[----:B------:R-:W0:Y:S02]  /*5ef90*/  LDCU UR4, c[0x0][0x39c] ;  /* 0x00007380ff0477ac */ /* 0x000e240008000800 */
[----:B------:R-:W0:Y:S04]  /*5efa0*/  LDL.LU R4, [R1+0x16c4] ;  /* 0x0016c40001047983 */ /* 0x000e280000300800 */
[----:B------:R1:W-:Y:S04]  /*5efb0*/  @P6 STG.E.U8 desc[UR20][R34.64], R0 ;  /* 0x0000000022006986 */ /* 0x0003e8000c101114 */
[----:B-1----:R-:W2:Y:S01]  /*5efc0*/  LDL.LU.64 R34, [R1+0x1768] ;  /* 0x0017680001227983 */ /* 0x002ea20000300a00 */
[----:B------:R-:W-:Y:S01]  /*5efd0*/  ISETP.LT.AND P4, PT, R77, UR6, !P4 ;  /* 0x000000064d007c0c */ /* 0x000fe2000e781270 */
[----:B------:R-:W1:Y:S01]  /*5efe0*/  LDCU UR6, c[0x0][0x398] ;  /* 0x00007300ff0677ac */ /* 0x000e620008000800 */
[----:B------:R-:W-:Y:S01]  /*5eff0*/  PRMT R2, R32, 0x9910, RZ ;  /* 0x0000991020027816 */ /* 0x000fe200000000ff */
[----:B------:R-:W5:Y:S01]  /*5f000*/  LDL.LU R17, [R1+0x380] ;  /* 0x0003800001117983 */ /* 0x000f620000300800 */
[----:B------:R-:W-:Y:S01]  /*5f010*/  ISETP.LT.AND P6, PT, R81, UR7, !P5 ;  /* 0x0000000751007c0c */ /* 0x000fe2000efc1270 */
[----:B------:R-:W0:Y:S01]  /*5f020*/  LDCU UR7, c[0x0][0x398] ;  /* 0x00007300ff0777ac */ /* 0x000e220008000800 */
[----:B------:R-:W-:-:S02]  /*5f030*/  SHF.R.S32.HI R2, RZ, 0x8, R2 ;  /* 0x00000008ff027819 */ /* 0x000fc40000011402 */
[----:B------:R-:W-:Y:S02]  /*5f040*/  F2FP.SATFINITE.E4M3.F32.PACK_AB_MERGE_C R0, R5, R9, RZ ;  /* 0x000000090500723e */ /* 0x000fe400048070ff */
[----:B------:R-:W-:Y:S01]  /*5f050*/  ISETP.LT.AND P5, PT, R77, UR9, !P5 ;  /* 0x000000094d007c0c */ /* 0x000fe2000efa1270 */
[----:B------:R-:W5:Y:S01]  /*5f060*/  LDL.LU R5, [R1+0x384] ;  /* 0x0003840001057983 */ /* 0x000f620000300800 */
[----:B------:R-:W0:Y:S03]  /*5f070*/  LDCU UR9, c[0x0][0x398] ;  /* 0x00007300ff0977ac */ /* 0x000e260008000800 */
[----:B---3--:R3:W-:Y:S01]  /*5f080*/  @P4 STG.E.U8 desc[UR20][R6.64], R2 ;  /* 0x0000000206004986 */ /* 0x0087e2000c101114 */
[----:B----4-:R-:W-:Y:S01]  /*5f090*/  ISETP.GE.AND P4, PT, R3, UR5, PT ;  /* 0x0000000503007c0c */ /* 0x010fe2000bf86270 */
[----:B------:R-:W4:Y:S02]  /*5f0a0*/  LDCU UR5, c[0x0][0x39c] ;  /* 0x00007380ff0577ac */ /* 0x000f240008000800 */
[----:B------:R1:W-:Y:S01]  /*5f0b0*/  @P6 STG.E.U8 desc[UR20][R10.64], R0 ;  /* 0x000000000a006986 */ /* 0x0003e2000c101114 */
[----:B------:R-:W-:Y:S01]  /*5f0c0*/  ISETP.LT.AND P6, PT, R81, UR10, !P4 ;  /* 0x0000000a51007c0c */ /* 0x000fe2000e7c1270 */
[----:B------:R-:W0:Y:S02]  /*5f0d0*/  LDCU UR10, c[0x0][0x398] ;  /* 0x00007300ff0a77ac */ /* 0x000e240008000800 */
[----:B------:R-:W4:Y:S04]  /*5f0e0*/  LDL.LU.64 R8, [R1+0x280] ;  /* 0x0002800001087983 */ /* 0x000f280000300a00 */
[----:B---3--:R-:W3:Y:S01]  /*5f0f0*/  LDL.LU R6, [R1+0x16cc] ;  /* 0x0016cc0001067983 */ /* 0x008ee20000300800 */
[----:B-1----:R-:W-:-:S03]  /*5f100*/  PRMT R0, R0, 0x9910, RZ ;  /* 0x0000991000007816 */ /* 0x002fc600000000ff */
[----:B------:R-:W3:Y:S01]  /*5f110*/  LDL.LU.64 R10, [R1+0x278] ;  /* 0x00027800010a7983 */ /* 0x000ee20000300a00 */
[----:B------:R-:W-:-:S03]  /*5f120*/  SHF.R.S32.HI R0, RZ, 0x8, R0 ;  /* 0x00000008ff007819 */ /* 0x000fc60000011400 */
[----:B------:R-:W3:Y:S04]  /*5f130*/  LDL.LU.64 R14, [R1+0x270] ;  /* 0x00027000010e7983 */ /* 0x000ee80000300a00 */
[----:B------:R-:W3:Y:S01]  /*5f140*/  LDL.LU R3, [R1+0x16b0] ;  /* 0x0016b00001037983 */ /* 0x000ee20000300800 */
[----:B--2---:R-:W-:-:S05]  /*5f150*/  F2FP.SATFINITE.E4M3.F32.PACK_AB_MERGE_C R34, R35, R34, RZ ;  /* 0x000000222322723e */ /* 0x004fca00048070ff */
[----:B-----5:R-:W-:Y:S04]  /*5f160*/  @P5 STG.E.U8 desc[UR20][R12.64], R34 ;  /* 0x000000220c005986 */ /* 0x020fe8000c101114 */
[----:B------:R1:W-:Y:S04]  /*5f170*/  @P6 STG.E.U8 desc[UR20][R36.64], R0 ;  /* 0x0000000024006986 */ /* 0x0003e8000c101114 */
[----:B-1----:R-:W2:Y:S01]  /*5f180*/  LDL.LU.64 R36, [R1+0x1760] ;  /* 0x0017600001247983 */ /* 0x002ea20000300a00 */
[----:B0-----:R-:W-:Y:S01]  /*5f190*/  ISETP.GE.AND P5, PT, R4, UR4, PT ;  /* 0x0000000404007c0c */ /* 0x001fe2000bfa6270 */
[----:B------:R-:W0:Y:S01]  /*5f1a0*/  LDCU UR4, c[0x0][0x39c] ;  /* 0x00007380ff0477ac */ /* 0x000e220008000800 */
[----:B------:R-:W-:Y:S01]  /*5f1b0*/  ISETP.LT.AND P4, PT, R77, UR6, !P4 ;  /* 0x000000064d007c0c */ /* 0x000fe2000e781270 */
[----:B------:R-:W5:Y:S01]  /*5f1c0*/  LDL.LU R7, [R1+0x388] ;  /* 0x0003880001077983 */ /* 0x000f620000300800 */
[----:B------:R-:W-:Y:S01]  /*5f1d0*/  PRMT R2, R34, 0x9910, RZ ;  /* 0x0000991022027816 */ /* 0x000fe200000000ff */
[----:B------:R-:W1:Y:S01]  /*5f1e0*/  LDCU UR6, c[0x0][0x398] ;  /* 0x00007300ff0677ac */ /* 0x000e620008000800 */
[----:B------:R-:W-:Y:S01]  /*5f1f0*/  ISETP.LT.AND P6, PT, R81, UR7, !P5 ;  /* 0x0000000751007c0c */ /* 0x000fe2000efc1270 */
[----:B------:R-:W5:Y:S01]  /*5f200*/  LDL.LU R4, [R1+0x38c] ;  /* 0x00038c0001047983 */ /* 0x000f620000300800 */
[----:B------:R-:W-:Y:S01]  /*5f210*/  SHF.R.S32.HI R2, RZ, 0x8, R2 ;  /* 0x00000008ff027819 */ /* 0x000fe20000011402 */
[----:B------:R-:W0:Y:S01]  /*5f220*/  LDCU UR7, c[0x0][0x398] ;  /* 0x00007300ff0777ac */ /* 0x000e220008000800 */
[----:B------:R-:W-:Y:S01]  /*5f230*/  F2FP.SATFINITE.E4M3.F32.PACK_AB_MERGE_C R0, R5, R17, RZ ;  /* 0x000000110500723e */ /* 0x000fe200048070ff */
[----:B------:R-:W5:Y:S01]  /*5f240*/  LDL.LU.64 R12, [R1+0x260] ;  /* 0x00026000010c7983 */ /* 0x000f620000300a00 */
[----:B------:R-:W-:Y:S01]  /*5f250*/  ISETP.LT.AND P5, PT, R77, UR9, !P5 ;  /* 0x000000094d007c0c */ /* 0x000fe2000efa1270 */
[----:B------:R-:W0:Y:S02]  /*5f260*/  LDCU UR9, c[0x0][0x398] ;  /* 0x00007300ff0977ac */ /* 0x000e240008000800 */
[----:B----4-:R4:W-:Y:S01]  /*5f270*/  @P4 STG.E.U8 desc[UR20][R8.64], R2 ;  /* 0x0000000208004986 */ /* 0x0109e2000c101114 */
[----:B---3--:R-:W-:Y:S01]  /*5f280*/  ISETP.GE.AND P4, PT, R6, UR5, PT ;  /* 0x0000000506007c0c */ /* 0x008fe2000bf86270 */
[----:B------:R-:W3:Y:S02]  /*5f290*/  LDCU UR5, c[0x0][0x39c] ;  /* 0x00007380ff0577ac */ /* 0x000ee40008000800 */
[----:B------:R0:W-:Y:S01]  /*5f2a0*/  @P6 STG.E.U8 desc[UR20][R10.64], R0 ;  /* 0x000000000a006986 */ /* 0x0001e2000c101114 */
[----:B------:R-:W-:Y:S01]  /*5f2b0*/  ISETP.LT.AND P6, PT, R81, UR10, !P4 ;  /* 0x0000000a51007c0c */ /* 0x000fe2000e7c1270 */
[----:B------:R-:W1:Y:S02]  /*5f2c0*/  LDCU UR10, c[0x0][0x398] ;  /* 0x00007300ff0a77ac */ /* 0x000e640008000800 */
[----:B------:R-:W3:Y:S04]  /*5f2d0*/  LDL.LU R5, [R1+0x16b8] ;  /* 0x0016b80001057983 */ /* 0x000ee80000300800 */
[----:B----4-:R-:W4:Y:S01]  /*5f2e0*/  LDL.LU.64 R8, [R1+0x258] ;  /* 0x0002580001087983 */ /* 0x010f220000300a00 */
[----:B0-----:R-:W-:-:S03]  /*5f2f0*/  PRMT R0, R0, 0x9910, RZ ;  /* 0x0000991000007816 */ /* 0x001fc600000000ff */
[----:B------:R-:W3:Y:S01]  /*5f300*/  LDL.LU.64 R10, [R1+0x250] ;  /* 0x00025000010a7983 */ /* 0x000ee20000300a00 */
[----:B------:R-:W-:Y:S02]  /*5f310*/  SHF.R.S32.HI R0, RZ, 0x8, R0 ;  /* 0x00000008ff007819 */ /* 0x000fe40000011400 */
[----:B--2---:R-:W-:-:S05]  /*5f320*/  F2FP.SATFINITE.E4M3.F32.PACK_AB_MERGE_C R36, R37, R36, RZ ;  /* 0x000000242524723e */ /* 0x004fca00048070ff */
[----:B------:R-:W-:Y:S01]  /*5f330*/  @P5 STG.E.U8 desc[UR20][R14.64], R36 ;  /* 0x000000240e005986 */ /* 0x000fe2000c101114 */
[----:B------:R-:W-:Y:S01]  /*5f340*/  ISETP.GE.AND P5, PT, R3, UR4, PT ;  /* 0x0000000403007c0c */ /* 0x000fe2000bfa6270 */
[----:B------:R-:W0:Y:S02]  /*5f350*/  LDCU UR4, c[0x0][0x39c] ;  /* 0x00007380ff0477ac */ /* 0x000e240008000800 */
[----:B------:R-:W0:Y:S04]  /*5f360*/  LDL.LU R3, [R1+0x1324] ;  /* 0x0013240001037983 */ /* 0x000e280000300800 */
[----:B------:R2:W-:Y:S04]  /*5f370*/  @P6 STG.E.U8 desc[UR20][R38.64], R0 ;  /* 0x0000000026006986 */ /* 0x0005e8000c101114 */
[----:B--2---:R-:W2:Y:S01]  /*5f380*/  LDL.LU.64 R38, [R1+0x1758] ;  /* 0x0017580001267983 */ /* 0x004ea20000300a00 */
[----:B-1----:R-:W-:Y:S01]  /*5f390*/  ISETP.LT.AND P4, PT, R77, UR6, !P4 ;  /* 0x000000064d007c0c */ /* 0x002fe2000e781270 */
[----:B------:R-:W1:Y:S01]  /*5f3a0*/  LDCU UR6, c[0x0][0x398] ;  /* 0x00007300ff0677ac */ /* 0x000e620008000800 */
[----:B------:R-:W-:-:S02]  /*5f3b0*/  PRMT R2, R36, 0x9910, RZ ;  /* 0x0000991024027816 */ /* 0x000fc400000000ff */
[----:B------:R-:W-:Y:S01]  /*5f3c0*/  ISETP.LT.AND P6, PT, R81, UR7, !P5 ;  /* 0x0000000751007c0c */ /* 0x000fe2000efc1270 */
[----:B------:R-:W0:Y:S01]  /*5f3d0*/  LDCU UR7, c[0x0][0x398] ;  /* 0x00007300ff0777ac */ /* 0x000e220008000800 */
[----:B------:R-:W-:Y:S02]  /*5f3e0*/  SHF.R.S32.HI R2, RZ, 0x8, R2 ;  /* 0x00000008ff027819 */ /* 0x000fe40000011402 */
[----:B-----5:R-:W-:Y:S02]  /*5f3f0*/  F2FP.SATFINITE.E4M3.F32.PACK_AB_MERGE_C R0, R4, R7, RZ ;  /* 0x000000070400723e */ /* 0x020fe400048070ff */
[----:B------:R-:W-:Y:S01]  /*5f400*/  ISETP.LT.AND P5, PT, R77, UR9, !P5 ;  /* 0x000000094d007c0c */ /* 0x000fe2000efa1270 */
[----:B------:R-:W5:Y:S01]  /*5f410*/  LDL.LU R7, [R1+0x390] ;  /* 0x0003900001077983 */ /* 0x000f620000300800 */
[----:B------:R-:W0:Y:S03]  /*5f420*/  LDCU UR9, c[0x0][0x398] ;  /* 0x00007300ff0977ac */ /* 0x000e260008000800 */
[----:B------:R-:W-:Y:S01]  /*5f430*/  @P4 STG.E.U8 desc[UR20][R12.64], R2 ;  /* 0x000000020c004986 */ /* 0x000fe2000c101114 */
[----:B---3--:R-:W-:Y:S01]  /*5f440*/  ISETP.GE.AND P4, PT, R5, UR5, PT ;  /* 0x0000000505007c0c */ /* 0x008fe2000bf86270 */
[----:B------:R-:W3:Y:S02]  /*5f450*/  LDCU UR5, c[0x0][0x39c] ;  /* 0x00007380ff0577ac */ /* 0x000ee40008000800 */
[----:B----4-:R4:W-:Y:S01]  /*5f460*/  @P6 STG.E.U8 desc[UR20][R8.64], R0 ;  /* 0x0000000008006986 */ /* 0x0109e2000c101114 */
[----:B------:R-:W-:Y:S01]  /*5f470*/  ISETP.LT.AND P6, PT, R81, UR10, !P4 ;  /* 0x0000000a51007c0c */ /* 0x000fe2000e7c1270 */
[----:B------:R-:W0:Y:S02]  /*5f480*/  LDCU UR10, c[0x0][0x398] ;  /* 0x00007300ff0a77ac */ /* 0x000e240008000800 */
[----:B------:R-:W5:Y:S04]  /*5f490*/  LDL.LU R4, [R1+0x394] ;  /* 0x0003940001047983 */ /* 0x000f680000300800 */
[----:B------:R-:W3:Y:S04]  /*5f4a0*/  LDL.LU.64 R16, [R1+0x240] ;  /* 0x0002400001107983 */ /* 0x000ee80000300a00 */
[----:B------:R-:W3:Y:S01]  /*5f4b0*/  LDL.LU R6, [R1+0x131c] ;  /* 0x00131c0001067983 */ /* 0x000ee20000300800 */
[----:B----4-:R-:W-:-:S03]  /*5f4c0*/  PRMT R0, R0, 0x9910, RZ ;  /* 0x0000991000007816 */ /* 0x010fc600000000ff */
[----:B------:R-:W4:Y:S01]  /*5f4d0*/  LDL.LU.64 R8, [R1+0x238] ;  /* 0x0002380001087983 */ /* 0x000f220000300a00 */
[----:B------:R-:W-:-:S03]  /*5f4e0*/  SHF.R.S32.HI R0, RZ, 0x8, R0 ;  /* 0x00000008ff007819 */ /* 0x000fc60000011400 */
[----:B------:R-:W4:Y:S04]  /*5f4f0*/  LDL.LU.64 R14, [R1+0x230] ;  /* 0x00023000010e7983 */ /* 0x000f280000300a00 */
[----:B------:R-:W4:Y:S01]  /*5f500*/  LDL.LU R5, [R1+0x1310] ;  /* 0x0013100001057983 */ /* 0x000f220000300800 */
[----:B--2---:R-:W-:-:S05]  /*5f510*/  F2FP.SATFINITE.E4M3.F32.PACK_AB_MERGE_C R38, R39, R38, RZ ;  /* 0x000000262726723e */ /* 0x004fca00048070ff */
[----:B------:R-:W-:Y:S04]  /*5f520*/  @P5 STG.E.U8 desc[UR20][R10.64], R38 ;  /* 0x000000260a005986 */ /* 0x000fe8000c101114 */
[----:B------:R2:W-:Y:S04]  /*5f530*/  @P6 STG.E.U8 desc[UR20][R40.64], R0 ;  /* 0x0000000028006986 */ /* 0x0005e8000c101114 */
[----:B--2---:R-:W2:Y:S01]  /*5f540*/  LDL.LU.64 R40, [R1+0x1750] ;  /* 0x0017500001287983 */ /* 0x004ea20000300a00 */
[----:B0-----:R-:W-:Y:S01]  /*5f550*/  ISETP.GE.AND P5, PT, R3, UR4, PT ;  /* 0x0000000403007c0c */ /* 0x001fe2000bfa6270 */
[----:B------:R-:W0:Y:S01]  /*5f560*/  LDCU UR4, c[0x0][0x39c] ;  /* 0x00007380ff0477ac */ /* 0x000e220008000800 */
[----:B-1----:R-:W-:Y:S01]  /*5f570*/  ISETP.LT.AND P4, PT, R77, UR6, !P4 ;  /* 0x000000064d007c0c */ /* 0x002fe2000e781270 */
[----:B------:R-:W2:Y:S01]  /*5f580*/  LDL.LU R11, [R1+0x398] ;  /* 0x00039800010b7983 */ /* 0x000ea20000300800 */
[----:B------:R-:W-:Y:S01]  /*5f590*/  PRMT R2, R38, 0x9910, RZ ;  /* 0x0000991026027816 */ /* 0x000fe200000000ff */
[----:B------:R-:W1:Y:S01]  /*5f5a0*/  LDCU UR6, c[0x0][0x398] ;  /* 0x00007300ff0677ac */ /* 0x000e620008000800 */
[----:B------:R-:W-:Y:S01]  /*5f5b0*/  ISETP.LT.AND P6, PT, R81, UR7, !P5 ;  /* 0x0000000751007c0c */ /* 0x000fe2000efc1270 */
[----:B------:R-:W2:Y:S01]  /*5f5c0*/  LDL.LU R3, [R1+0x39c] ;  /* 0x00039c0001037983 */ /* 0x000ea20000300800 */
[----:B------:R-:W-:Y:S01]  /*5f5d0*/  SHF.R.S32.HI R2, RZ, 0x8, R2 ;  /* 0x00000008ff027819 */ /* 0x000fe20000011402 */
[----:B------:R-:W0:Y:S01]  /*5f5e0*/  LDCU UR7, c[0x0][0x398] ;  /* 0x00007300ff0777ac */ /* 0x000e220008000800 */
[----:B-----5:R-:W-:Y:S01]  /*5f5f0*/  F2FP.SATFINITE.E4M3.F32.PACK_AB_MERGE_C R0, R4, R7, RZ ;  /* 0x000000070400723e */ /* 0x020fe200048070ff */
[----:B------:R-:W5:Y:S01]  /*5f600*/  LDL.LU.64 R12, [R1+0x220] ;  /* 0x00022000010c7983 */ /* 0x000f620000300a00 */
[----:B------:R-:W-:Y:S01]  /*5f610*/  ISETP.LT.AND P5, PT, R77, UR9, !P5 ;  /* 0x000000094d007c0c */ /* 0x000fe2000efa1270 */
[----:B------:R-:W0:Y:S02]  /*5f620*/  LDCU UR9, c[0x0][0x398] ;  /* 0x00007300ff0977ac */ /* 0x000e240008000800 */
[----:B---3--:R-:W-:Y:S01]  /*5f630*/  @P4 STG.E.U8 desc[UR20][R16.64], R2 ;  /* 0x0000000210004986 */ /* 0x008fe2000c101114 */
[----:B------:R-:W-:Y:S01]  /*5f640*/  ISETP.GE.AND P4, PT, R6, UR5, PT ;  /* 0x0000000506007c0c */ /* 0x000fe2000bf86270 */
[----:B------:R-:W3:Y:S02]  /*5f650*/  LDCU UR5, c[0x0][0x39c] ;  /* 0x00007380ff0577ac */ /* 0x000ee40008000800 */
[----:B----4-:R4:W-:Y:S01]  /*5f660*/  @P6 STG.E.U8 desc[UR20][R8.64], R0 ;  /* 0x0000000008006986 */ /* 0x0109e2000c101114 */
[----:B------:R-:W-:Y:S01]  /*5f670*/  ISETP.LT.AND P6, PT, R81, UR10, !P4 ;  /* 0x0000000a51007c0c */ /* 0x000fe2000e7c1270 */
[----:B------:R-:W0:Y:S02]  /*5f680*/  LDCU UR10, c[0x0][0x398] ;  /* 0x00007300ff0a77ac */ /* 0x000e240008000800 */
[----:B------:R-:W3:Y:S04]  /*5f690*/  LDL.LU R4, [R1+0x1304] ;  /* 0x0013040001047983 */ /* 0x000ee80000300800 */
[----:B------:R-:W3:Y:S01]  /*5f6a0*/  LDL.LU.64 R6, [R1+0x218] ;  /* 0x0002180001067983 */ /* 0x000ee20000300a00 */
[----:B----4-:R-:W-:-:S03]  /*5f6b0*/  PRMT R0, R0, 0x9910, RZ ;  /* 0x0000991000007816 */ /* 0x010fc600000000ff */
[----:B------:R-:W4:Y:S01]  /*5f6c0*/  LDL.LU.64 R8, [R1+0x210] ;  /* 0x0002100001087983 */ /* 0x000f220000300a00 */
[----:B------:R-:W-:Y:S02]  /*5f6d0*/  SHF.R.S32.HI R0, RZ, 0x8, R0 ;  /* 0x00000008ff007819 */ /* 0x000fe40000011400 */
[----:B--2---:R-:W-:-:S05]  /*5f6e0*/  F2FP.SATFINITE.E4M3.F32.PACK_AB_MERGE_C R40, R41, R40, RZ ;  /* 0x000000282928723e */ /* 0x004fca00048070ff */
[----:B------:R-:W-:Y:S01]  /*5f6f0*/  @P5 STG.E.U8 desc[UR20][R14.64], R40 ;  /* 0x000000280e005986 */ /* 0x000fe2000c101114 */
[----:B0-----:R-:W-:Y:S01]  /*5f700*/  ISETP.GE.AND P5, PT, R5, UR4, PT ;  /* 0x0000000405007c0c */ /* 0x001fe2000bfa6270 */
        /* <DEDUP_REMOVED lines=10> */
[----:B------:R-:W-:Y:S02]  /*5f7b0*/  F2FP.SATFINITE.E4M3.F32.PACK_AB_MERGE_C R0, R3, R11, RZ ;  /* 0x0000000b0300723e */ /* 0x000fe400048070ff */
[----:B------:R-:W-:Y:S01]  /*5f7c0*/  ISETP.LT.AND P5, PT, R77, UR9, !P5 ;  /* 0x000000094d007c0c */ /* 0x000fe2000efa1270 */
[----:B------:R-:W4:Y:S01]  /*5f7d0*/  LDL.LU R11, [R1+0x3a0] ;  /* 0x0003a000010b7983 */ /* 0x000f220000300800 */
[----:B------:R-:W0:Y:S03]  /*5f7e0*/  LDCU UR9, c[0x0][0x398] ;  /* 0x00007300ff0977ac */ /* 0x000e260008000800 */
[----:B-----5:R-:W-:Y:S01]  /*5f7f0*/  @P4 STG.E.U8 desc[UR20][R12.64], R2 ;  /* 0x000000020c004986 */ /* 0x020fe2000c101114 */
[----:B---3--:R-:W-:Y:S01]  /*5f800*/  ISETP.GE.AND P4, PT, R4, UR5, PT ;  /* 0x0000000504007c0c */ /* 0x008fe2000bf86270 */
[----:B------:R-:W3:Y:S02]  /*5f810*/  LDCU UR5, c[0x0][0x39c] ;  /* 0x00007380ff0577ac */ /* 0x000ee40008000800 */
[----:B------:R5:W-:Y:S01]  /*5f820*/  @P6 STG.E.U8 desc[UR20][R6.64], R0 ;  /* 0x0000000006006986 */ /* 0x000be2000c101114 */
[----:B------:R-:W-:Y:S01]  /*5f830*/  ISETP.LT.AND P6, PT, R81, UR10, !P4 ;  /* 0x0000000a51007c0c */ /* 0x000fe2000e7c1270 */
[----:B------:R-:W0:Y:S02]  /*5f840*/  LDCU UR10, c[0x0][0x398] ;  /* 0x00007300ff0a77ac */ /* 0x000e240008000800 */
[----:B------:R-:W3:Y:S04]  /*5f850*/  LDL.LU R3, [R1+0x3a4] ;  /* 0x0003a40001037983 */ /* 0x000ee80000300800 */
[----:B------:R-:W3:Y:S04]  /*5f860*/  LDL.LU.64 R16, [R1+0x200] ;  /* 0x0002000001107983 */ /* 0x000ee80000300a00 */
[----:B------:R-:W3:Y:S01]  /*5f870*/  LDL.LU R10, [R1+0x16bc] ;  /* 0x0016bc00010a7983 */ /* 0x000ee20000300800 */
[----:B-----5:R-:W-:-:S03]  /*5f880*/  PRMT R0, R0, 0x9910, RZ ;  /* 0x0000991000007816 */ /* 0x020fc600000000ff */
[----:B------:R-:W5:Y:S01]  /*5f890*/  LDL.LU.64 R6, [R1+0x1f8] ;  /* 0x0001f80001067983 */ /* 0x000f620000300a00 */
[----:B------:R-:W-:-:S03]  /*5f8a0*/  SHF.R.S32.HI R0, RZ, 0x8, R0 ;  /* 0x00000008ff007819 */ /* 0x000fc60000011400 */
[----:B------:R-:W5:Y:S04]  /*5f8b0*/  LDL.LU.64 R14, [R1+0x1f0] ;  /* 0x0001f000010e7983 */ /* 0x000f680000300a00 */
[----:B------:R-:W5:Y:S01]  /*5f8c0*/  LDL.LU R4, [R1+0x16c0] ;  /* 0x0016c00001047983 */ /* 0x000f620000300800 */
[----:B--2---:R-:W-:-:S05]  /*5f8d0*/  F2FP.SATFINITE.E4M3.F32.PACK_AB_MERGE_C R42, R43, R42, RZ ;  /* 0x0000002a2b2a723e */ /* 0x004fca00048070ff */
[----:B----4-:R-:W-:Y:S04]  /*5f8e0*/  @P5 STG.E.U8 desc[UR20][R8.64], R42 ;  /* 0x0000002a08005986 */ /* 0x010fe8000c101114 */
[----:B------:R2:W-:Y:S04]  /*5f8f0*/  @P6 STG.E.U8 desc[UR20][R44.64], R0 ;  /* 0x000000002c006986 */ /* 0x0005e8000c101114 */
[----:B--2---:R-:W2:Y:S01]  /*5f900*/  LDL.LU.64 R44, [R1+0x1740] ;  /* 0x00174000012c7983 */ /* 0x004ea20000300a00 */
[----:B0-----:R-:W-:Y:S01]  /*5f910*/  ISETP.GE.AND P5, PT, R5, UR4, PT ;  /* 0x0000000405007c0c */ /* 0x001fe2000bfa6270 */
[----:B------:R-:W0:Y:S01]  /*5f920*/  LDCU UR4, c[0x0][0x39c] ;  /* 0x00007380ff0477ac */ /* 0x000e220008000800 */
[----:B-1----:R-:W-:Y:S01]  /*5f930*/  ISETP.LT.AND P4, PT, R77, UR6, !P4 ;  /* 0x000000064d007c0c */ /* 0x002fe2000e781270 */
[----:B------:R-:W4:Y:S01]  /*5f940*/  LDL.LU R13, [R1+0x3a8] ;  /* 0x0003a800010d7983 */ /* 0x000f220000300800 */
[----:B------:R-:W-:Y:S01]  /*5f950*/  PRMT R2, R42, 0x9910, RZ ;  /* 0x000099102a027816 */ /* 0x000fe200000000ff */
[----:B------:R-:W1:Y:S01]  /*5f960*/  LDCU UR6, c[0x0][0x398] ;  /* 0x00007300ff0677ac */ /* 0x000e620008000800 */
[----:B------:R-:W-:Y:S01]  /*5f970*/  ISETP.LT.AND P6, PT, R81, UR7, !P5 ;  /* 0x0000000751007c0c */ /* 0x000fe2000efc1270 */
[----:B------:R-:W4:Y:S01]  /*5f980*/  LDL.LU R5, [R1+0x3ac] ;  /* 0x0003ac0001057983 */ /* 0x000f220000300800 */
[----:B------:R-:W-:Y:S01]  /*5f990*/  SHF.R.S32.HI R2, RZ, 0x8, R2 ;  /* 0x00000008ff027819 */ /* 0x000fe20000011402 */
[----:B------:R-:W0:Y:S01]  /*5f9a0*/  LDCU UR7, c[0x0][0x398] ;  /* 0x00007300ff0777ac */ /* 0x000e220008000800 */
[----:B---3--:R-:W-:Y:S01]  /*5f9b0*/  F2FP.SATFINITE.E4M3.F32.PACK_AB_MERGE_C R0, R3, R11, RZ ;  /* 0x0000000b0300723e */ /* 0x008fe200048070ff */
[----:B------:R-:W3:Y:S01]  /*5f9c0*/  LDL.LU.64 R8, [R1+0x1e0] ;  /* 0x0001e00001087983 */ /* 0x000ee20000300a00 */
[----:B------:R-:W-:Y:S01]  /*5f9d0*/  ISETP.LT.AND P5, PT, R77, UR9, !P5 ;  /* 0x000000094d007c0c */ /* 0x000fe2000efa1270 */
[----:B------:R-:W0:Y:S02]  /*5f9e0*/  LDCU UR9, c[0x0][0x398] ;  /* 0x00007300ff0977ac */ /* 0x000e240008000800 */
[----:B------:R-:W-:Y:S01]  /*5f9f0*/  @P4 STG.E.U8 desc[UR20][R16.64], R2 ;  /* 0x0000000210004986 */ /* 0x000fe2000c101114 */
[----:B------:R-:W-:Y:S01]  /*5fa00*/  ISETP.GE.AND P4, PT, R10, UR5, PT ;  /* 0x000000050a007c0c */ /* 0x000fe2000bf86270 */
[----:B------:R-:W0:Y:S02]  /*5fa10*/  LDCU UR5, c[0x0][0x39c] ;  /* 0x00007380ff0577ac */ /* 0x000e240008000800 */
[----:B-----5:R5:W-:Y:S01]  /*5fa20*/  @P6 STG.E.U8 desc[UR20][R6.64], R0 ;  /* 0x0000000006006986 */ /* 0x020be2000c101114 */
[----:B------:R-:W-:Y:S01]  /*5fa30*/  ISETP.LT.AND P6, PT, R81, UR10, !P4 ;  /* 0x0000000a51007c0c */ /* 0x000fe2000e7c1270 */
[----:B------:R-:W0:Y:S02]  /*5fa40*/  LDCU UR10, c[0x0][0x398] ;  /* 0x00007300ff0a77ac */ /* 0x000e240008000800 */
[----:B------:R-:W3:Y:S04]  /*5fa50*/  LDL.LU R3, [R1+0x16c8] ;  /* 0x0016c80001037983 */ /* 0x000ee80000300800 */
[----:B------:R-:W3:Y:S01]  /*5fa60*/  LDL.LU.64 R10, [R1+0x1d8] ;  /* 0x0001d800010a7983 */ /* 0x000ee20000300a00 */
        /* <DEDUP_REMOVED lines=12> */
[----:B------:R-:W-:Y:S01]  /*5fb30*/  PRMT R2, R44, 0x9910, RZ ;  /* 0x000099102c027816 */ /* 0x000fe200000000ff */
[----:B------:R-:W5:Y:S01]  /*5fb40*/  LDL.LU R17, [R1+0x3b0] ;  /* 0x0003b00001117983 */ /* 0x000f620000300800 */
[----:B------:R-:W-:Y:S01]  /*5fb50*/  ISETP.LT.AND P6, PT, R81, UR7, !P5 ;  /* 0x0000000751007c0c */ /* 0x000fe2000efc1270 */
[----:B------:R-:W0:Y:S01]  /*5fb60*/  LDCU UR7, c[0x0][0x398] ;  /* 0x00007300ff0777ac */ /* 0x000e220008000800 */
[----:B------:R-:W-:-:S02]  /*5fb70*/  SHF.R.S32.HI R2, RZ, 0x8, R2 ;  /* 0x00000008ff027819 */ /* 0x000fc40000011402 */
[----:B----4-:R-:W-:Y:S02]  /*5fb80*/  F2FP.SATFINITE.E4M3.F32.PACK_AB_MERGE_C R0, R5, R13, RZ ;  /* 0x0000000d0500723e */ /* 0x010fe400048070ff */
[----:B------:R-:W-:Y:S01]  /*5fb90*/  ISETP.LT.AND P5, PT, R77, UR9, !P5 ;  /* 0x000000094d007c0c */ /* 0x000fe2000efa1270 */
[----:B------:R-:W4:Y:S01]  /*5fba0*/  LDL.LU R5, [R1+0x3b4] ;  /* 0x0003b40001057983 */ /* 0x000f220000300800 */
[----:B------:R-:W0:Y:S03]  /*5fbb0*/  LDCU UR9, c[0x0][0x398] ;  /* 0x00007300ff0977ac */ /* 0x000e260008000800 */
[----:B---3--:R3:W-:Y:S01]  /*5fbc0*/  @P4 STG.E.U8 desc[UR20][R8.64], R2 ;  /* 0x0000000208004986 */ /* 0x0087e2000c101114 */
[----:B------:R-:W-:Y:S01]  /*5fbd0*/  ISETP.GE.AND P4, PT, R3, UR5, PT ;  /* 0x0000000503007c0c */ /* 0x000fe2000bf86270 */
[----:B------:R-:W0:Y:S02]  /*5fbe0*/  LDCU UR5, c[0x0][0x39c] ;  /* 0x00007380ff0577ac */ /* 0x000e240008000800 */
        /* <DEDUP_REMOVED lines=24> */
[----:B----4-:R-:W-:Y:S01]  /*5fd70*/  F2FP.SATFINITE.E4M3.F32.PACK_AB_MERGE_C R0, R5, R17, RZ ;  /* 0x000000110500723e */ /* 0x010fe200048070ff */
[----:B------:R-:W4:Y:S01]  /*5fd80*/  LDL.LU.64 R6, [R1+0x1a0] ;  /* 0x0001a00001067983 */ /* 0x000f220000300a00 */
[----:B------:R-:W-:Y:S01]  /*5fd90*/  ISETP.LT.AND P5, PT, R77, UR9, !P5 ;  /* 0x000000094d007c0c */ /* 0x000fe2000efa1270 */
[----:B------:R-:W0:Y:S02]  /*5fda0*/  LDCU UR9, c[0x0][0x398] ;  /* 0x00007300ff0977ac */ /* 0x000e240008000800 */
[----:B------:R1:W-:Y:S01]  /*5fdb0*/  @P4 STG.E.U8 desc[UR20][R12.64], R2 ;  /* 0x000000020c004986 */ /* 0x0003e2000c101114 */
[----:B---3--:R-:W-:Y:S01]  /*5fdc0*/  ISETP.GE.AND P4, PT, R8, UR5, PT ;  /* 0x0000000508007c0c */ /* 0x008fe2000bf86270 */
[----:B------:R-:W3:Y:S02]  /*5fdd0*/  LDCU UR5, c[0x0][0x39c] ;  /* 0x00007380ff0577ac */ /* 0x000ee40008000800 */
[----:B------:R0:W-:Y:S01]  /*5fde0*/  @P6 STG.E.U8 desc[UR20][R10.64], R0 ;  /* 0x000000000a006986 */ /* 0x0001e2000c101114 */
[----:B------:R-:W-:Y:S01]  /*5fdf0*/  ISETP.LT.AND P6, PT, R81, UR10, !P4 ;  /* 0x0000000a51007c0c */ /* 0x000fe2000e7c1270 */
[----:B------:R-:W2:Y:S02]  /*5fe00*/  LDCU UR10, c[0x0][0x398] ;  /* 0x00007300ff0a77ac */ /* 0x000ea40008000800 */
[----:B------:R-:W3:Y:S04]  /*5fe10*/  LDL.LU R5, [R1+0x12f0] ;  /* 0x0012f00001057983 */ /* 0x000ee80000300800 */
[----:B-1----:R-:W3:Y:S01]  /*5fe20*/  LDL.LU.64 R12, [R1+0x198] ;  /* 0x00019800010c7983 */ /* 0x002ee20000300a00 */
        /* <DEDUP_REMOVED lines=14> */
[----:B------:R-:W-:Y:S01]  /*5ff10*/  ISETP.LT.AND P6, PT, R81, UR7, !P5 ;  /* 0x0000000751007c0c */ /* 0x000fe2000efc1270 */
[----:B------:R-:W0:Y:S01]  /*5ff20*/  LDCU UR7, c[0x0][0x398] ;  /* 0x00007300ff0777ac */ /* 0x000e220008000800 */
[----:B------:R-:W-:-:S02]  /*5ff30*/  SHF.R.S32.HI R2, RZ, 0x8, R2 ;  /* 0x00000008ff027819 */ /* 0x000fc40000011402 */
[----:B-----5:R-:W-:Y:S02]  /*5ff40*/  F2FP.SATFINITE.E4M3.F32.PACK_AB_MERGE_C R0, R4, R9, RZ ;  /* 0x000000090400723e */ /* 0x020fe400048070ff */
[----:B------:R-:W-:Y:S01]  /*5ff50*/  ISETP.LT.AND P5, PT, R77, UR9, !P5 ;  /* 0x000000094d007c0c */ /* 0x000fe2000efa1270 */
[----:B------:R-:W5:Y:S01]  /*5ff60*/  LDL.LU R4, [R1+0x3c4] ;  /* 0x0003c40001047983 */ /* 0x000f620000300800 */
[----:B------:R-:W0:Y:S03]  /*5ff70*/  LDCU UR9, c[0x0][0x398] ;  /* 0x00007300ff0977ac */ /* 0x000e260008000800 */
[----:B----4-:R4:W-:Y:S01]  /*5ff80*/  @P4 STG.E.U8 desc[UR20][R6.64], R2 ;  /* 0x0000000206004986 */ /* 0x0109e2000c101114 */
[----:B---3--:R-:W-:Y:S01]  /*5ff90*/  ISETP.GE.AND P4, PT, R5, UR5, PT ;  /* 0x0000000505007c0c */ /* 0x008fe2000bf86270 */
[----:B------:R-:W3:Y:S02]  /*5ffa0*/  LDCU UR5, c[0x0][0x39c] ;  /* 0x00007380ff0577ac */ /* 0x000ee40008000800 */
[----:B------:R1:W-:Y:S01]  /*5ffb0*/  @P6 STG.E.U8 desc[UR20][R12.64], R0 ;  /* 0x000000000c006986 */ /* 0x0003e2000c101114 */
[----:B------:R-:W-:Y:S01]  /*5ffc0*/  ISETP.LT.AND P6, PT, R81, UR10, !P4 ;  /* 0x0000000a51007c0c */ /* 0x000fe2000e7c1270 */
[----:B------:R-:W0:Y:S02]  /*5ffd0*/  LDCU UR10, c[0x0][0x398] ;  /* 0x00007300ff0a77ac */ /* 0x000e240008000800 */
[----:B------:R-:W3:Y:S04]  /*5ffe0*/  LDL.LU.64 R8, [R1+0x180] ;  /* 0x0001800001087983 */ /* 0x000ee80000300a00 */
[----:B----4-:R-:W4:Y:S01]  /*5fff0*/  LDL.LU R7, [R1+0x16d8] ;  /* 0x0016d80001077983 */ /* 0x010f220000300800 */
[----:B-1----:R-:W-:-:S03]  /*60000*/  PRMT R0, R0, 0x9910, RZ ;  /* 0x0000991000007816 */ /* 0x002fc600000000ff */
[----:B------:R-:W3:Y:S01]  /*60010*/  LDL.LU.64 R12, [R1+0x178] ;  /* 0x00017800010c7983 */ /* 0x000ee20000300a00 */
[----:B------:R-:W-:-:S03]  /*60020*/  SHF.R.S32.HI R0, RZ, 0x8, R0 ;  /* 0x00000008ff007819 */ /* 0x000fc60000011400 */
[----:B------:R-:W3:Y:S04]  /*60030*/  LDL.LU.64 R14, [R1+0x170] ;  /* 0x00017000010e7983 */ /* 0x000ee80000300a00 */
[----:B------:R-:W3:Y:S01]  /*60040*/  LDL.LU R6, [R1+0x1580] ;  /* 0x0015800001067983 */ /* 0x000ee20000300800 */
[----:B--2---:R-:W-:-:S05]  /*60050*/  F2FP.SATFINITE.E4M3.F32.PACK_AB_MERGE_C R50, R51, R50, RZ ;  /* 0x000000323332723e */ /* 0x004fca00048070ff */
[----:B------:R1:W-:Y:S04]  /*60060*/  @P5 STG.E.U8 desc[UR20][R10.64], R50 ;  /* 0x000000320a005986 */ /* 0x0003e8000c101114 */
[----:B------:R2:W-:Y:S04]  /*60070*/  @P6 STG.E.U8 desc[UR20][R52.64], R0 ;  /* 0x0000000034006986 */ /* 0x0005e8000c101114 */
[----:B-1----:R-:W4:Y:S04]  /*60080*/  LDL.LU.64 R10, [R1+0x168] ;  /* 0x00016800010a7983 */ /* 0x002f280000300a00 */
[----:B--2---:R-:W2:Y:S01]  /*60090*/  LDL.LU.64 R52, [R1+0x1720] ;  /* 0x0017200001347983 */ /* 0x004ea20000300a00 */
[----:B0-----:R-:W-:Y:S01]  /*600a0*/  ISETP.GE.AND P5, PT, R3, UR4, PT ;  /* 0x0000000403007c0c */ /* 0x001fe2000bfa6270 */
[----:B------:R-:W0:Y:S02]  /*600b0*/  LDCU UR4, c[0x0][0x39c] ;  /* 0x00007380ff0477ac */ /* 0x000e240008000800 */
[----:B------:R-:W2:Y:S04]  /*600c0*/  LDL.LU R5, [R1+0x3c8] ;  /* 0x0003c80001057983 */ /* 0x000ea80000300800 */
[----:B------:R-:W2:Y:S01]  /*600d0*/  LDL.LU R3, [R1+0x3cc] ;  /* 0x0003cc0001037983 */ /* 0x000ea20000300800 */
[----:B------:R-:W-:Y:S01]  /*600e0*/  ISETP.LT.AND P4, PT, R77, UR6, !P4 ;  /* 0x000000064d007c0c */ /* 0x000fe2000e781270 */
[----:B------:R-:W1:Y:S01]  /*600f0*/  LDCU UR6, c[0x0][0x398] ;  /* 0x00007300ff0677ac */ /* 0x000e620008000800 */
[----:B------:R-:W-:-:S02]  /*60100*/  PRMT R2, R50, 0x9910, RZ ;  /* 0x0000991032027816 */ /* 0x000fc400000000ff */
[----:B------:R-:W-:Y:S01]  /*60110*/  ISETP.LT.AND P6, PT, R81, UR7, !P5 ;  /* 0x0000000751007c0c */ /* 0x000fe2000efc1270 */
[----:B------:R-:W0:Y:S01]  /*60120*/  LDCU UR7, c[0x0][0x398] ;  /* 0x00007300ff0777ac */ /* 0x000e220008000800 */
[----:B------:R-:W-:Y:S02]  /*60130*/  SHF.R.S32.HI R2, RZ, 0x8, R2 ;  /* 0x00000008ff027819 */ /* 0x000fe40000011402 */
[----:B------:R-:W-:Y:S01]  /*60140*/  ISETP.LT.AND P5, PT, R77, UR9, !P5 ;  /* 0x000000094d007c0c */ /* 0x000fe2000efa1270 */
[----:B------:R-:W0:Y:S01]  /*60150*/  LDCU UR9, c[0x0][0x398] ;  /* 0x00007300ff0977ac */ /* 0x000e220008000800 */
[----:B-----5:R-:W-:Y:S02]  /*60160*/  F2FP.SATFINITE.E4M3.F32.PACK_AB_MERGE_C R0, R4, R17, RZ ;  /* 0x000000110400723e */ /* 0x020fe400048070ff */
[----:B------:R-:W5:Y:S04]  /*60170*/  LDL.LU R4, [R1+0x1590] ;  /* 0x0015900001047983 */ /* 0x000f680000300800 */
[----:B---3--:R3:W-:Y:S01]  /*60180*/  @P4 STG.E.U8 desc[UR20][R8.64], R2 ;  /* 0x0000000208004986 */ /* 0x0087e2000c101114 */
[----:B----4-:R-:W-:Y:S01]  /*60190*/  ISETP.GE.AND P4, PT, R7, UR5, PT ;  /* 0x0000000507007c0c */ /* 0x010fe2000bf86270 */
[----:B------:R-:W5:Y:S02]  /*601a0*/  LDCU UR5, c[0x0][0x39c] ;  /* 0x00007380ff0577ac */ /* 0x000f640008000800 */
[----:B------:R4:W-:Y:S01]  /*601b0*/  @P6 STG.E.U8 desc[UR20][R12.64], R0 ;  /* 0x000000000c006986 */ /* 0x0009e2000c101114 */
[----:B------:R-:W-:Y:S01]  /*601c0*/  ISETP.LT.AND P6, PT, R81, UR10, !P4 ;  /* 0x0000000a51007c0c */ /* 0x000fe2000e7c1270 */
[----:B------:R-:W0:Y:S01]  /*601d0*/  LDCU UR10, c[0x0][0x398] ;  /* 0x00007300ff0a77ac */ /* 0x000e220008000800 */
[----:B-1----:R-:W-:Y:S01]  /*601e0*/  ISETP.LT.AND P4, PT, R77, UR6, !P4 ;  /* 0x000000064d007c0c */ /* 0x002fe2000e781270 */
[----:B------:R-:W1:Y:S01]  /*601f0*/  LDCU UR6, c[0x0][0x398] ;  /* 0x00007300ff0677ac */ /* 0x000e620008000800 */
[----:B---3--:R-:W3:Y:S01]  /*60200*/  LDL.LU.64 R8, [R1+0x158] ;  /* 0x0001580001087983 */ /* 0x008ee20000300a00 */
[----:B----4-:R-:W-:-:S03]  /*60210*/  PRMT R0, R0, 0x9910, RZ ;  /* 0x0000991000007816 */ /* 0x010fc600000000ff */
[----:B------:R-:W4:Y:S01]  /*60220*/  LDL.LU.64 R12, [R1+0x150] ;  /* 0x00015000010c7983 */ /* 0x000f220000300a00 */
[----:B------:R-:W-:Y:S02]  /*60230*/  SHF.R.S32.HI R0, RZ, 0x8, R0 ;  /* 0x00000008ff007819 */ /* 0x000fe40000011400 */
[----:B--2---:R-:W-:-:S05]  /*60240*/  F2FP.SATFINITE.E4M3.F32.PACK_AB_MERGE_C R52, R53, R52, RZ ;  /* 0x000000343534723e */ /* 0x004fca00048070ff */
[----:B------:R2:W-:Y:S01]  /*60250*/  @P5 STG.E.U8 desc[UR20][R14.64], R52 ;  /* 0x000000340e005986 */ /* 0x0005e2000c101114 */
[----:B0-----:R-:W-:Y:S01]  /*60260*/  ISETP.GE.AND P5, PT, R6, UR4, PT ;  /* 0x0000000406007c0c */ /* 0x001fe2000bfa6270 */
[----:B------:R-:W0:Y:S02]  /*60270*/  LDCU UR4, c[0x0][0x39c] ;  /* 0x00007380ff0477ac */ /* 0x000e240008000800 */
[----:B------:R-:W0:Y:S01]  /*60280*/  LDL.LU R6, [R1+0x130c] ;  /* 0x00130c0001067983 */ /* 0x000e220000300800 */
[----:B--2---:R-:W-:-:S03]  /*60290*/  PRMT R52, R52, 0x9910, RZ ;  /* 0x0000991034347816 */ /* 0x004fc600000000ff */
[----:B------:R2:W-:Y:S01]  /*602a0*/  @P6 STG.E.U8 desc[UR20][R10.64], R0 ;  /* 0x000000000a006986 */ /* 0x0005e2000c101114 */
[----:B------:R-:W-:-:S03]  /*602b0*/  SHF.R.S32.HI R52, RZ, 0x8, R52 ;  /* 0x00000008ff347819 */ /* 0x000fc60000011434 */
[----:B------:R-:W4:Y:S04]  /*602c0*/  LDL.LU R7, [R1+0x3d0] ;  /* 0x0003d00001077983 */ /* 0x000f280000300800 */
[----:B------:R1:W-:Y:S01]  /*602d0*/  @P4 STG.E.U8 desc[UR20][R54.64], R52 ;  /* 0x0000003436004986 */ /* 0x0003e2000c101114 */
[----:B--2---:R-:W-:-:S03]  /*602e0*/  F2FP.SATFINITE.E4M3.F32.PACK_AB_MERGE_C R0, R3, R5, RZ ;  /* 0x000000050300723e */ /* 0x004fc600048070ff */
[----:B------:R-:W2:Y:S04]  /*602f0*/  LDL.LU R3, [R1+0x3d4] ;  /* 0x0003d40001037983 */ /* 0x000ea80000300800 */
[----:B-1----:R-:W2:Y:S01]  /*60300*/  LDL.LU.64 R54, [R1+0x1718] ;  /* 0x0017180001367983 */ /* 0x002ea20000300a00 */
[----:B------:R-:W-:Y:S01]  /*60310*/  ISETP.LT.AND P6, PT, R81, UR7, !P5 ;  /* 0x0000000751007c0c */ /* 0x000fe2000efc1270 */
[----:B------:R-:W1:Y:S01]  /*60320*/  LDCU UR7, c[0x0][0x398] ;  /* 0x00007300ff0777ac */ /* 0x000e620008000800 */
[----:B-----5:R-:W-:Y:S01]  /*60330*/  ISETP.GE.AND P4, PT, R4, UR5, PT ;  /* 0x0000000504007c0c */ /* 0x020fe2000bf86270 */
[----:B------:R-:W5:Y:S01]  /*60340*/  LDL.LU.64 R14, [R1+0x140] ;  /* 0x00014000010e7983 */ /* 0x000f620000300a00 */
[----:B------:R-:W-:Y:S01]  /*60350*/  ISETP.LT.AND P5, PT, R77, UR9, !P5 ;  /* 0x000000094d007c0c */ /* 0x000fe2000efa1270 */
[----:B------:R-:W0:Y:S01]  /*60360*/  LDCU UR5, c[0x0][0x398] ;  /* 0x00007300ff0577ac */ /* 0x000e220008000800 */
[----:B------:R-:W-:Y:S01]  /*60370*/  PRMT R2, R0, 0x9910, RZ ;  /* 0x0000991000027816 */ /* 0x000fe200000000ff */
[----:B------:R-:W5:Y:S01]  /*60380*/  LDL.LU.64 R4, [R1+0x138] ;  /* 0x0001380001047983 */ /* 0x000f620000300a00 */
[----:B------:R-:W0:Y:S05]  /*60390*/  LDCU UR9, c[0x0][0x398] ;  /* 0x00007300ff0977ac */ /* 0x000e2a0008000800 */
[----:B---3--:R3:W-:Y:S01]  /*603a0*/  @P6 STG.E.U8 desc[UR20][R8.64], R0 ;  /* 0x0000000008006986 */ /* 0x0087e2000c101114 */
[----:B------:R-:W-:Y:S01]  /*603b0*/  ISETP.LT.AND P6, PT, R81, UR10, !P4 ;  /* 0x0000000a51007c0c */ /* 0x000fe2000e7c1270 */
[----:B------:R-:W0:Y:S01]  /*603c0*/  LDCU UR10, c[0x0][0x398] ;  /* 0x00007300ff0a77ac */ /* 0x000e220008000800 */
[----:B------:R-:W-:Y:S01]  /*603d0*/  SHF.R.S32.HI R2, RZ, 0x8, R2 ;  /* 0x00000008ff027819 */ /* 0x000fe20000011402 */
[----:B---3--:R-:W3:Y:S04]  /*603e0*/  LDL.LU R9, [R1+0x158c] ;  /* 0x00158c0001097983 */ /* 0x008ee80000300800 */
[----:B------:R-:W3:Y:S01]  /*603f0*/  LDL.LU.64 R10, [R1+0x130] ;  /* 0x00013000010a7983 */ /* 0x000ee20000300a00 */
[----:B--2---:R-:W-:-:S05]  /*60400*/  F2FP.SATFINITE.E4M3.F32.PACK_AB_MERGE_C R54, R55, R54, RZ ;  /* 0x000000363736723e */ /* 0x004fca00048070ff */
[----:B----4-:R-:W-:Y:S04]  /*60410*/  @P5 STG.E.U8 desc[UR20][R12.64], R54 ;  /* 0x000000360c005986 */ /* 0x010fe8000c101114 */
[----:B------:R2:W-:Y:S04]  /*60420*/  @P6 STG.E.U8 desc[UR20][R56.64], R2 ;  /* 0x0000000238006986 */ /* 0x0005e8000c101114 */
[----:B--2---:R-:W2:Y:S01]  /*60430*/  LDL.LU.64 R56, [R1+0x1710] ;  /* 0x0017100001387983 */ /* 0x004ea20000300a00 */
[----:B------:R-:W-:Y:S01]  /*60440*/  ISETP.LT.AND P4, PT, R77, UR6, !P4 ;  /* 0x000000064d007c0c */ /* 0x000fe2000e781270 */
[----:B------:R-:W4:Y:S01]  /*60450*/  LDCU UR6, c[0x0][0x398] ;  /* 0x00007300ff0677ac */ /* 0x000f220008000800 */
[----:B------:R-:W-:Y:S01]  /*60460*/  PRMT R0, R54, 0x9910, RZ ;  /* 0x0000991036007816 */ /* 0x000fe200000000ff */
[----:B------:R-:W3:Y:S01]  /*60470*/  LDL.LU R8, [R1+0x1588] ;  /* 0x0015880001087983 */ /* 0x000ee20000300800 */
[----:B0-----:R-:W-:Y:S01]  /*60480*/  ISETP.GE.AND P5, PT, R6, UR4, PT ;  /* 0x0000000406007c0c */ /* 0x001fe2000bfa6270 */
[----:B------:R-:W0:Y:S01]  /*60490*/  LDCU UR4, c[0x0][0x398] ;  /* 0x00007300ff0477ac */ /* 0x000e220008000800 */
[----:B------:R-:W-:Y:S01]  /*604a0*/  SHF.R.S32.HI R0, RZ, 0x8, R0 ;  /* 0x00000008ff007819 */ /* 0x000fe20000011400 */
[----:B------:R-:W4:Y:S01]  /*604b0*/  LDL.LU R13, [R1+0x3d8] ;  /* 0x0003d800010d7983 */ /* 0x000f220000300800 */
[----:B-1----:R-:W-:Y:S01]  /*604c0*/  ISETP.LT.AND P6, PT, R81, UR7, !P5 ;  /* 0x0000000751007c0c */ /* 0x002fe2000efc1270 */
[----:B------:R-:W1:Y:S01]  /*604d0*/  LDCU UR7, c[0x0][0x398] ;  /* 0x00007300ff0777ac */ /* 0x000e620008000800 */
[----:B------:R-:W-:Y:S01]  /*604e0*/  ISETP.LT.AND P5, PT, R77, UR5, !P5 ;  /* 0x000000054d007c0c */ /* 0x000fe2000efa1270 */
[----:B------:R-:W4:Y:S01]  /*604f0*/  LDL.LU R6, [R1+0x3dc] ;  /* 0x0003dc0001067983 */ /* 0x000f220000300800 */
[----:B------:R-:W-:Y:S01]  /*60500*/  F2FP.SATFINITE.E4M3.F32.PACK_AB_MERGE_C R3, R3, R7, RZ ;  /* 0x000000070303723e */ /* 0x000fe200048070ff */
[----:B------:R-:W0:Y:S02]  /*60510*/  LDCU UR5, c[0x0][0x398] ;  /* 0x00007300ff0577ac */ /* 0x000e240008000800 */
[----:B-----5:R5:W-:Y:S01]  /*60520*/  @P4 STG.E.U8 desc[UR20][R14.64], R0 ;  /* 0x000000000e004986 */ /* 0x020be2000c101114 */
[----:B------:R-:W-:Y:S01]  /*60530*/  ISETP.LT.AND P4, PT, R81, UR9, !P3 ;  /* 0x0000000951007c0c */ /* 0x000fe2000df81270 */
[----:B------:R-:W0:Y:S01]  /*60540*/  LDCU UR9, c[0x0][0x398] ;  /* 0x00007300ff0977ac */ /* 0x000e220008000800 */
[----:B------:R-:W-:Y:S01]  /*60550*/  PRMT R2, R3, 0x9910, RZ ;  /* 0x0000991003027816 */ /* 0x000fe200000000ff */
[----:B------:R-:W4:Y:S03]  /*60560*/  LDL.LU.64 R16, [R1+0x120] ;  /* 0x0001200001107983 */ /* 0x000f260000300a00 */
[----:B------:R-:W-:Y:S01]  /*60570*/  SHF.R.S32.HI R2, RZ, 0x8, R2 ;  /* 0x00000008ff027819 */ /* 0x000fe20000011402 */
[----:B------:R0:W-:Y:S04]  /*60580*/  @P6 STG.E.U8 desc[UR20][R4.64], R3 ;  /* 0x0000000304006986 */ /* 0x0001e8000c101114 */
[----:B-----5:R-:W5:Y:S04]  /*60590*/  LDL.LU.64 R14, [R1+0x118] ;  /* 0x00011800010e7983 */ /* 0x020f680000300a00 */
[----:B------:R-:W4:Y:S04]  /*605a0*/  LDL.LU R7, [R1+0x1584] ;  /* 0x0015840001077983 */ /* 0x000f280000300800 */
[----:B0-----:R-:W5:Y:S01]  /*605b0*/  LDL.LU.64 R4, [R1+0x110] ;  /* 0x0001100001047983 */ /* 0x001f620000300a00 */
[----:B--2---:R-:W-:-:S05]  /*605c0*/  F2FP.SATFINITE.E4M3.F32.PACK_AB_MERGE_C R56, R57, R56, RZ ;  /* 0x000000383938723e */ /* 0x004fca00048070ff */
[----:B---3--:R-:W-:Y:S04]  /*605d0*/  @P5 STG.E.U8 desc[UR20][R10.64], R56 ;  /* 0x000000380a005986 */ /* 0x008fe8000c101114 */
[----:B------:R0:W-:Y:S04]  /*605e0*/  @P4 STG.E.U8 desc[UR20][R58.64], R2 ;  /* 0x000000023a004986 */ /* 0x0001e8000c101114 */
[----:B0-----:R-:W2:Y:S01]  /*605f0*/  LDL.LU.64 R58, [R1+0x1708] ;  /* 0x00170800013a7983 */ /* 0x001ea20000300a00 */
[----:B------:R-:W-:Y:S01]  /*60600*/  ISETP.LT.AND P3, PT, R77, UR4, !P3 ;  /* 0x000000044d007c0c */ /* 0x000fe2000df61270 */
[----:B------:R-:W0:Y:S01]  /*60610*/  LDCU UR4, c[0x0][0x398] ;  /* 0x00007300ff0477ac */ /* 0x000e220008000800 */
[----:B------:R-:W-:Y:S01]  /*60620*/  PRMT R0, R56, 0x9910, RZ ;  /* 0x0000991038007816 */ /* 0x000fe200000000ff */
[----:B------:R-:W3:Y:S03]  /*60630*/  LDL.LU R12, [R1+0x1514] ;  /* 0x00151400010c7983 */ /* 0x000ee60000300800 */
[----:B------:R-:W-:Y:S01]  /*60640*/  SHF.R.S32.HI R0, RZ, 0x8, R0 ;  /* 0x00000008ff007819 */ /* 0x000fe20000011400 */
[----:B------:R-:W3:Y:S01]  /*60650*/  LDL.LU R10, [R1+0x3e0] ;  /* 0x0003e000010a7983 */ /* 0x000ee20000300800 */
[----:B------:R-:W-:Y:S01]  /*60660*/  ISETP.LT.AND P5, PT, R81, UR5, !P2 ;  /* 0x0000000551007c0c */ /* 0x000fe2000d7a1270 */
[----:B------:R-:W0:Y:S01]  /*60670*/  LDCU UR5, c[0x0][0x398] ;  /* 0x00007300ff0577ac */ /* 0x000e220008000800 */
[----:B----4-:R-:W-:Y:S01]  /*60680*/  ISETP.LT.AND P2, PT, R77, UR6, !P2 ;  /* 0x000000064d007c0c */ /* 0x010fe2000d741270 */
[----:B------:R-:W3:Y:S01]  /*60690*/  LDL.LU R11, [R1+0x3e4] ;  /* 0x0003e400010b7983 */ /* 0x000ee20000300800 */
[----:B------:R-:W-:Y:S01]  /*606a0*/  F2FP.SATFINITE.E4M3.F32.PACK_AB_MERGE_C R3, R6, R13, RZ ;  /* 0x0000000d0603723e */ /* 0x000fe200048070ff */
[----:B------:R-:W4:Y:S02]  /*606b0*/  LDCU UR6, c[0x0][0x398] ;  /* 0x00007300ff0677ac */ /* 0x000f240008000800 */
[----:B------:R-:W-:Y:S01]  /*606c0*/  @P3 STG.E.U8 desc[UR20][R16.64], R0 ;  /* 0x0000000010003986 */ /* 0x000fe2000c101114 */
[----:B-1----:R-:W-:Y:S01]  /*606d0*/  ISETP.LT.AND P3, PT, R81, UR7, !P0 ;  /* 0x0000000751007c0c */ /* 0x002fe2000c761270 */
[----:B------:R-:W1:Y:S01]  /*606e0*/  LDCU UR7, c[0x0][0x398] ;  /* 0x00007300ff0777ac */ /* 0x000e620008000800 */
[----:B------:R-:W-:-:S04]  /*606f0*/  PRMT R2, R3, 0x9910, RZ ;  /* 0x0000991003027816 */ /* 0x000fc800000000ff */
[----:B------:R-:W-:Y:S01]  /*60700*/  SHF.R.S32.HI R2, RZ, 0x8, R2 ;  /* 0x00000008ff027819 */ /* 0x000fe20000011402 */
[----:B-----5:R-:W-:Y:S01]  /*60710*/  @P5 STG.E.U8 desc[UR20][R14.64], R3 ;  /* 0x000000030e005986 */ /* 0x020fe2000c101114 */
[----:B------:R-:W-:Y:S01]  /*60720*/  ISETP.GE.AND P6, PT, R9, UR13, PT ;  /* 0x0000000d09007c0c */ /* 0x000fe2000bfc6270 */
[----:B------:R-:W5:Y:S01]  /*60730*/  LDCU UR13, c[0x0][0x398] ;  /* 0x00007300ff0d77ac */ /* 0x000f620008000800 */
[----:B------:R-:W-:Y:S02]  /*60740*/  ISETP.GE.AND P4, PT, R8, UR15, PT ;  /* 0x0000000f08007c0c */ /* 0x000fe4000bf86270 */
[----:B------:R-:W3:Y:S04]  /*60750*/  LDL.LU.64 R8, [R1+0x100] ;  /* 0x0001000001087983 */ /* 0x000ee80000300a00 */
[----:B------:R-:W3:Y:S01]  /*60760*/  LDL.LU R6, [R1+0x12fc] ;  /* 0x0012fc0001067983 */ /* 0x000ee20000300800 */
[----:B--2---:R-:W-:-:S05]  /*60770*/  F2FP.SATFINITE.E4M3.F32.PACK_AB_MERGE_C R58, R59, R58, RZ ;  /* 0x0000003a3b3a723e */ /* 0x004fca00048070ff */
[----:B------:R-:W-:Y:S04]  /*60780*/  @P2 STG.E.U8 desc[UR20][R4.64], R58 ;  /* 0x0000003a04002986 */ /* 0x000fe8000c101114 */
[----:B------:R2:W-:Y:S04]  /*60790*/  @P3 STG.E.U8 desc[UR20][R60.64], R2 ;  /* 0x000000023c003986 */ /* 0x0005e8000c101114 */
[----:B--2---:R-:W2:Y:S01]  /*607a0*/  LDL.LU.64 R60, [R1+0x1700] ;  /* 0x00170000013c7983 */ /* 0x004ea20000300a00 */
[----:B0-----:R-:W-:Y:S01]  /*607b0*/  ISETP.LT.AND P0, PT, R77, UR4, !P0 ;  /* 0x000000044d007c0c */ /* 0x001fe2000c701270 */
[----:B------:R-:W0:Y:S01]  /*607c0*/  LDCU UR4, c[0x0][0x398] ;  /* 0x00007300ff0477ac */ /* 0x000e220008000800 */
[----:B------:R-:W-:Y:S01]  /*607d0*/  ISETP.LT.AND P3, PT, R81, UR5, !P6 ;  /* 0x0000000551007c0c */ /* 0x000fe2000f761270 */
[----:B------:R-:W5:Y:S01]  /*607e0*/  LDL.LU R4, [R1+0x12f8] ;  /* 0x0012f80001047983 */ /* 0x000f620000300800 */
[----:B------:R-:W-:Y:S01]  /*607f0*/  PRMT R0, R58, 0x9910, RZ ;  /* 0x000099103a007816 */ /* 0x000fe200000000ff */
[----:B------:R-:W0:Y:S01]  /*60800*/  LDCU UR5, c[0x0][0x398] ;  /* 0x00007300ff0577ac */ /* 0x000e220008000800 */
[----:B----4-:R-:W-:-:S02]  /*60810*/  ISETP.LT.AND P6, PT, R77, UR6, !P6 ;  /* 0x000000064d007c0c */ /* 0x010fc4000f7c1270 */
[----:B------:R-:W-:Y:S01]  /*60820*/  ISETP.GE.AND P5, PT, R7, UR19, PT ;  /* 0x0000001307007c0c */ /* 0x000fe2000bfa6270 */
[----:B------:R-:W4:Y:S01]  /*60830*/  LDCU UR6, c[0x0][0x398] ;  /* 0x00007300ff0677ac */ /* 0x000f220008000800 */
[----:B------:R-:W-:Y:S01]  /*60840*/  SHF.R.S32.HI R0, RZ, 0x8, R0 ;  /* 0x00000008ff007819 */ /* 0x000fe20000011400 */
[----:B------:R-:W4:Y:S01]  /*60850*/  LDL.LU R7, [R1+0x3e8] ;  /* 0x0003e80001077983 */ /* 0x000f220000300800 */
[----:B---3--:R-:W-:-:S03]  /*60860*/  F2FP.SATFINITE.E4M3.F32.PACK_AB_MERGE_C R3, R11, R10, RZ ;  /* 0x0000000a0b03723e */ /* 0x008fc600048070ff */
[----:B------:R-:W4:Y:S04]  /*60870*/  LDL.LU R5, [R1+0x3ec] ;  /* 0x0003ec0001057983 */ /* 0x000f280000300800 */
[----:B------:R-:W-:Y:S04]  /*60880*/  @P0 STG.E.U8 desc[UR20][R8.64], R0 ;  /* 0x0000000008000986 */ /* 0x000fe8000c101114 */
[----:B------:R3:W-:Y:S04]  /*60890*/  @P3 STG.E.U8 desc[UR20][R62.64], R3 ;  /* 0x000000033e003986 */ /* 0x0007e8000c101114 */
[----:B---3--:R-:W3:Y:S01]  /*608a0*/  LDL.LU.64 R62, [R1+0x16f8] ;  /* 0x0016f800013e7983 */ /* 0x008ee20000300a00 */
[----:B--2---:R-:W-:-:S05]  /*608b0*/  F2FP.SATFINITE.E4M3.F32.PACK_AB_MERGE_C R60, R61, R60, RZ ;  /* 0x0000003c3d3c723e */ /* 0x004fca00048070ff */
[----:B------:R2:W-:Y:S04]  /*608c0*/  @P6 STG.E.U8 desc[UR20][R64.64], R60 ;  /* 0x0000003c40006986 */ /* 0x0005e8000c101114 */
[----:B--2---:R-:W2:Y:S04]  /*608d0*/  LDL.LU.64 R64, [R1+0x16f0] ;  /* 0x0016f00001407983 */ /* 0x004ea80000300a00 */
[----:B------:R-:W2:Y:S04]  /*608e0*/  LDL.LU R10, [R1+0x12f4] ;  /* 0x0012f400010a7983 */ /* 0x000ea80000300800 */
[----:B------:R-:W2:Y:S04]  /*608f0*/  LDL.LU R8, [R1+0x3f0] ;  /* 0x0003f00001087983 */ /* 0x000ea80000300800 */
[----:B------:R-:W2:Y:S01]  /*60900*/  LDL.LU R9, [R1+0x3f4] ;  /* 0x0003f40001097983 */ /* 0x000ea20000300800 */
[----:B-1----:R-:W-:Y:S01]  /*60910*/  ISETP.LT.AND P0, PT, R81, UR7, !P4 ;  /* 0x0000000751007c0c */ /* 0x002fe2000e701270 */
[----:B------:R-:W1:Y:S01]  /*60920*/  LDCU UR7, c[0x0][0x398] ;  /* 0x00007300ff0777ac */ /* 0x000e620008000800 */
[----:B------:R-:W-:-:S02]  /*60930*/  PRMT R0, R60, 0x9910, RZ ;  /* 0x000099103c007816 */ /* 0x000fc400000000ff */
[----:B0-----:R-:W-:Y:S01]  /*60940*/  ISETP.LT.AND P4, PT, R77, UR4, !P4 ;  /* 0x000000044d007c0c */ /* 0x001fe2000e781270 */
[----:B------:R-:W0:Y:S01]  /*60950*/  LDCU UR4, c[0x0][0x398] ;  /* 0x00007300ff0477ac */ /* 0x000e220008000800 */
[----:B------:R-:W-:Y:S01]  /*60960*/  PRMT R2, R3, 0x9910, RZ ;  /* 0x0000991003027816 */ /* 0x000fe200000000ff */
[----:B------:R-:W-:Y:S01]  /*60970*/  IMAD.MOV.U32 R3, RZ, RZ, R0 ;  /* 0x000000ffff037224 */ /* 0x000fe200078e0000 */
[----:B------:R-:W-:Y:S01]  /*60980*/  ISETP.LT.AND P6, PT, R81, UR5, !P5 ;  /* 0x0000000551007c0c */ /* 0x000fe2000efc1270 */
[----:B------:R-:W0:Y:S01]  /*60990*/  LDCU UR5, c[0x0][0x398] ;  /* 0x00007300ff0577ac */ /* 0x000e220008000800 */
[----:B------:R-:W-:Y:S02]  /*609a0*/  SHF.R.S32.HI R2, RZ, 0x8, R2 ;  /* 0x00000008ff027819 */ /* 0x000fe40000011402 */
[----:B------:R-:W-:Y:S02]  /*609b0*/  SHF.R.S32.HI R3, RZ, 0x8, R3 ;  /* 0x00000008ff037819 */ /* 0x000fe40000011403 */
[----:B------:R-:W-:Y:S01]  /*609c0*/  ISETP.GE.AND P2, PT, R12, UR11, PT ;  /* 0x0000000b0c007c0c */ /* 0x000fe2000bf46270 */
[----:B------:R0:W-:Y:S01]  /*609d0*/  @P0 STG.E.U8 desc[UR20][R66.64], R2 ;  /* 0x0000000242000986 */ /* 0x0001e2000c101114 */
[----:B----4-:R-:W-:Y:S01]  /*609e0*/  F2FP.SATFINITE.E4M3.F32.PACK_AB_MERGE_C R7, R5, R7, RZ ;  /* 0x000000070507723e */ /* 0x010fe200048070ff */
[----:B------:R-:W4:Y:S01]  /*609f0*/  LDCU UR11, c[0x0][0x398] ;  /* 0x00007300ff0b77ac */ /* 0x000f220008000800 */
[----:B------:R-:W-:Y:S01]  /*60a00*/  ISETP.GE.AND P3, PT, R6, UR17, PT ;  /* 0x0000001106007c0c */ /* 0x000fe2000bf66270 */
[----:B------:R0:W-:Y:S01]  /*60a10*/  @P4 STG.E.U8 desc[UR20][R92.64], R3 ;  /* 0x000000035c004986 */ /* 0x0001e2000c101114 */
[----:B------:R-:W-:Y:S01]  /*60a20*/  ISETP.LT.AND P5, PT, R77, UR6, !P5 ;  /* 0x000000064d007c0c */ /* 0x000fe2000efa1270 */
[----:B------:R-:W4:Y:S01]  /*60a30*/  LDCU UR6, c[0x0][0x398] ;  /* 0x00007300ff0677ac */ /* 0x000f220008000800 */
[----:B------:R-:W-:-:S02]  /*60a40*/  ISETP.LT.AND P4, PT, R81, UR9, !P2 ;  /* 0x0000000951007c0c */ /* 0x000fc4000d781270 */
[----:B-1----:R-:W-:Y:S01]  /*60a50*/  ISETP.LT.AND P2, PT, R77, UR7, !P2 ;  /* 0x000000074d007c0c */ /* 0x002fe2000d741270 */
[----:B------:R-:W1:Y:S01]  /*60a60*/  LDCU UR7, c[0x0][0x398] ;  /* 0x00007300ff0777ac */ /* 0x000e620008000800 */
[----:B---3--:R-:W-:Y:S01]  /*60a70*/  F2FP.SATFINITE.E4M3.F32.PACK_AB_MERGE_C R63, R63, R62, RZ ;  /* 0x0000003e3f3f723e */ /* 0x008fe200048070ff */
[----:B------:R3:W-:Y:S01]  /*60a80*/  @P6 STG.E.U8 desc[UR20][R90.64], R7 ;  /* 0x000000075a006986 */ /* 0x0007e2000c101114 */
[----:B------:R-:W-:Y:S02]  /*60a90*/  ISETP.LT.AND P6, PT, R81, UR10, !P3 ;  /* 0x0000000a51007c0c */ /* 0x000fe4000dfc1270 */
[----:B------:R-:W-:Y:S01]  /*60aa0*/  PRMT R0, R7, 0x9910, RZ ;  /* 0x0000991007007816 */ /* 0x000fe200000000ff */
[----:B0-----:R-:W2:Y:S01]  /*60ab0*/  LDL.LU.64 R66, [R1+0x16e8] ;  /* 0x0016e80001427983 */ /* 0x001ea20000300a00 */
[----:B------:R-:W-:Y:S02]  /*60ac0*/  PRMT R5, R63, 0x9910, RZ ;  /* 0x000099103f057816 */ /* 0x000fe400000000ff */
[----:B-----5:R-:W-:Y:S01]  /*60ad0*/  ISETP.GE.AND P0, PT, R4, UR25, PT ;  /* 0x0000001904007c0c */ /* 0x020fe2000bf06270 */
[----:B------:R-:W5:Y:S01]  /*60ae0*/  LDL.LU R6, [R1+0x3f8] ;  /* 0x0003f80001067983 */ /* 0x000f620000300800 */
[----:B------:R-:W-:-:S02]  /*60af0*/  SHF.R.S32.HI R3, RZ, 0x8, R0 ;  /* 0x00000008ff037819 */ /* 0x000fc40000011400 */
[----:B------:R-:W-:Y:S01]  /*60b00*/  SHF.R.S32.HI R5, RZ, 0x8, R5 ;  /* 0x00000008ff057819 */ /* 0x000fe20000011405 */
[----:B------:R-:W5:Y:S04]  /*60b10*/  LDL.LU R4, [R1+0x3fc] ;  /* 0x0003fc0001047983 */ /* 0x000f680000300800 */
[----:B------:R-:W-:Y:S04]  /*60b20*/  @P5 STG.E.U8 desc[UR20][R88.64], R63 ;  /* 0x0000003f58005986 */ /* 0x000fe8000c101114 */
[----:B------:R0:W-:Y:S01]  /*60b30*/  @P4 STG.E.U8 desc[UR20][R86.64], R3 ;  /* 0x0000000356004986 */ /* 0x0001e2000c101114 */
[----:B------:R-:W-:-:S03]  /*60b40*/  ISETP.LT.AND P4, PT, R81, UR5, !P0 ;  /* 0x0000000551007c0c */ /* 0x000fc6000c781270 */
[----:B------:R0:W-:Y:S01]  /*60b50*/  @P2 STG.E.U8 desc[UR20][R84.64], R5 ;  /* 0x0000000554002986 */ /* 0x0001e2000c101114 */
[----:B------:R-:W-:Y:S02]  /*60b60*/  ISETP.LT.AND P2, PT, R81, UR12, !P1 ;  /* 0x0000000c51007c0c */ /* 0x000fe4000cf41270 */
[C---:B------:R-:W-:Y:S02]  /*60b70*/  ISETP.LT.AND P3, PT, R77.reuse, UR4, !P3 ;  /* 0x000000044d007c0c */ /* 0x040fe4000df61270 */
[C---:B------:R-:W-:Y:S02]  /*60b80*/  ISETP.LT.AND P1, PT, R77.reuse, UR13, !P1 ;  /* 0x0000000d4d007c0c */ /* 0x040fe4000cf21270 */
[----:B----4-:R-:W-:Y:S02]  /*60b90*/  ISETP.LT.AND P0, PT, R77, UR6, !P0 ;  /* 0x000000064d007c0c */ /* 0x010fe4000c701270 */
[----:B--2---:R-:W-:Y:S02]  /*60ba0*/  ISETP.GE.AND P5, PT, R10, UR23, PT ;  /* 0x000000170a007c0c */ /* 0x004fe4000bfa6270 */
[----:B---3--:R-:W-:-:S05]  /*60bb0*/  F2FP.SATFINITE.E4M3.F32.PACK_AB_MERGE_C R7, R9, R8, RZ ;  /* 0x000000080907723e */ /* 0x008fca00048070ff */
[----:B------:R2:W-:Y:S01]  /*60bc0*/  @P6 STG.E.U8 desc[UR20][R82.64], R7 ;  /* 0x0000000752006986 */ /* 0x0005e2000c101114 */
[----:B------:R-:W-:Y:S02]  /*60bd0*/  ISETP.LT.AND P6, PT, R81, UR11, !P5 ;  /* 0x0000000b51007c0c */ /* 0x000fe4000efc1270 */
[----:B-1----:R-:W-:Y:S01]  /*60be0*/  ISETP.LT.AND P5, PT, R77, UR7, !P5 ;  /* 0x000000074d007c0c */ /* 0x002fe2000efa1270 */
[----:B------:R-:W3:Y:S04]  /*60bf0*/  LDL.LU R81, [R1+0x16e0] ;  /* 0x0016e00001517983 */ /* 0x000ee80000300800 */
[----:B------:R-:W4:Y:S01]  /*60c00*/  LDL.LU R77, [R1+0x16dc] ;  /* 0x0016dc00014d7983 */ /* 0x000f220000300800 */
[----:B------:R-:W-:Y:S02]  /*60c10*/  PRMT R0, R7, 0x9910, RZ ;  /* 0x0000991007007816 */ /* 0x000fe400000000ff */
[----:B------:R-:W-:-:S03]  /*60c20*/  F2FP.SATFINITE.E4M3.F32.PACK_AB_MERGE_C R65, R65, R64, RZ ;  /* 0x000000404141723e */ /* 0x000fc600048070ff */
[----:B0-----:R-:W-:Y:S01]  /*60c30*/  IMAD.MOV.U32 R3, RZ, RZ, R0 ;  /* 0x000000ffff037224 */ /* 0x001fe200078e0000 */
[----:B------:R-:W-:-:S04]  /*60c40*/  PRMT R5, R65, 0x9910, RZ ;  /* 0x0000991041057816 */ /* 0x000fc800000000ff */
[----:B------:R-:W-:Y:S02]  /*60c50*/  SHF.R.S32.HI R3, RZ, 0x8, R3 ;  /* 0x00000008ff037819 */ /* 0x000fe40000011403 */
[----:B------:R-:W-:Y:S02]  /*60c60*/  SHF.R.S32.HI R5, RZ, 0x8, R5 ;  /* 0x00000008ff057819 */ /* 0x000fe40000011405 */
[----:B------:R-:W-:Y:S02]  /*60c70*/  F2FP.SATFINITE.E4M3.F32.PACK_AB_MERGE_C R67, R67, R66, RZ ;  /* 0x000000424343723e */ /* 0x000fe400048070ff */
[----:B-----5:R-:W-:Y:S02]  /*60c80*/  F2FP.SATFINITE.E4M3.F32.PACK_AB_MERGE_C R11, R4, R6, RZ ;  /* 0x00000006040b723e */ /* 0x020fe400048070ff */
[----:B------:R-:W-:Y:S02]  /*60c90*/  PRMT R9, R67, 0x9910, RZ ;  /* 0x0000991043097816 */ /* 0x000fe400000000ff */
[----:B--2---:R-:W-:-:S02]  /*60ca0*/  PRMT R7, R11, 0x9910, RZ ;  /* 0x000099100b077816 */ /* 0x004fc400000000ff */
[----:B------:R-:W-:Y:S02]  /*60cb0*/  SHF.R.S32.HI R9, RZ, 0x8, R9 ;  /* 0x00000008ff097819 */ /* 0x000fe40000011409 */
[----:B------:R-:W-:Y:S01]  /*60cc0*/  SHF.R.S32.HI R7, RZ, 0x8, R7 ;  /* 0x00000008ff077819 */ /* 0x000fe20000011407 */
[----:B---3--:R0:W-:Y:S04]  /*60cd0*/  @P3 STG.E.U8 desc[UR20][R80.64], R65 ;  /* 0x0000004150003986 */ /* 0x0081e8000c101114 */
[----:B------:R0:W-:Y:S04]  /*60ce0*/  @P4 STG.E.U8 desc[UR20][R78.64], R3 ;  /* 0x000000034e004986 */ /* 0x0001e8000c101114 */
[----:B----4-:R0:W-:Y:S04]  /*60cf0*/  @P0 STG.E.U8 desc[UR20][R76.64], R5 ;  /* 0x000000054c000986 */ /* 0x0101e8000c101114 */
[----:B------:R0:W-:Y:S04]  /*60d00*/  @P6 STG.E.U8 desc[UR20][R74.64], R11 ;  /* 0x0000000b4a006986 */ /* 0x0001e8000c101114 */
[----:B------:R0:W-:Y:S04]  /*60d10*/  @P5 STG.E.U8 desc[UR20][R72.64], R67 ;  /* 0x0000004348005986 */ /* 0x0001e8000c101114 */
[----:B------:R0:W-:Y:S04]  /*60d20*/  @P2 STG.E.U8 desc[UR20][R70.64], R7 ;  /* 0x0000000746002986 */ /* 0x0001e8000c101114 */
[----:B------:R0:W-:Y:S01]  /*60d30*/  @P1 STG.E.U8 desc[UR20][R68.64], R9 ;  /* 0x0000000944001986 */ /* 0x0001e2000c101114 */
[----:B------:R-:W-:Y:S06]  /*60d40*/  BAR.SYNC.DEFER_BLOCKING 0x0 ;  /* 0x0000000000007b1d */ /* 0x000fec0000010000 */
[----:B------:R-:W-:Y:S05]  /*60d50*/  BRA.U UP0, `(.L_x_13) ;  /* 0x0000000100a07547 */ /* 0x000fea000b800000 */
[----:B------:R-:W1:Y:S01]  /*60d60*/  S2UR UR5, SR_CgaCtaId ;  /* 0x00000000000579c3 */ /* 0x000e620000008800 */
[----:B------:R-:W-:Y:S01]  /*60d70*/  NOP ;  /* 0x0000000000007918 */ /* 0x000fe20000000000 */
[----:B------:R-:W-:Y:S01]  /*60d80*/  UMOV UR4, 0x50 ;  /* 0x0000005000047882 */ /* 0x000fe20000000000 */
[----:B------:R-:W-:Y:S02]  /*60d90*/  IMAD.U32 R0, RZ, RZ, UR8 ;  /* 0x00000008ff007e24 */ /* 0x000fe4000f8e00ff */
[----:B0-----:R-:W-:Y:S02]  /*60da0*/  IMAD.MOV.U32 R3, RZ, RZ, 0xffff ;  /* 0x0000ffffff037424 */ /* 0x001fe400078e00ff */
[----:B------:R-:W-:Y:S01]  /*60db0*/  IMAD.MOV.U32 R7, RZ, RZ, 0x1 ;  /* 0x00000001ff077424 */ /* 0x000fe200078e00ff */
[----:B------:R-:W-:-:S04]  /*60dc0*/  LOP3.LUT R0, R0, 0xffff, RZ, 0xc0, !PT ;  /* 0x0000ffff00007812 */ /* 0x000fc800078ec0ff */
[----:B------:R-:W-:-:S05]  /*60dd0*/  SHF.R.U32.HI R0, RZ, 0x5, R0 ;  /* 0x00000005ff007819 */ /* 0x000fca0000011600 */
[----:B------:R-:W-:Y:S01]  /*60de0*/  VIADD R2, R0, 0x10 ;  /* 0x0000001000027836 */ /* 0x000fe20000000000 */
[----:B------:R-:W-:Y:S01]  /*60df0*/  SHF.L.U32 R0, R3, R0, RZ ;  /* 0x0000000003007219 */ /* 0x000fe200000006ff */
[----:B-1----:R-:W-:-:S03]  /*60e00*/  ULEA UR6, UR5, UR4, 0x18 ;  /* 0x0000000405067291 */ /* 0x002fc6000f8ec0ff */
[----:B------:R-:W-:-:S04]  /*60e10*/  SHF.L.U32 R3, R7, R2, RZ ;  /* 0x0000000207037219 */ /* 0x000fc800000006ff */
[----:B------:R-:W-:Y:S02]  /*60e20*/  LOP3.LUT R0, R3, R0, RZ, 0xfc, !PT ;  /* 0x0000000003007212 */ /* 0x000fe400078efcff */
[----:B------:R-:W0:Y:S02]  /*60e30*/  LDS R5, [UR6] ;  /* 0x00000006ff057984 */ /* 0x000e240008000800 */
[C---:B------:R-:W-:Y:S02]  /*60e40*/  LOP3.LUT R2, R0.reuse, 0xffff, RZ, 0xc0, !PT ;  /* 0x0000ffff00027812 */ /* 0x040fe400078ec0ff */
[----:B0-----:R-:W-:-:S04]  /*60e50*/  LOP3.LUT R3, R0, 0xffff, R5, 0x80, !PT ;  /* 0x0000ffff00037812 */ /* 0x001fc800078e8005 */
[----:B------:R-:W-:-:S13]  /*60e60*/  ISETP.NE.AND P0, PT, R3, R2, PT ;  /* 0x000000020300720c */ /* 0x000fda0003f05270 */
[----:B------:R-:W-:Y:S05]  /*60e70*/  @P0 BRA `(.L_x_14) ;  /* 0x0000000000500947 */ /* 0x000fea0003800000 */
[----:B------:R-:W-:Y:S02]  /*60e80*/  SHF.R.U32.HI R5, RZ, 0x10, R5 ;  /* 0x00000010ff057819 */ /* 0x000fe40000011605 */
[----:B------:R-:W-:-:S04]  /*60e90*/  SHF.R.U32.HI R2, RZ, 0x10, R0 ;  /* 0x00000010ff027819 */ /* 0x000fc80000011600 */
[----:B------:R-:W-:-:S04]  /*60ea0*/  LOP3.LUT R5, R5, R2, RZ, 0xc0, !PT ;  /* 0x0000000205057212 */ /* 0x000fc800078ec0ff */
[----:B------:R-:W-:-:S13]  /*60eb0*/  ISETP.NE.AND P0, PT, R5, R2, PT ;  /* 0x000000020500720c */ /* 0x000fda0003f05270 */
[----:B------:R-:W-:Y:S05]  /*60ec0*/  @P0 BRA `(.L_x_15) ;  /* 0x0000000000300947 */ /* 0x000fea0003800000 */
[----:B------:R-:W-:Y:S01]  /*60ed0*/  R2UR UR4, R0 ;  /* 0x00000000000472ca */ /* 0x000fe200000e0000 */
[----:B------:R-:W-:Y:S01]  /*60ee0*/  VOTEU.ANY UR5, UPT, PT ;  /* 0x0000000000057886 */ /* 0x000fe200038e0100 */
[----:B------:R-:W0:Y:S01]  /*60ef0*/  S2R R0, SR_LANEID ;  /* 0x0000000000007919 */ /* 0x000e220000000000 */
[----:B------:R-:W-:-:S10]  /*60f00*/  UFLO.U32 UR5, UR5 ;  /* 0x00000005000572bd */ /* 0x000fd400080e0000 */
[----:B------:R-:W-:-:S06]  /*60f10*/  ULOP3.LUT UR4, URZ, UR4, URZ, 0x33, !UPT ;  /* 0x00000004ff047292 */ /* 0x000fcc000f8e33ff */
[----:B------:R-:W-:-:S04]  /*60f20*/  IMAD.U32 R2, RZ, RZ, UR4 ;  /* 0x00000004ff027e24 */ /* 0x000fc8000f8e00ff */
[----:B------:R-:W1:Y:S02]  /*60f30*/  REDUX UR7, R2 ;  /* 0x00000000020773c4 */ /* 0x000e640000000000 */
[----:B------:R2:W-:Y:S01]  /*60f40*/  UTCATOMSWS.AND URZ, UR4 ;  /* 0x0000000400ff79e3 */ /* 0x0005e20008000000 */
[----:B0-----:R-:W-:Y:S01]  /*60f50*/  ISETP.EQ.U32.AND P0, PT, R0, UR5, PT ;  /* 0x0000000500007c0c */ /* 0x001fe2000bf02070 */
[----:B-1----:R-:W-:-:S12]  /*60f60*/  IMAD.U32 R0, RZ, RZ, UR7 ;  /* 0x00000007ff007e24 */ /* 0x002fd8000f8e00ff */
[----:B------:R2:W-:Y:S01]  /*60f70*/  @P0 ATOMS.AND RZ, [UR6], R0 ;  /* 0x00000000ffff098c */ /* 0x0005e2000a800006 */
[----:B------:R-:W-:Y:S05]  /*60f80*/  BRA `(.L_x_13) ;  /* 0x0000000000147947 */ /* 0x000fea0003800000 */
.L_x_15:
[----:B------:R-:W-:-:S07]  /*60f90*/  MOV R2, 0x60fb0 ;  /* 0x00060fb000027802 */ /* 0x000fce0000000f00 */
[----:B------:R-:W-:Y:S05]  /*60fa0*/  CALL.REL.NOINC `($__internal_0_$__cuda_sm10x_tcgen05_guardrail_trap_col_being_dealloced_not_returned_by_alloc) ;  /* 0x00000000002c7944 */ /* 0x000fea0003c00000 */
[----:B------:R-:W-:Y:S05]  /*60fb0*/  BRA `(.L_x_13) ;  /* 0x0000000000087947 */ /* 0x000fea0003800000 */
.L_x_14:
[----:B------:R-:W-:-:S07]  /*60fc0*/  MOV R2, 0x60fe0 ;  /* 0x00060fe000027802 */ /* 0x000fce0000000f00 */
[----:B------:R-:W-:Y:S05]  /*60fd0*/  CALL.REL.NOINC `($__internal_2_$__cuda_sm10x_tcgen05_guardrail_trap_unallocated_columns_being_dealloced) ;  /* 0x0000000000387944 */ /* 0x000fea0003c00000 */
.L_x_13:
[----:B------:R-:W-:Y:S01]  /*60fe0*/  NOP ;  /* 0x0000000000007918 */ /* 0x000fe20000000000 */
[----:B--2---:R-:W-:Y:S05]  /*60ff0*/  EXIT ;  /* 0x000000000000794d */ /* 0x004fea0003800000 */
.L_x_8:
[----:B------:R-:W0:Y:S02]  /*61000*/  SYNCS.PHASECHK.TRANS64.TRYWAIT P1, [UR11], R8 ;  /* 0x00000008ff0075a7 */ /* 0x000e24000802110b */
[----:B0-----:R-:W-:Y:S05]  /*61010*/  @!P1 BRA `(.L_x_8) ;  /* 0xfffffffc00f89947 */ /* 0x001fea000383ffff */
[----:B------:R-:W-:Y:S05]  /*61020*/  BRA `(.L_x_16) ;  /* 0xfffffd68007c7947 */ /* 0x000fea000383ffff */
.L_x_12:
[----:B------:R-:W0:Y:S02]  /*61030*/  SYNCS.PHASECHK.TRANS64.TRYWAIT P5, [UR11], R4 ;  /* 0x00000004ff0075a7 */ /* 0x000e2400080a110b */
[----:B0-----:R-:W-:Y:S05]  /*61040*/  @!P5 BRA `(.L_x_12) ;  /* 0xfffffffc00f8d947 */ /* 0x001fea000383ffff */
[----:B------:R-:W-:Y:S05]  /*61050*/  BRA `(.L_x_11) ;  /* 0xfffffe8c00e87947 */ /* 0x000fea000383ffff */
        .weak           $__internal_0_$__cuda_sm10x_tcgen05_guardrail_trap_col_being_dealloced_not_returned_by_alloc
        .type           $__internal_0_$__cuda_sm10x_tcgen05_guardrail_trap_col_being_dealloced_not_returned_by_alloc,@function
        .size           $__internal_0_$__cuda_sm10x_tcgen05_guardrail_trap_col_being_dealloced_not_returned_by_alloc,($__internal_1_$__cuda_sm10x_tcgen05_guardrail_trap_phase_invalid_during_alloc - $__internal_0_$__cuda_sm10x_tcgen05_guardrail_trap_col_being_dealloced_not_returned_by_alloc)
$__internal_0_$__cuda_sm10x_tcgen05_guardrail_trap_col_being_dealloced_not_returned_by_alloc:
[----:B------:R-:W-:Y:S05]  /*61060*/  BPT.TRAP 0x1 ;  /* 0x000000040000795c */ /* 0x000fea0000300000 */
[----:B------:R-:W-:-:S04]  /*61070*/  IMAD.MOV.U32 R3, RZ, RZ, 0x0 ;  /* 0x00000000ff037424 */ /* 0x000fc800078e00ff */
[----:B------:R-:W-:Y:S05]  /*61080*/  RET.REL.NODEC R2 `(matmul_kernel) ;  /* 0xfffff9ec02dc7950 */ /* 0x000fea0003c3ffff */
        .weak           $__internal_1_$__cuda_sm10x_tcgen05_guardrail_trap_phase_invalid_during_alloc
        .type           $__internal_1_$__cuda_sm10x_tcgen05_guardrail_trap_phase_invalid_during_alloc,@function
        .size           $__internal_1_$__cuda_sm10x_tcgen05_guardrail_trap_phase_invalid_during_alloc,($__internal_2_$__cuda_sm10x_tcgen05_guardrail_trap_unallocated_columns_being_dealloced - $__internal_1_$__cuda_sm10x_tcgen05_guardrail_trap_phase_invalid_during_alloc)
$__internal_1_$__cuda_sm10x_tcgen05_guardrail_trap_phase_invalid_during_alloc:
[----:B------:R-:W-:Y:S05]  /*61090*/  BPT.TRAP 0x1 ;  /* 0x000000040000795c */ /* 0x000fea0000300000 */
[----:B------:R-:W-:-:S04]  /*610a0*/  IMAD.MOV.U32 R3, RZ, RZ, 0x0 ;  /* 0x00000000ff037424 */ /* 0x000fc800078e00ff */
[----:B------:R-:W-:Y:S05]  /*610b0*/  RET.REL.NODEC R2 `(matmul_kernel) ;  /* 0xfffff9ec02d07950 */ /* 0x000fea0003c3ffff */
        .weak           $__internal_2_$__cuda_sm10x_tcgen05_guardrail_trap_unallocated_columns_being_dealloced
        .type           $__internal_2_$__cuda_sm10x_tcgen05_guardrail_trap_unallocated_columns_being_dealloced,@function
        .size           $__internal_2_$__cuda_sm10x_tcgen05_guardrail_trap_unallocated_columns_being_dealloced,(.L_x_20 - $__internal_2_$__cuda_sm10x_tcgen05_guardrail_trap_unallocated_columns_being_dealloced)
$__internal_2_$__cuda_sm10x_tcgen05_guardrail_trap_unallocated_columns_being_dealloced:
[----:B------:R-:W-:Y:S05]  /*610c0*/  BPT.TRAP 0x1 ;  /* 0x000000040000795c */ /* 0x000fea0000300000 */
[----:B------:R-:W-:-:S04]  /*610d0*/  IMAD.MOV.U32 R3, RZ, RZ, 0x0 ;  /* 0x00000000ff037424 */ /* 0x000fc800078e00ff */
[----:B------:R-:W-:Y:S05]  /*610e0*/  RET.REL.NODEC R2 `(matmul_kernel) ;  /* 0xfffff9ec02c47950 */ /* 0x000fea0003c3ffff */
.L_x_17:
[----:B------:R-:W-:-:S00]  /*610f0*/  BRA `(.L_x_17) ;  /* 0xfffffffc00fc7947 */ /* 0x000fc0000383ffff */
[----:B------:R-:W-:-:S00]  /*61100*/  NOP ;  /* 0x0000000000007918 */ /* 0x000fc00000000000 */
[----:B------:R-:W-:-:S00]  /*61110*/  NOP ;  /* 0x0000000000007918 */ /* 0x000fc00000000000 */
[----:B------:R-:W-:-:S00]  /*61120*/  NOP ;  /* 0x0000000000007918 */ /* 0x000fc00000000000 */
[----:B------:R-:W-:-:S00]  /*61130*/  NOP ;  /* 0x0000000000007918 */ /* 0x000fc00000000000 */
[----:B------:R-:W-:-:S00]  /*61140*/  NOP ;  /* 0x0000000000007918 */ /* 0x000fc00000000000 */
[----:B------:R-:W-:-:S00]  /*61150*/  NOP ;  /* 0x0000000000007918 */ /* 0x000fc00000000000 */
[----:B------:R-:W-:-:S00]  /*61160*/  NOP ;  /* 0x0000000000007918 */ /* 0x000fc00000000000 */
[----:B------:R-:W-:-:S00]  /*61170*/  NOP ;  /* 0x0000000000007918 */ /* 0x000fc00000000000 */
.L_x_20:


//--------------------- .nv.shared.matmul_kernel  --------------------------
	.section	.nv.shared.matmul_kernel,"aw",@nobits
	.sectionflags	@""
	.align	16
	.zero		1024


//--------------------- .nv.shared.reserved.0     --------------------------
	.section	.nv.shared.reserved.0,"aw",@nobits
	.align	8
	.weak		__nv_reservedSMEM_offset_0_alias
	.size		__nv_reservedSMEM_offset_0_alias, 0, 64
	.other		__nv_reservedSMEM_offset_0_alias,@"STO_CUDA_RESERVED_SHARED STV_DEFAULT"
__nv_reservedSMEM_offset_0_alias:
	.zero		0
.nv.shared.reserved.0:
	.zero		64
	.weak		__nv_reservedSMEM_allocation_phase
	.type		__nv_reservedSMEM_allocation_phase,@object
	.size		__nv_reservedSMEM_allocation_phase,(.L_0 - __nv_reservedSMEM_allocation_phase)
__nv_reservedSMEM_allocation_phase:
	.zero		1
.L_0:
	.zero		7
	.weak		__nv_reservedSMEM_devtool_atexit_pc
	.type		__nv_reservedSMEM_devtool_atexit_pc,@object
	.size		__nv_reservedSMEM_devtool_atexit_pc,(__nv_reservedSMEM_allocation_mask - __nv_reservedSMEM_devtool_atexit_pc)
__nv_reservedSMEM_devtool_atexit_pc:
	.zero		8
	.weak		__nv_reservedSMEM_allocation_mask
	.type		__nv_reservedSMEM_allocation_mask,@object
	.size		__nv_reservedSMEM_allocation_mask,(.L_2 - __nv_reservedSMEM_allocation_mask)
__nv_reservedSMEM_allocation_mask:
	.zero		4
.L_2:


//--------------------- .nv.constant0.matmul_kernel --------------------------
	.section	.nv.constant0.matmul_kernel,"a",@progbits
	.sectionflags	@""
	.align	4
.nv.constant0.matmul_kernel:
	.zero		976


//--------------------- SYMBOLS --------------------------

	.type		.nv.reservedSmem.offset0,@object
	.size		.nv.reservedSmem.offset0,0x4
	.type		.nv.reservedSmem.cap,@object
	.size		.nv.reservedSmem.cap,0x4
